	.target	sm_80

	.elftype	@"ET_EXEC"


//--------------------- .note.nv.tkinfo           --------------------------
	.section	.note.nv.tkinfo,"",@"SHT_NOTE"
	.sectionflags	@"SHF_NOTE_NV_TKINFO"
	.tkinfo
        /*0018*/ 	.word	0x00000002
        /*0030*/ 	.string	""
        /*0030*/ 	.string	"ptxas"
        /*0030*/ 	.string	"Cuda compilation tools, release 13.0, V13.0.88"
        /*0030*/ 	.string	"Build cuda_13.0.r13.0/compiler.36424714_0"
        /*0030*/ 	.string	"-arch sm_80 -m 64 "



//--------------------- .note.nv.cuinfo           --------------------------
	.section	.note.nv.cuinfo,"",@"SHT_NOTE"
	.sectionflags	@"SHF_NOTE_NV_CUINFO"
        /*0018*/ 	.short	0x0002
        /*001a*/ 	.short	0x0050
        /*001c*/ 	.short	0x0082
	.zero		2


//--------------------- .nv.info                  --------------------------
	.section	.nv.info,"",@"SHT_CUDA_INFO"
	.align	4


	//----- nvinfo : EIATTR_REGCOUNT
	.align		4
        /*0000*/ 	.byte	0x04, 0x2f
        /*0002*/ 	.short	(.L_52 - .L_51)
	.align		4
.L_51:
        /*0004*/ 	.word	index@(_ZN2at6native29vectorized_elementwise_kernelILi8ENS0_11FillFunctorIhEESt5arrayIPcLm1EEEEviT0_T1_)
        /*0008*/ 	.word	0x00000004


	//----- nvinfo : EIATTR_FRAME_SIZE
	.align		4
.L_52:
        /*000c*/ 	.byte	0x04, 0x11
        /*000e*/ 	.short	(.L_54 - .L_53)
	.align		4
.L_53:
        /*0010*/ 	.word	index@(_ZN2at6native29vectorized_elementwise_kernelILi8ENS0_11FillFunctorIhEESt5arrayIPcLm1EEEEviT0_T1_)
        /*0014*/ 	.word	0x00000000


	//----- nvinfo : EIATTR_REGCOUNT
	.align		4
.L_54:
        /*0018*/ 	.byte	0x04, 0x2f
        /*001a*/ 	.short	(.L_56 - .L_55)
	.align		4
.L_55:
        /*001c*/ 	.word	index@(_ZN2at6native29vectorized_elementwise_kernelILi4ENS0_11FillFunctorIhEESt5arrayIPcLm1EEEEviT0_T1_)
        /*0020*/ 	.word	0x0000000a


	//----- nvinfo : EIATTR_FRAME_SIZE
	.align		4
.L_56:
        /*0024*/ 	.byte	0x04, 0x11
        /*0026*/ 	.short	(.L_58 - .L_57)
	.align		4
.L_57:
        /*0028*/ 	.word	index@(_ZN2at6native29vectorized_elementwise_kernelILi4ENS0_11FillFunctorIhEESt5arrayIPcLm1EEEEviT0_T1_)
        /*002c*/ 	.word	0x00000000


	//----- nvinfo : EIATTR_REGCOUNT
	.align		4
.L_58:
        /*0030*/ 	.byte	0x04, 0x2f
        /*0032*/ 	.short	(.L_60 - .L_59)
	.align		4
.L_59:
        /*0034*/ 	.word	index@(_ZN2at6native29vectorized_elementwise_kernelILi2ENS0_11FillFunctorIhEESt5arrayIPcLm1EEEEviT0_T1_)
        /*0038*/ 	.word	0x0000000a


	//----- nvinfo : EIATTR_FRAME_SIZE
	.align		4
.L_60:
        /*003c*/ 	.byte	0x04, 0x11
        /*003e*/ 	.short	(.L_62 - .L_61)
	.align		4
.L_61:
        /*0040*/ 	.word	index@(_ZN2at6native29vectorized_elementwise_kernelILi2ENS0_11FillFunctorIhEESt5arrayIPcLm1EEEEviT0_T1_)
        /*0044*/ 	.word	0x00000000


	//----- nvinfo : EIATTR_REGCOUNT
	.align		4
.L_62:
        /*0048*/ 	.byte	0x04, 0x2f
        /*004a*/ 	.short	(.L_64 - .L_63)
	.align		4
.L_63:
        /*004c*/ 	.word	index@(_ZN2at6native27unrolled_elementwise_kernelINS0_11FillFunctorIhEESt5arrayIPcLm1EELi4E23TrivialOffsetCalculatorILi0EjES7_ILi1EjENS0_6memory15LoadWithoutCastENSA_16StoreWithoutCastEEEviT_T0_T2_T3_T4_T5_)
        /*0050*/ 	.word	0x0000000c


	//----- nvinfo : EIATTR_FRAME_SIZE
	.align		4
.L_64:
        /*0054*/ 	.byte	0x04, 0x11
        /*0056*/ 	.short	(.L_66 - .L_65)
	.align		4
.L_65:
        /*0058*/ 	.word	index@(_ZN2at6native27unrolled_elementwise_kernelINS0_11FillFunctorIhEESt5arrayIPcLm1EELi4E23TrivialOffsetCalculatorILi0EjES7_ILi1EjENS0_6memory15LoadWithoutCastENSA_16StoreWithoutCastEEEviT_T0_T2_T3_T4_T5_)
        /*005c*/ 	.word	0x00000000


	//----- nvinfo : EIATTR_REGCOUNT
	.align		4
.L_66:
        /*0060*/ 	.byte	0x04, 0x2f
        /*0062*/ 	.short	(.L_68 - .L_67)
	.align		4
.L_67:
        /*0064*/ 	.word	index@(_ZN2at6native18elementwise_kernelILi128ELi4EZNS0_22gpu_kernel_impl_nocastINS0_11FillFunctorIhEEEEvRNS_18TensorIteratorBaseERKT_EUliE_EEviT1_)
        /*0068*/ 	.word	0x0000000c


	//----- nvinfo : EIATTR_FRAME_SIZE
	.align		4
.L_68:
        /*006c*/ 	.byte	0x04, 0x11
        /*006e*/ 	.short	(.L_70 - .L_69)
	.align		4
.L_69:
        /*0070*/ 	.word	index@(_ZN2at6native18elementwise_kernelILi128ELi4EZNS0_22gpu_kernel_impl_nocastINS0_11FillFunctorIhEEEEvRNS_18TensorIteratorBaseERKT_EUliE_EEviT1_)
        /*0074*/ 	.word	0x00000000


	//----- nvinfo : EIATTR_REGCOUNT
	.align		4
.L_70:
        /*0078*/ 	.byte	0x04, 0x2f
        /*007a*/ 	.short	(.L_72 - .L_71)
	.align		4
.L_71:
        /*007c*/ 	.word	index@(_ZN2at6native27unrolled_elementwise_kernelINS0_11FillFunctorIhEESt5arrayIPcLm1EELi4E23TrivialOffsetCalculatorILi0EjES7_ILi1EjENS0_6memory12LoadWithCastILi0EEENSA_13StoreWithCastILi1EEEEEviT_T0_T2_T3_T4_T5_)
        /*0080*/ 	.word	0x0000001a


	//----- nvinfo : EIATTR_FRAME_SIZE
	.align		4
.L_72:
        /*0084*/ 	.byte	0x04, 0x11
        /*0086*/ 	.short	(.L_74 - .L_73)
	.align		4
.L_73:
        /*0088*/ 	.word	index@(_ZN2at6native27unrolled_elementwise_kernelINS0_11FillFunctorIhEESt5arrayIPcLm1EELi4E23TrivialOffsetCalculatorILi0EjES7_ILi1EjENS0_6memory12LoadWithCastILi0EEENSA_13StoreWithCastILi1EEEEEviT_T0_T2_T3_T4_T5_)
        /*008c*/ 	.word	0x00000000


	//----- nvinfo : EIATTR_REGCOUNT
	.align		4
.L_74:
        /*0090*/ 	.byte	0x04, 0x2f
        /*0092*/ 	.short	(.L_76 - .L_75)
	.align		4
.L_75:
        /*0094*/ 	.word	index@(_ZN2at6native18elementwise_kernelILi128ELi4EZNS0_15gpu_kernel_implINS0_11FillFunctorIhEEEEvRNS_18TensorIteratorBaseERKT_EUliE_EEviT1_)
        /*0098*/ 	.word	0x00000018


	//----- nvinfo : EIATTR_FRAME_SIZE
	.align		4
.L_76:
        /*009c*/ 	.byte	0x04, 0x11
        /*009e*/ 	.short	(.L_78 - .L_77)
	.align		4
.L_77:
        /*00a0*/ 	.word	index@(_ZN2at6native18elementwise_kernelILi128ELi4EZNS0_15gpu_kernel_implINS0_11FillFunctorIhEEEEvRNS_18TensorIteratorBaseERKT_EUliE_EEviT1_)
        /*00a4*/ 	.word	0x00000000


	//----- nvinfo : EIATTR_REGCOUNT
	.align		4
.L_78:
        /*00a8*/ 	.byte	0x04, 0x2f
        /*00aa*/ 	.short	(.L_80 - .L_79)
	.align		4
.L_79:
        /*00ac*/ 	.word	index@(_ZN2at6native29vectorized_elementwise_kernelILi8ENS0_11FillFunctorIaEESt5arrayIPcLm1EEEEviT0_T1_)
        /*00b0*/ 	.word	0x00000004


	//----- nvinfo : EIATTR_FRAME_SIZE
	.align		4
.L_80:
        /*00b4*/ 	.byte	0x04, 0x11
        /*00b6*/ 	.short	(.L_82 - .L_81)
	.align		4
.L_81:
        /*00b8*/ 	.word	index@(_ZN2at6native29vectorized_elementwise_kernelILi8ENS0_11FillFunctorIaEESt5arrayIPcLm1EEEEviT0_T1_)
        /*00bc*/ 	.word	0x00000000


	//----- nvinfo : EIATTR_REGCOUNT
	.align		4
.L_82:
        /*00c0*/ 	.byte	0x04, 0x2f
        /*00c2*/ 	.short	(.L_84 - .L_83)
	.align		4
.L_83:
        /*00c4*/ 	.word	index@(_ZN2at6native29vectorized_elementwise_kernelILi4ENS0_11FillFunctorIaEESt5arrayIPcLm1EEEEviT0_T1_)
        /*00c8*/ 	.word	0x0000000a


	//----- nvinfo : EIATTR_FRAME_SIZE
	.align		4
.L_84:
        /*00cc*/ 	.byte	0x04, 0x11
        /*00ce*/ 	.short	(.L_86 - .L_85)
	.align		4
.L_85:
        /*00d0*/ 	.word	index@(_ZN2at6native29vectorized_elementwise_kernelILi4ENS0_11FillFunctorIaEESt5arrayIPcLm1EEEEviT0_T1_)
        /*00d4*/ 	.word	0x00000000


	//----- nvinfo : EIATTR_REGCOUNT
	.align		4
.L_86:
        /*00d8*/ 	.byte	0x04, 0x2f
        /*00da*/ 	.short	(.L_88 - .L_87)
	.align		4
.L_87:
        /*00dc*/ 	.word	index@(_ZN2at6native29vectorized_elementwise_kernelILi2ENS0_11FillFunctorIaEESt5arrayIPcLm1EEEEviT0_T1_)
        /*00e0*/ 	.word	0x0000000a


	//----- nvinfo : EIATTR_FRAME_SIZE
	.align		4
.L_88:
        /*00e4*/ 	.byte	0x04, 0x11
        /*00e6*/ 	.short	(.L_90 - .L_89)
	.align		4
.L_89:
        /*00e8*/ 	.word	index@(_ZN2at6native29vectorized_elementwise_kernelILi2ENS0_11FillFunctorIaEESt5arrayIPcLm1EEEEviT0_T1_)
        /*00ec*/ 	.word	0x00000000


	//----- nvinfo : EIATTR_REGCOUNT
	.align		4
.L_90:
        /*00f0*/ 	.byte	0x04, 0x2f
        /*00f2*/ 	.short	(.L_92 - .L_91)
	.align		4
.L_91:
        /*00f4*/ 	.word	index@(_ZN2at6native27unrolled_elementwise_kernelINS0_11FillFunctorIaEESt5arrayIPcLm1EELi4E23TrivialOffsetCalculatorILi0EjES7_ILi1EjENS0_6memory15LoadWithoutCastENSA_16StoreWithoutCastEEEviT_T0_T2_T3_T4_T5_)
        /*00f8*/ 	.word	0x0000000c


	//----- nvinfo : EIATTR_FRAME_SIZE
	.align		4
.L_92:
        /*00fc*/ 	.byte	0x04, 0x11
        /*00fe*/ 	.short	(.L_94 - .L_93)
	.align		4
.L_93:
        /*0100*/ 	.word	index@(_ZN2at6native27unrolled_elementwise_kernelINS0_11FillFunctorIaEESt5arrayIPcLm1EELi4E23TrivialOffsetCalculatorILi0EjES7_ILi1EjENS0_6memory15LoadWithoutCastENSA_16StoreWithoutCastEEEviT_T0_T2_T3_T4_T5_)
        /*0104*/ 	.word	0x00000000


	//----- nvinfo : EIATTR_REGCOUNT
	.align		4
.L_94:
        /*0108*/ 	.byte	0x04, 0x2f
        /*010a*/ 	.short	(.L_96 - .L_95)
	.align		4
.L_95:
        /*010c*/ 	.word	index@(_ZN2at6native18elementwise_kernelILi128ELi4EZNS0_22gpu_kernel_impl_nocastINS0_11FillFunctorIaEEEEvRNS_18TensorIteratorBaseERKT_EUliE_EEviT1_)
        /*0110*/ 	.word	0x0000000c


	//----- nvinfo : EIATTR_FRAME_SIZE
	.align		4
.L_96:
        /*0114*/ 	.byte	0x04, 0x11
        /*0116*/ 	.short	(.L_98 - .L_97)
	.align		4
.L_97:
        /*0118*/ 	.word	index@(_ZN2at6native18elementwise_kernelILi128ELi4EZNS0_22gpu_kernel_impl_nocastINS0_11FillFunctorIaEEEEvRNS_18TensorIteratorBaseERKT_EUliE_EEviT1_)
        /*011c*/ 	.word	0x00000000


	//----- nvinfo : EIATTR_REGCOUNT
	.align		4
.L_98:
        /*0120*/ 	.byte	0x04, 0x2f
        /*0122*/ 	.short	(.L_100 - .L_99)
	.align		4
.L_99:
        /*0124*/ 	.word	index@(_ZN2at6native27unrolled_elementwise_kernelINS0_11FillFunctorIaEESt5arrayIPcLm1EELi4E23TrivialOffsetCalculatorILi0EjES7_ILi1EjENS0_6memory12LoadWithCastILi0EEENSA_13StoreWithCastILi1EEEEEviT_T0_T2_T3_T4_T5_)
        /*0128*/ 	.word	0x0000001a


	//----- nvinfo : EIATTR_FRAME_SIZE
	.align		4
.L_100:
        /*012c*/ 	.byte	0x04, 0x11
        /*012e*/ 	.short	(.L_102 - .L_101)
	.align		4
.L_101:
        /*0130*/ 	.word	index@(_ZN2at6native27unrolled_elementwise_kernelINS0_11FillFunctorIaEESt5arrayIPcLm1EELi4E23TrivialOffsetCalculatorILi0EjES7_ILi1EjENS0_6memory12LoadWithCastILi0EEENSA_13StoreWithCastILi1EEEEEviT_T0_T2_T3_T4_T5_)
        /*0134*/ 	.word	0x00000000


	//----- nvinfo : EIATTR_REGCOUNT
	.align		4
.L_102:
        /*0138*/ 	.byte	0x04, 0x2f
        /*013a*/ 	.short	(.L_104 - .L_103)
	.align		4
.L_103:
        /*013c*/ 	.word	index@(_ZN2at6native18elementwise_kernelILi128ELi4EZNS0_15gpu_kernel_implINS0_11FillFunctorIaEEEEvRNS_18TensorIteratorBaseERKT_EUliE_EEviT1_)
        /*0140*/ 	.word	0x00000018


	//----- nvinfo : EIATTR_FRAME_SIZE
	.align		4
.L_104:
        /*0144*/ 	.byte	0x04, 0x11
        /*0146*/ 	.short	(.L_106 - .L_105)
	.align		4
.L_105:
        /*0148*/ 	.word	index@(_ZN2at6native18elementwise_kernelILi128ELi4EZNS0_15gpu_kernel_implINS0_11FillFunctorIaEEEEvRNS_18TensorIteratorBaseERKT_EUliE_EEviT1_)
        /*014c*/ 	.word	0x00000000


	//----- nvinfo : EIATTR_REGCOUNT
	.align		4
.L_106:
        /*0150*/ 	.byte	0x04, 0x2f
        /*0152*/ 	.short	(.L_108 - .L_107)
	.align		4
.L_107:
        /*0154*/ 	.word	index@(_ZN2at6native29vectorized_elementwise_kernelILi8ENS0_11FillFunctorIiEESt5arrayIPcLm1EEEEviT0_T1_)
        /*0158*/ 	.word	0x00000004


	//----- nvinfo : EIATTR_FRAME_SIZE
	.align		4
.L_108:
        /*015c*/ 	.byte	0x04, 0x11
        /*015e*/ 	.short	(.L_110 - .L_109)
	.align		4
.L_109:
        /*0160*/ 	.word	index@(_ZN2at6native29vectorized_elementwise_kernelILi8ENS0_11FillFunctorIiEESt5arrayIPcLm1EEEEviT0_T1_)
        /*0164*/ 	.word	0x00000000


	//----- nvinfo : EIATTR_REGCOUNT
	.align		4
.L_110:
        /*0168*/ 	.byte	0x04, 0x2f
        /*016a*/ 	.short	(.L_112 - .L_111)
	.align		4
.L_111:
        /*016c*/ 	.word	index@(_ZN2at6native29vectorized_elementwise_kernelILi4ENS0_11FillFunctorIiEESt5arrayIPcLm1EEEEviT0_T1_)
        /*0170*/ 	.word	0x0000000e


	//----- nvinfo : EIATTR_FRAME_SIZE
	.align		4
.L_112:
        /*0174*/ 	.byte	0x04, 0x11
        /*0176*/ 	.short	(.L_114 - .L_113)
	.align		4
.L_113:
        /*0178*/ 	.word	index@(_ZN2at6native29vectorized_elementwise_kernelILi4ENS0_11FillFunctorIiEESt5arrayIPcLm1EEEEviT0_T1_)
        /*017c*/ 	.word	0x00000000


	//----- nvinfo : EIATTR_REGCOUNT
	.align		4
.L_114:
        /*0180*/ 	.byte	0x04, 0x2f
        /*0182*/ 	.short	(.L_116 - .L_115)
	.align		4
.L_115:
        /*0184*/ 	.word	index@(_ZN2at6native29vectorized_elementwise_kernelILi2ENS0_11FillFunctorIiEESt5arrayIPcLm1EEEEviT0_T1_)
        /*0188*/ 	.word	0x0000000e


	//----- nvinfo : EIATTR_FRAME_SIZE
	.align		4
.L_116:
        /*018c*/ 	.byte	0x04, 0x11
        /*018e*/ 	.short	(.L_118 - .L_117)
	.align		4
.L_117:
        /*0190*/ 	.word	index@(_ZN2at6native29vectorized_elementwise_kernelILi2ENS0_11FillFunctorIiEESt5arrayIPcLm1EEEEviT0_T1_)
        /*0194*/ 	.word	0x00000000


	//----- nvinfo : EIATTR_REGCOUNT
	.align		4
.L_118:
        /*0198*/ 	.byte	0x04, 0x2f
        /*019a*/ 	.short	(.L_120 - .L_119)
	.align		4
.L_119:
        /*019c*/ 	.word	index@(_ZN2at6native27unrolled_elementwise_kernelINS0_11FillFunctorIiEESt5arrayIPcLm1EELi4E23TrivialOffsetCalculatorILi0EjES7_ILi1EjENS0_6memory15LoadWithoutCastENSA_16StoreWithoutCastEEEviT_T0_T2_T3_T4_T5_)
        /*01a0*/ 	.word	0x0000000c


	//----- nvinfo : EIATTR_FRAME_SIZE
	.align		4
.L_120:
        /*01a4*/ 	.byte	0x04, 0x11
        /*01a6*/ 	.short	(.L_122 - .L_121)
	.align		4
.L_121:
        /*01a8*/ 	.word	index@(_ZN2at6native27unrolled_elementwise_kernelINS0_11FillFunctorIiEESt5arrayIPcLm1EELi4E23TrivialOffsetCalculatorILi0EjES7_ILi1EjENS0_6memory15LoadWithoutCastENSA_16StoreWithoutCastEEEviT_T0_T2_T3_T4_T5_)
        /*01ac*/ 	.word	0x00000000


	//----- nvinfo : EIATTR_REGCOUNT
	.align		4
.L_122:
        /*01b0*/ 	.byte	0x04, 0x2f
        /*01b2*/ 	.short	(.L_124 - .L_123)
	.align		4
.L_123:
        /*01b4*/ 	.word	index@(_ZN2at6native18elementwise_kernelILi128ELi2EZNS0_22gpu_kernel_impl_nocastINS0_11FillFunctorIiEEEEvRNS_18TensorIteratorBaseERKT_EUliE_EEviT1_)
        /*01b8*/ 	.word	0x0000000a


	//----- nvinfo : EIATTR_FRAME_SIZE
	.align		4
.L_124:
        /*01bc*/ 	.byte	0x04, 0x11
        /*01be*/ 	.short	(.L_126 - .L_125)
	.align		4
.L_125:
        /*01c0*/ 	.word	index@(_ZN2at6native18elementwise_kernelILi128ELi2EZNS0_22gpu_kernel_impl_nocastINS0_11FillFunctorIiEEEEvRNS_18TensorIteratorBaseERKT_EUliE_EEviT1_)
        /*01c4*/ 	.word	0x00000000


	//----- nvinfo : EIATTR_REGCOUNT
	.align		4
.L_126:
        /*01c8*/ 	.byte	0x04, 0x2f
        /*01ca*/ 	.short	(.L_128 - .L_127)
	.align		4
.L_127:
        /*01cc*/ 	.word	index@(_ZN2at6native27unrolled_elementwise_kernelINS0_11FillFunctorIiEESt5arrayIPcLm1EELi4E23TrivialOffsetCalculatorILi0EjES7_ILi1EjENS0_6memory12LoadWithCastILi0EEENSA_13StoreWithCastILi1EEEEEviT_T0_T2_T3_T4_T5_)
        /*01d0*/ 	.word	0x00000018


	//----- nvinfo : EIATTR_FRAME_SIZE
	.align		4
.L_128:
        /*01d4*/ 	.byte	0x04, 0x11
        /*01d6*/ 	.short	(.L_130 - .L_129)
	.align		4
.L_129:
        /*01d8*/ 	.word	index@(_ZN2at6native27unrolled_elementwise_kernelINS0_11FillFunctorIiEESt5arrayIPcLm1EELi4E23TrivialOffsetCalculatorILi0EjES7_ILi1EjENS0_6memory12LoadWithCastILi0EEENSA_13StoreWithCastILi1EEEEEviT_T0_T2_T3_T4_T5_)
        /*01dc*/ 	.word	0x00000000


	//----- nvinfo : EIATTR_REGCOUNT
	.align		4
.L_130:
        /*01e0*/ 	.byte	0x04, 0x2f
        /*01e2*/ 	.short	(.L_132 - .L_131)
	.align		4
.L_131:
        /*01e4*/ 	.word	index@(_ZN2at6native18elementwise_kernelILi128ELi4EZNS0_15gpu_kernel_implINS0_11FillFunctorIiEEEEvRNS_18TensorIteratorBaseERKT_EUliE_EEviT1_)
        /*01e8*/ 	.word	0x00000018


	//----- nvinfo : EIATTR_FRAME_SIZE
	.align		4
.L_132:
        /*01ec*/ 	.byte	0x04, 0x11
        /*01ee*/ 	.short	(.L_134 - .L_133)
	.align		4
.L_133:
        /*01f0*/ 	.word	index@(_ZN2at6native18elementwise_kernelILi128ELi4EZNS0_15gpu_kernel_implINS0_11FillFunctorIiEEEEvRNS_18TensorIteratorBaseERKT_EUliE_EEviT1_)
        /*01f4*/ 	.word	0x00000000


	//----- nvinfo : EIATTR_REGCOUNT
	.align		4
.L_134:
        /*01f8*/ 	.byte	0x04, 0x2f
        /*01fa*/ 	.short	(.L_136 - .L_135)
	.align		4
.L_135:
        /*01fc*/ 	.word	index@(_ZN2at6native29vectorized_elementwise_kernelILi8ENS0_11FillFunctorIlEESt5arrayIPcLm1EEEEviT0_T1_)
        /*0200*/ 	.word	0x00000004


	//----- nvinfo : EIATTR_FRAME_SIZE
	.align		4
.L_136:
        /*0204*/ 	.byte	0x04, 0x11
        /*0206*/ 	.short	(.L_138 - .L_137)
	.align		4
.L_137:
        /*0208*/ 	.word	index@(_ZN2at6native29vectorized_elementwise_kernelILi8ENS0_11FillFunctorIlEESt5arrayIPcLm1EEEEviT0_T1_)
        /*020c*/ 	.word	0x00000000


	//----- nvinfo : EIATTR_REGCOUNT
	.align		4
.L_138:
        /*0210*/ 	.byte	0x04, 0x2f
        /*0212*/ 	.short	(.L_140 - .L_139)
	.align		4
.L_139:
        /*0214*/ 	.word	index@(_ZN2at6native29vectorized_elementwise_kernelILi4ENS0_11FillFunctorIlEESt5arrayIPcLm1EEEEviT0_T1_)
        /*0218*/ 	.word	0x00000016


	//----- nvinfo : EIATTR_FRAME_SIZE
	.align		4
.L_140:
        /*021c*/ 	.byte	0x04, 0x11
        /*021e*/ 	.short	(.L_142 - .L_141)
	.align		4
.L_141:
        /*0220*/ 	.word	index@(_ZN2at6native29vectorized_elementwise_kernelILi4ENS0_11FillFunctorIlEESt5arrayIPcLm1EEEEviT0_T1_)
        /*0224*/ 	.word	0x00000000


	//----- nvinfo : EIATTR_REGCOUNT
	.align		4
.L_142:
        /*0228*/ 	.byte	0x04, 0x2f
        /*022a*/ 	.short	(.L_144 - .L_143)
	.align		4
.L_143:
        /*022c*/ 	.word	index@(_ZN2at6native29vectorized_elementwise_kernelILi2ENS0_11FillFunctorIlEESt5arrayIPcLm1EEEEviT0_T1_)
        /*0230*/ 	.word	0x00000016


	//----- nvinfo : EIATTR_FRAME_SIZE
	.align		4
.L_144:
        /*0234*/ 	.byte	0x04, 0x11
        /*0236*/ 	.short	(.L_146 - .L_145)
	.align		4
.L_145:
        /*0238*/ 	.word	index@(_ZN2at6native29vectorized_elementwise_kernelILi2ENS0_11FillFunctorIlEESt5arrayIPcLm1EEEEviT0_T1_)
        /*023c*/ 	.word	0x00000000


	//----- nvinfo : EIATTR_REGCOUNT
	.align		4
.L_146:
        /*0240*/ 	.byte	0x04, 0x2f
        /*0242*/ 	.short	(.L_148 - .L_147)
	.align		4
.L_147:
        /*0244*/ 	.word	index@(_ZN2at6native27unrolled_elementwise_kernelINS0_11FillFunctorIlEESt5arrayIPcLm1EELi4E23TrivialOffsetCalculatorILi0EjES7_ILi1EjENS0_6memory15LoadWithoutCastENSA_16StoreWithoutCastEEEviT_T0_T2_T3_T4_T5_)
        /*0248*/ 	.word	0x0000000c


	//----- nvinfo : EIATTR_FRAME_SIZE
	.align		4
.L_148:
        /*024c*/ 	.byte	0x04, 0x11
        /*024e*/ 	.short	(.L_150 - .L_149)
	.align		4
.L_149:
        /*0250*/ 	.word	index@(_ZN2at6native27unrolled_elementwise_kernelINS0_11FillFunctorIlEESt5arrayIPcLm1EELi4E23TrivialOffsetCalculatorILi0EjES7_ILi1EjENS0_6memory15LoadWithoutCastENSA_16StoreWithoutCastEEEviT_T0_T2_T3_T4_T5_)
        /*0254*/ 	.word	0x00000000


	//----- nvinfo : EIATTR_REGCOUNT
	.align		4
.L_150:
        /*0258*/ 	.byte	0x04, 0x2f
        /*025a*/ 	.short	(.L_152 - .L_151)
	.align		4
.L_151:
        /*025c*/ 	.word	index@(_ZN2at6native18elementwise_kernelILi128ELi2EZNS0_22gpu_kernel_impl_nocastINS0_11FillFunctorIlEEEEvRNS_18TensorIteratorBaseERKT_EUliE_EEviT1_)
        /*0260*/ 	.word	0x0000000a


	//----- nvinfo : EIATTR_FRAME_SIZE
	.align		4
.L_152:
        /*0264*/ 	.byte	0x04, 0x11
        /*0266*/ 	.short	(.L_154 - .L_153)
	.align		4
.L_153:
        /*0268*/ 	.word	index@(_ZN2at6native18elementwise_kernelILi128ELi2EZNS0_22gpu_kernel_impl_nocastINS0_11FillFunctorIlEEEEvRNS_18TensorIteratorBaseERKT_EUliE_EEviT1_)
        /*026c*/ 	.word	0x00000000


	//----- nvinfo : EIATTR_REGCOUNT
	.align		4
.L_154:
        /*0270*/ 	.byte	0x04, 0x2f
        /*0272*/ 	.short	(.L_156 - .L_155)
	.align		4
.L_155:
        /*0274*/ 	.word	index@(_ZN2at6native27unrolled_elementwise_kernelINS0_11FillFunctorIlEESt5arrayIPcLm1EELi4E23TrivialOffsetCalculatorILi0EjES7_ILi1EjENS0_6memory12LoadWithCastILi0EEENSA_13StoreWithCastILi1EEEEEviT_T0_T2_T3_T4_T5_)
        /*0278*/ 	.word	0x00000018


	//----- nvinfo : EIATTR_FRAME_SIZE
	.align		4
.L_156:
        /*027c*/ 	.byte	0x04, 0x11
        /*027e*/ 	.short	(.L_158 - .L_157)
	.align		4
.L_157:
        /*0280*/ 	.word	index@(_ZN2at6native27unrolled_elementwise_kernelINS0_11FillFunctorIlEESt5arrayIPcLm1EELi4E23TrivialOffsetCalculatorILi0EjES7_ILi1EjENS0_6memory12LoadWithCastILi0EEENSA_13StoreWithCastILi1EEEEEviT_T0_T2_T3_T4_T5_)
        /*0284*/ 	.word	0x00000000


	//----- nvinfo : EIATTR_REGCOUNT
	.align		4
.L_158:
        /*0288*/ 	.byte	0x04, 0x2f
        /*028a*/ 	.short	(.L_160 - .L_159)
	.align		4
.L_159:
        /*028c*/ 	.word	index@(_ZN2at6native18elementwise_kernelILi128ELi4EZNS0_15gpu_kernel_implINS0_11FillFunctorIlEEEEvRNS_18TensorIteratorBaseERKT_EUliE_EEviT1_)
        /*0290*/ 	.word	0x00000018


	//----- nvinfo : EIATTR_FRAME_SIZE
	.align		4
.L_160:
        /*0294*/ 	.byte	0x04, 0x11
        /*0296*/ 	.short	(.L_162 - .L_161)
	.align		4
.L_161:
        /*0298*/ 	.word	index@(_ZN2at6native18elementwise_kernelILi128ELi4EZNS0_15gpu_kernel_implINS0_11FillFunctorIlEEEEvRNS_18TensorIteratorBaseERKT_EUliE_EEviT1_)
        /*029c*/ 	.word	0x00000000


	//----- nvinfo : EIATTR_REGCOUNT
	.align		4
.L_162:
        /*02a0*/ 	.byte	0x04, 0x2f
        /*02a2*/ 	.short	(.L_164 - .L_163)
	.align		4
.L_163:
        /*02a4*/ 	.word	index@(_ZN2at6native29vectorized_elementwise_kernelILi8ENS0_11FillFunctorIsEESt5arrayIPcLm1EEEEviT0_T1_)
        /*02a8*/ 	.word	0x00000004


	//----- nvinfo : EIATTR_FRAME_SIZE
	.align		4
.L_164:
        /*02ac*/ 	.byte	0x04, 0x11
        /*02ae*/ 	.short	(.L_166 - .L_165)
	.align		4
.L_165:
        /*02b0*/ 	.word	index@(_ZN2at6native29vectorized_elementwise_kernelILi8ENS0_11FillFunctorIsEESt5arrayIPcLm1EEEEviT0_T1_)
        /*02b4*/ 	.word	0x00000000


	//----- nvinfo : EIATTR_REGCOUNT
	.align		4
.L_166:
        /*02b8*/ 	.byte	0x04, 0x2f
        /*02ba*/ 	.short	(.L_168 - .L_167)
	.align		4
.L_167:
        /*02bc*/ 	.word	index@(_ZN2at6native29vectorized_elementwise_kernelILi4ENS0_11FillFunctorIsEESt5arrayIPcLm1EEEEviT0_T1_)
        /*02c0*/ 	.word	0x0000000a


	//----- nvinfo : EIATTR_FRAME_SIZE
	.align		4
.L_168:
        /*02c4*/ 	.byte	0x04, 0x11
        /*02c6*/ 	.short	(.L_170 - .L_169)
	.align		4
.L_169:
        /*02c8*/ 	.word	index@(_ZN2at6native29vectorized_elementwise_kernelILi4ENS0_11FillFunctorIsEESt5arrayIPcLm1EEEEviT0_T1_)
        /*02cc*/ 	.word	0x00000000


	//----- nvinfo : EIATTR_REGCOUNT
	.align		4
.L_170:
        /*02d0*/ 	.byte	0x04, 0x2f
        /*02d2*/ 	.short	(.L_172 - .L_171)
	.align		4
.L_171:
        /*02d4*/ 	.word	index@(_ZN2at6native29vectorized_elementwise_kernelILi2ENS0_11FillFunctorIsEESt5arrayIPcLm1EEEEviT0_T1_)
        /*02d8*/ 	.word	0x0000000a


	//----- nvinfo : EIATTR_FRAME_SIZE
	.align		4
.L_172:
        /*02dc*/ 	.byte	0x04, 0x11
        /*02de*/ 	.short	(.L_174 - .L_173)
	.align		4
.L_173:
        /*02e0*/ 	.word	index@(_ZN2at6native29vectorized_elementwise_kernelILi2ENS0_11FillFunctorIsEESt5arrayIPcLm1EEEEviT0_T1_)
        /*02e4*/ 	.word	0x00000000


	//----- nvinfo : EIATTR_REGCOUNT
	.align		4
.L_174:
        /*02e8*/ 	.byte	0x04, 0x2f
        /*02ea*/ 	.short	(.L_176 - .L_175)
	.align		4
.L_175:
        /*02ec*/ 	.word	index@(_ZN2at6native27unrolled_elementwise_kernelINS0_11FillFunctorIsEESt5arrayIPcLm1EELi4E23TrivialOffsetCalculatorILi0EjES7_ILi1EjENS0_6memory15LoadWithoutCastENSA_16StoreWithoutCastEEEviT_T0_T2_T3_T4_T5_)
        /*02f0*/ 	.word	0x0000000c


	//----- nvinfo : EIATTR_FRAME_SIZE
	.align		4
.L_176:
        /*02f4*/ 	.byte	0x04, 0x11
        /*02f6*/ 	.short	(.L_178 - .L_177)
	.align		4
.L_177:
        /*02f8*/ 	.word	index@(_ZN2at6native27unrolled_elementwise_kernelINS0_11FillFunctorIsEESt5arrayIPcLm1EELi4E23TrivialOffsetCalculatorILi0EjES7_ILi1EjENS0_6memory15LoadWithoutCastENSA_16StoreWithoutCastEEEviT_T0_T2_T3_T4_T5_)
        /*02fc*/ 	.word	0x00000000


	//----- nvinfo : EIATTR_REGCOUNT
	.align		4
.L_178:
        /*0300*/ 	.byte	0x04, 0x2f
        /*0302*/ 	.short	(.L_180 - .L_179)
	.align		4
.L_179:
        /*0304*/ 	.word	index@(_ZN2at6native18elementwise_kernelILi128ELi4EZNS0_22gpu_kernel_impl_nocastINS0_11FillFunctorIsEEEEvRNS_18TensorIteratorBaseERKT_EUliE_EEviT1_)
        /*0308*/ 	.word	0x0000000a


	//----- nvinfo : EIATTR_FRAME_SIZE
	.align		4
.L_180:
        /*030c*/ 	.byte	0x04, 0x11
        /*030e*/ 	.short	(.L_182 - .L_181)
	.align		4
.L_181:
        /*0310*/ 	.word	index@(_ZN2at6native18elementwise_kernelILi128ELi4EZNS0_22gpu_kernel_impl_nocastINS0_11FillFunctorIsEEEEvRNS_18TensorIteratorBaseERKT_EUliE_EEviT1_)
        /*0314*/ 	.word	0x00000000


	//----- nvinfo : EIATTR_REGCOUNT
	.align		4
.L_182:
        /*0318*/ 	.byte	0x04, 0x2f
        /*031a*/ 	.short	(.L_184 - .L_183)
	.align		4
.L_183:
        /*031c*/ 	.word	index@(_ZN2at6native27unrolled_elementwise_kernelINS0_11FillFunctorIsEESt5arrayIPcLm1EELi4E23TrivialOffsetCalculatorILi0EjES7_ILi1EjENS0_6memory12LoadWithCastILi0EEENSA_13StoreWithCastILi1EEEEEviT_T0_T2_T3_T4_T5_)
        /*0320*/ 	.word	0x00000018


	//----- nvinfo : EIATTR_FRAME_SIZE
	.align		4
.L_184:
        /*0324*/ 	.byte	0x04, 0x11
        /*0326*/ 	.short	(.L_186 - .L_185)
	.align		4
.L_185:
        /*0328*/ 	.word	index@(_ZN2at6native27unrolled_elementwise_kernelINS0_11FillFunctorIsEESt5arrayIPcLm1EELi4E23TrivialOffsetCalculatorILi0EjES7_ILi1EjENS0_6memory12LoadWithCastILi0EEENSA_13StoreWithCastILi1EEEEEviT_T0_T2_T3_T4_T5_)
        /*032c*/ 	.word	0x00000000


	//----- nvinfo : EIATTR_REGCOUNT
	.align		4
.L_186:
        /*0330*/ 	.byte	0x04, 0x2f
        /*0332*/ 	.short	(.L_188 - .L_187)
	.align		4
.L_187:
        /*0334*/ 	.word	index@(_ZN2at6native18elementwise_kernelILi128ELi4EZNS0_15gpu_kernel_implINS0_11FillFunctorIsEEEEvRNS_18TensorIteratorBaseERKT_EUliE_EEviT1_)
        /*0338*/ 	.word	0x00000018


	//----- nvinfo : EIATTR_FRAME_SIZE
	.align		4
.L_188:
        /*033c*/ 	.byte	0x04, 0x11
        /*033e*/ 	.short	(.L_190 - .L_189)
	.align		4
.L_189:
        /*0340*/ 	.word	index@(_ZN2at6native18elementwise_kernelILi128ELi4EZNS0_15gpu_kernel_implINS0_11FillFunctorIsEEEEvRNS_18TensorIteratorBaseERKT_EUliE_EEviT1_)
        /*0344*/ 	.word	0x00000000


	//----- nvinfo : EIATTR_REGCOUNT
	.align		4
.L_190:
        /*0348*/ 	.byte	0x04, 0x2f
        /*034a*/ 	.short	(.L_192 - .L_191)
	.align		4
.L_191:
        /*034c*/ 	.word	index@(_ZN2at6native29vectorized_elementwise_kernelILi8ENS0_11FillFunctorIdEESt5arrayIPcLm1EEEEviT0_T1_)
        /*0350*/ 	.word	0x00000004


	//----- nvinfo : EIATTR_FRAME_SIZE
	.align		4
.L_192:
        /*0354*/ 	.byte	0x04, 0x11
        /*0356*/ 	.short	(.L_194 - .L_193)
	.align		4
.L_193:
        /*0358*/ 	.word	index@(_ZN2at6native29vectorized_elementwise_kernelILi8ENS0_11FillFunctorIdEESt5arrayIPcLm1EEEEviT0_T1_)
        /*035c*/ 	.word	0x00000000


	//----- nvinfo : EIATTR_REGCOUNT
	.align		4
.L_194:
        /*0360*/ 	.byte	0x04, 0x2f
        /*0362*/ 	.short	(.L_196 - .L_195)
	.align		4
.L_195:
        /*0364*/ 	.word	index@(_ZN2at6native29vectorized_elementwise_kernelILi4ENS0_11FillFunctorIdEESt5arrayIPcLm1EEEEviT0_T1_)
        /*0368*/ 	.word	0x00000016


	//----- nvinfo : EIATTR_FRAME_SIZE
	.align		4
.L_196:
        /*036c*/ 	.byte	0x04, 0x11
        /*036e*/ 	.short	(.L_198 - .L_197)
	.align		4
.L_197:
        /*0370*/ 	.word	index@(_ZN2at6native29vectorized_elementwise_kernelILi4ENS0_11FillFunctorIdEESt5arrayIPcLm1EEEEviT0_T1_)
        /*0374*/ 	.word	0x00000000


	//----- nvinfo : EIATTR_REGCOUNT
	.align		4
.L_198:
        /*0378*/ 	.byte	0x04, 0x2f
        /*037a*/ 	.short	(.L_200 - .L_199)
	.align		4
.L_199:
        /*037c*/ 	.word	index@(_ZN2at6native29vectorized_elementwise_kernelILi2ENS0_11FillFunctorIdEESt5arrayIPcLm1EEEEviT0_T1_)
        /*0380*/ 	.word	0x00000016


	//----- nvinfo : EIATTR_FRAME_SIZE
	.align		4
.L_200:
        /*0384*/ 	.byte	0x04, 0x11
        /*0386*/ 	.short	(.L_202 - .L_201)
	.align		4
.L_201:
        /*0388*/ 	.word	index@(_ZN2at6native29vectorized_elementwise_kernelILi2ENS0_11FillFunctorIdEESt5arrayIPcLm1EEEEviT0_T1_)
        /*038c*/ 	.word	0x00000000


	//----- nvinfo : EIATTR_REGCOUNT
	.align		4
.L_202:
        /*0390*/ 	.byte	0x04, 0x2f
        /*0392*/ 	.short	(.L_204 - .L_203)
	.align		4
.L_203:
        /*0394*/ 	.word	index@(_ZN2at6native27unrolled_elementwise_kernelINS0_11FillFunctorIdEESt5arrayIPcLm1EELi4E23TrivialOffsetCalculatorILi0EjES7_ILi1EjENS0_6memory15LoadWithoutCastENSA_16StoreWithoutCastEEEviT_T0_T2_T3_T4_T5_)
        /*0398*/ 	.word	0x0000000c


	//----- nvinfo : EIATTR_FRAME_SIZE
	.align		4
.L_204:
        /*039c*/ 	.byte	0x04, 0x11
        /*039e*/ 	.short	(.L_206 - .L_205)
	.align		4
.L_205:
        /*03a0*/ 	.word	index@(_ZN2at6native27unrolled_elementwise_kernelINS0_11FillFunctorIdEESt5arrayIPcLm1EELi4E23TrivialOffsetCalculatorILi0EjES7_ILi1EjENS0_6memory15LoadWithoutCastENSA_16StoreWithoutCastEEEviT_T0_T2_T3_T4_T5_)
        /*03a4*/ 	.word	0x00000000


	//----- nvinfo : EIATTR_REGCOUNT
	.align		4
.L_206:
        /*03a8*/ 	.byte	0x04, 0x2f
        /*03aa*/ 	.short	(.L_208 - .L_207)
	.align		4
.L_207:
        /*03ac*/ 	.word	index@(_ZN2at6native18elementwise_kernelILi128ELi2EZNS0_22gpu_kernel_impl_nocastINS0_11FillFunctorIdEEEEvRNS_18TensorIteratorBaseERKT_EUliE_EEviT1_)
        /*03b0*/ 	.word	0x0000000a


	//----- nvinfo : EIATTR_FRAME_SIZE
	.align		4
.L_208:
        /*03b4*/ 	.byte	0x04, 0x11
        /*03b6*/ 	.short	(.L_210 - .L_209)
	.align		4
.L_209:
        /*03b8*/ 	.word	index@(_ZN2at6native18elementwise_kernelILi128ELi2EZNS0_22gpu_kernel_impl_nocastINS0_11FillFunctorIdEEEEvRNS_18TensorIteratorBaseERKT_EUliE_EEviT1_)
        /*03bc*/ 	.word	0x00000000


	//----- nvinfo : EIATTR_REGCOUNT
	.align		4
.L_210:
        /*03c0*/ 	.byte	0x04, 0x2f
        /*03c2*/ 	.short	(.L_212 - .L_211)
	.align		4
.L_211:
        /*03c4*/ 	.word	index@(_ZN2at6native27unrolled_elementwise_kernelINS0_11FillFunctorIdEESt5arrayIPcLm1EELi4E23TrivialOffsetCalculatorILi0EjES7_ILi1EjENS0_6memory12LoadWithCastILi0EEENSA_13StoreWithCastILi1EEEEEviT_T0_T2_T3_T4_T5_)
        /*03c8*/ 	.word	0x00000018


	//----- nvinfo : EIATTR_FRAME_SIZE
	.align		4
.L_212:
        /*03cc*/ 	.byte	0x04, 0x11
        /*03ce*/ 	.short	(.L_214 - .L_213)
	.align		4
.L_213:
        /*03d0*/ 	.word	index@(_ZN2at6native27unrolled_elementwise_kernelINS0_11FillFunctorIdEESt5arrayIPcLm1EELi4E23TrivialOffsetCalculatorILi0EjES7_ILi1EjENS0_6memory12LoadWithCastILi0EEENSA_13StoreWithCastILi1EEEEEviT_T0_T2_T3_T4_T5_)
        /*03d4*/ 	.word	0x00000000


	//----- nvinfo : EIATTR_REGCOUNT
	.align		4
.L_214:
        /*03d8*/ 	.byte	0x04, 0x2f
        /*03da*/ 	.short	(.L_216 - .L_215)
	.align		4
.L_215:
        /*03dc*/ 	.word	index@(_ZN2at6native18elementwise_kernelILi128ELi4EZNS0_15gpu_kernel_implINS0_11FillFunctorIdEEEEvRNS_18TensorIteratorBaseERKT_EUliE_EEviT1_)
        /*03e0*/ 	.word	0x00000018


	//----- nvinfo : EIATTR_FRAME_SIZE
	.align		4
.L_216:
        /*03e4*/ 	.byte	0x04, 0x11
        /*03e6*/ 	.short	(.L_218 - .L_217)
	.align		4
.L_217:
        /*03e8*/ 	.word	index@(_ZN2at6native18elementwise_kernelILi128ELi4EZNS0_15gpu_kernel_implINS0_11FillFunctorIdEEEEvRNS_18TensorIteratorBaseERKT_EUliE_EEviT1_)
        /*03ec*/ 	.word	0x00000000


	//----- nvinfo : EIATTR_REGCOUNT
	.align		4
.L_218:
        /*03f0*/ 	.byte	0x04, 0x2f
        /*03f2*/ 	.short	(.L_220 - .L_219)
	.align		4
.L_219:
        /*03f4*/ 	.word	index@(_ZN2at6native29vectorized_elementwise_kernelILi8ENS0_11FillFunctorIfEESt5arrayIPcLm1EEEEviT0_T1_)
        /*03f8*/ 	.word	0x00000004


	//----- nvinfo : EIATTR_FRAME_SIZE
	.align		4
.L_220:
        /*03fc*/ 	.byte	0x04, 0x11
        /*03fe*/ 	.short	(.L_222 - .L_221)
	.align		4
.L_221:
        /*0400*/ 	.word	index@(_ZN2at6native29vectorized_elementwise_kernelILi8ENS0_11FillFunctorIfEESt5arrayIPcLm1EEEEviT0_T1_)
        /*0404*/ 	.word	0x00000000


	//----- nvinfo : EIATTR_REGCOUNT
	.align		4
.L_222:
        /*0408*/ 	.byte	0x04, 0x2f
        /*040a*/ 	.short	(.L_224 - .L_223)
	.align		4
.L_223:
        /*040c*/ 	.word	index@(_ZN2at6native29vectorized_elementwise_kernelILi4ENS0_11FillFunctorIfEESt5arrayIPcLm1EEEEviT0_T1_)
        /*0410*/ 	.word	0x0000000e


	//----- nvinfo : EIATTR_FRAME_SIZE
	.align		4
.L_224:
        /*0414*/ 	.byte	0x04, 0x11
        /*0416*/ 	.short	(.L_226 - .L_225)
	.align		4
.L_225:
        /*0418*/ 	.word	index@(_ZN2at6native29vectorized_elementwise_kernelILi4ENS0_11FillFunctorIfEESt5arrayIPcLm1EEEEviT0_T1_)
        /*041c*/ 	.word	0x00000000


	//----- nvinfo : EIATTR_REGCOUNT
	.align		4
.L_226:
        /*0420*/ 	.byte	0x04, 0x2f
        /*0422*/ 	.short	(.L_228 - .L_227)
	.align		4
.L_227:
        /*0424*/ 	.word	index@(_ZN2at6native29vectorized_elementwise_kernelILi2ENS0_11FillFunctorIfEESt5arrayIPcLm1EEEEviT0_T1_)
        /*0428*/ 	.word	0x0000000e


	//----- nvinfo : EIATTR_FRAME_SIZE
	.align		4
.L_228:
        /*042c*/ 	.byte	0x04, 0x11
        /*042e*/ 	.short	(.L_230 - .L_229)
	.align		4
.L_229:
        /*0430*/ 	.word	index@(_ZN2at6native29vectorized_elementwise_kernelILi2ENS0_11FillFunctorIfEESt5arrayIPcLm1EEEEviT0_T1_)
        /*0434*/ 	.word	0x00000000


	//----- nvinfo : EIATTR_REGCOUNT
	.align		4
.L_230:
        /*0438*/ 	.byte	0x04, 0x2f
        /*043a*/ 	.short	(.L_232 - .L_231)
	.align		4
.L_231:
        /*043c*/ 	.word	index@(_ZN2at6native27unrolled_elementwise_kernelINS0_11FillFunctorIfEESt5arrayIPcLm1EELi4E23TrivialOffsetCalculatorILi0EjES7_ILi1EjENS0_6memory15LoadWithoutCastENSA_16StoreWithoutCastEEEviT_T0_T2_T3_T4_T5_)
        /*0440*/ 	.word	0x0000000c


	//----- nvinfo : EIATTR_FRAME_SIZE
	.align		4
.L_232:
        /*0444*/ 	.byte	0x04, 0x11
        /*0446*/ 	.short	(.L_234 - .L_233)
	.align		4
.L_233:
        /*0448*/ 	.word	index@(_ZN2at6native27unrolled_elementwise_kernelINS0_11FillFunctorIfEESt5arrayIPcLm1EELi4E23TrivialOffsetCalculatorILi0EjES7_ILi1EjENS0_6memory15LoadWithoutCastENSA_16StoreWithoutCastEEEviT_T0_T2_T3_T4_T5_)
        /*044c*/ 	.word	0x00000000


	//----- nvinfo : EIATTR_REGCOUNT
	.align		4
.L_234:
        /*0450*/ 	.byte	0x04, 0x2f
        /*0452*/ 	.short	(.L_236 - .L_235)
	.align		4
.L_235:
        /*0454*/ 	.word	index@(_ZN2at6native18elementwise_kernelILi128ELi2EZNS0_22gpu_kernel_impl_nocastINS0_11FillFunctorIfEEEEvRNS_18TensorIteratorBaseERKT_EUliE_EEviT1_)
        /*0458*/ 	.word	0x0000000a


	//----- nvinfo : EIATTR_FRAME_SIZE
	.align		4
.L_236:
        /*045c*/ 	.byte	0x04, 0x11
        /*045e*/ 	.short	(.L_238 - .L_237)
	.align		4
.L_237:
        /*0460*/ 	.word	index@(_ZN2at6native18elementwise_kernelILi128ELi2EZNS0_22gpu_kernel_impl_nocastINS0_11FillFunctorIfEEEEvRNS_18TensorIteratorBaseERKT_EUliE_EEviT1_)
        /*0464*/ 	.word	0x00000000


	//----- nvinfo : EIATTR_REGCOUNT
	.align		4
.L_238:
        /*0468*/ 	.byte	0x04, 0x2f
        /*046a*/ 	.short	(.L_240 - .L_239)
	.align		4
.L_239:
        /*046c*/ 	.word	index@(_ZN2at6native27unrolled_elementwise_kernelINS0_11FillFunctorIfEESt5arrayIPcLm1EELi4E23TrivialOffsetCalculatorILi0EjES7_ILi1EjENS0_6memory12LoadWithCastILi0EEENSA_13StoreWithCastILi1EEEEEviT_T0_T2_T3_T4_T5_)
        /*0470*/ 	.word	0x00000018


	//----- nvinfo : EIATTR_FRAME_SIZE
	.align		4
.L_240:
        /*0474*/ 	.byte	0x04, 0x11
        /*0476*/ 	.short	(.L_242 - .L_241)
	.align		4
.L_241:
        /*0478*/ 	.word	index@(_ZN2at6native27unrolled_elementwise_kernelINS0_11FillFunctorIfEESt5arrayIPcLm1EELi4E23TrivialOffsetCalculatorILi0EjES7_ILi1EjENS0_6memory12LoadWithCastILi0EEENSA_13StoreWithCastILi1EEEEEviT_T0_T2_T3_T4_T5_)
        /*047c*/ 	.word	0x00000000


	//----- nvinfo : EIATTR_REGCOUNT
	.align		4
.L_242:
        /*0480*/ 	.byte	0x04, 0x2f
        /*0482*/ 	.short	(.L_244 - .L_243)
	.align		4
.L_243:
        /*0484*/ 	.word	index@(_ZN2at6native18elementwise_kernelILi128ELi4EZNS0_15gpu_kernel_implINS0_11FillFunctorIfEEEEvRNS_18TensorIteratorBaseERKT_EUliE_EEviT1_)
        /*0488*/ 	.word	0x00000018


	//----- nvinfo : EIATTR_FRAME_SIZE
	.align		4
.L_244:
        /*048c*/ 	.byte	0x04, 0x11
        /*048e*/ 	.short	(.L_246 - .L_245)
	.align		4
.L_245:
        /*0490*/ 	.word	index@(_ZN2at6native18elementwise_kernelILi128ELi4EZNS0_15gpu_kernel_implINS0_11FillFunctorIfEEEEvRNS_18TensorIteratorBaseERKT_EUliE_EEviT1_)
        /*0494*/ 	.word	0x00000000


	//----- nvinfo : EIATTR_REGCOUNT
	.align		4
.L_246:
        /*0498*/ 	.byte	0x04, 0x2f
        /*049a*/ 	.short	(.L_248 - .L_247)
	.align		4
.L_247:
        /*049c*/ 	.word	index@(_ZN2at6native29vectorized_elementwise_kernelILi8ENS0_11FillFunctorIN3c107complexIdEEEESt5arrayIPcLm1EEEEviT0_T1_)
        /*04a0*/ 	.word	0x00000004


	//----- nvinfo : EIATTR_FRAME_SIZE
	.align		4
.L_248:
        /*04a4*/ 	.byte	0x04, 0x11
        /*04a6*/ 	.short	(.L_250 - .L_249)
	.align		4
.L_249:
        /*04a8*/ 	.word	index@(_ZN2at6native29vectorized_elementwise_kernelILi8ENS0_11FillFunctorIN3c107complexIdEEEESt5arrayIPcLm1EEEEviT0_T1_)
        /*04ac*/ 	.word	0x00000000


	//----- nvinfo : EIATTR_REGCOUNT
	.align		4
.L_250:
        /*04b0*/ 	.byte	0x04, 0x2f
        /*04b2*/ 	.short	(.L_252 - .L_251)
	.align		4
.L_251:
        /*04b4*/ 	.word	index@(_ZN2at6native29vectorized_elementwise_kernelILi4ENS0_11FillFunctorIN3c107complexIdEEEESt5arrayIPcLm1EEEEviT0_T1_)
        /*04b8*/ 	.word	0x0000000e


	//----- nvinfo : EIATTR_FRAME_SIZE
	.align		4
.L_252:
        /*04bc*/ 	.byte	0x04, 0x11
        /*04be*/ 	.short	(.L_254 - .L_253)
	.align		4
.L_253:
        /*04c0*/ 	.word	index@(_ZN2at6native29vectorized_elementwise_kernelILi4ENS0_11FillFunctorIN3c107complexIdEEEESt5arrayIPcLm1EEEEviT0_T1_)
        /*04c4*/ 	.word	0x00000000


	//----- nvinfo : EIATTR_REGCOUNT
	.align		4
.L_254:
        /*04c8*/ 	.byte	0x04, 0x2f
        /*04ca*/ 	.short	(.L_256 - .L_255)
	.align		4
.L_255:
        /*04cc*/ 	.word	index@(_ZN2at6native29vectorized_elementwise_kernelILi2ENS0_11FillFunctorIN3c107complexIdEEEESt5arrayIPcLm1EEEEviT0_T1_)
        /*04d0*/ 	.word	0x0000000e


	//----- nvinfo : EIATTR_FRAME_SIZE
	.align		4
.L_256:
        /*04d4*/ 	.byte	0x04, 0x11
        /*04d6*/ 	.short	(.L_258 - .L_257)
	.align		4
.L_257:
        /*04d8*/ 	.word	index@(_ZN2at6native29vectorized_elementwise_kernelILi2ENS0_11FillFunctorIN3c107complexIdEEEESt5arrayIPcLm1EEEEviT0_T1_)
        /*04dc*/ 	.word	0x00000000


	//----- nvinfo : EIATTR_REGCOUNT
	.align		4
.L_258:
        /*04e0*/ 	.byte	0x04, 0x2f
        /*04e2*/ 	.short	(.L_260 - .L_259)
	.align		4
.L_259:
        /*04e4*/ 	.word	index@(_ZN2at6native27unrolled_elementwise_kernelINS0_11FillFunctorIN3c107complexIdEEEESt5arrayIPcLm1EELi4E23TrivialOffsetCalculatorILi0EjESA_ILi1EjENS0_6memory15LoadWithoutCastENSD_16StoreWithoutCastEEEviT_T0_T2_T3_T4_T5_)
        /*04e8*/ 	.word	0x0000000e


	//----- nvinfo : EIATTR_FRAME_SIZE
	.align		4
.L_260:
        /*04ec*/ 	.byte	0x04, 0x11
        /*04ee*/ 	.short	(.L_262 - .L_261)
	.align		4
.L_261:
        /*04f0*/ 	.word	index@(_ZN2at6native27unrolled_elementwise_kernelINS0_11FillFunctorIN3c107complexIdEEEESt5arrayIPcLm1EELi4E23TrivialOffsetCalculatorILi0EjESA_ILi1EjENS0_6memory15LoadWithoutCastENSD_16StoreWithoutCastEEEviT_T0_T2_T3_T4_T5_)
        /*04f4*/ 	.word	0x00000000


	//----- nvinfo : EIATTR_REGCOUNT
	.align		4
.L_262:
        /*04f8*/ 	.byte	0x04, 0x2f
        /*04fa*/ 	.short	(.L_264 - .L_263)
	.align		4
.L_263:
        /*04fc*/ 	.word	index@(_ZN2at6native18elementwise_kernelILi128ELi2EZNS0_22gpu_kernel_impl_nocastINS0_11FillFunctorIN3c107complexIdEEEEEEvRNS_18TensorIteratorBaseERKT_EUliE_EEviT1_)
        /*0500*/ 	.word	0x0000000e


	//----- nvinfo : EIATTR_FRAME_SIZE
	.align		4
.L_264:
        /*0504*/ 	.byte	0x04, 0x11
        /*0506*/ 	.short	(.L_266 - .L_265)
	.align		4
.L_265:
        /*0508*/ 	.word	index@(_ZN2at6native18elementwise_kernelILi128ELi2EZNS0_22gpu_kernel_impl_nocastINS0_11FillFunctorIN3c107complexIdEEEEEEvRNS_18TensorIteratorBaseERKT_EUliE_EEviT1_)
        /*050c*/ 	.word	0x00000000


	//----- nvinfo : EIATTR_REGCOUNT
	.align		4
.L_266:
        /*0510*/ 	.byte	0x04, 0x2f
        /*0512*/ 	.short	(.L_268 - .L_267)
	.align		4
.L_267:
        /*0514*/ 	.word	index@(_ZN2at6native27unrolled_elementwise_kernelINS0_11FillFunctorIN3c107complexIdEEEESt5arrayIPcLm1EELi4E23TrivialOffsetCalculatorILi0EjESA_ILi1EjENS0_6memory12LoadWithCastILi0EEENSD_13StoreWithCastILi1EEEEEviT_T0_T2_T3_T4_T5_)
        /*0518*/ 	.word	0x00000018


	//----- nvinfo : EIATTR_FRAME_SIZE
	.align		4
.L_268:
        /*051c*/ 	.byte	0x04, 0x11
        /*051e*/ 	.short	(.L_270 - .L_269)
	.align		4
.L_269:
        /*0520*/ 	.word	index@(_ZN2at6native27unrolled_elementwise_kernelINS0_11FillFunctorIN3c107complexIdEEEESt5arrayIPcLm1EELi4E23TrivialOffsetCalculatorILi0EjESA_ILi1EjENS0_6memory12LoadWithCastILi0EEENSD_13StoreWithCastILi1EEEEEviT_T0_T2_T3_T4_T5_)
        /*0524*/ 	.word	0x00000000


	//----- nvinfo : EIATTR_REGCOUNT
	.align		4
.L_270:
        /*0528*/ 	.byte	0x04, 0x2f
        /*052a*/ 	.short	(.L_272 - .L_271)
	.align		4
.L_271:
        /*052c*/ 	.word	index@(_ZN2at6native18elementwise_kernelILi128ELi4EZNS0_15gpu_kernel_implINS0_11FillFunctorIN3c107complexIdEEEEEEvRNS_18TensorIteratorBaseERKT_EUliE_EEviT1_)
        /*0530*/ 	.word	0x00000018


	//----- nvinfo : EIATTR_FRAME_SIZE
	.align		4
.L_272:
        /*0534*/ 	.byte	0x04, 0x11
        /*0536*/ 	.short	(.L_274 - .L_273)
	.align		4
.L_273:
        /*0538*/ 	.word	index@(_ZN2at6native18elementwise_kernelILi128ELi4EZNS0_15gpu_kernel_implINS0_11FillFunctorIN3c107complexIdEEEEEEvRNS_18TensorIteratorBaseERKT_EUliE_EEviT1_)
        /*053c*/ 	.word	0x00000000


	//----- nvinfo : EIATTR_REGCOUNT
	.align		4
.L_274:
        /*0540*/ 	.byte	0x04, 0x2f
        /*0542*/ 	.short	(.L_276 - .L_275)
	.align		4
.L_275:
        /*0544*/ 	.word	index@(_ZN2at6native29vectorized_elementwise_kernelILi8ENS0_11FillFunctorIN3c107complexIfEEEESt5arrayIPcLm1EEEEviT0_T1_)
        /*0548*/ 	.word	0x00000004


	//----- nvinfo : EIATTR_FRAME_SIZE
	.align		4
.L_276:
        /*054c*/ 	.byte	0x04, 0x11
        /*054e*/ 	.short	(.L_278 - .L_277)
	.align		4
.L_277:
        /*0550*/ 	.word	index@(_ZN2at6native29vectorized_elementwise_kernelILi8ENS0_11FillFunctorIN3c107complexIfEEEESt5arrayIPcLm1EEEEviT0_T1_)
        /*0554*/ 	.word	0x00000000


	//----- nvinfo : EIATTR_REGCOUNT
	.align		4
.L_278:
        /*0558*/ 	.byte	0x04, 0x2f
        /*055a*/ 	.short	(.L_280 - .L_279)
	.align		4
.L_279:
        /*055c*/ 	.word	index@(_ZN2at6native29vectorized_elementwise_kernelILi4ENS0_11FillFunctorIN3c107complexIfEEEESt5arrayIPcLm1EEEEviT0_T1_)
        /*0560*/ 	.word	0x00000016


	//----- nvinfo : EIATTR_FRAME_SIZE
	.align		4
.L_280:
        /*0564*/ 	.byte	0x04, 0x11
        /*0566*/ 	.short	(.L_282 - .L_281)
	.align		4
.L_281:
        /*0568*/ 	.word	index@(_ZN2at6native29vectorized_elementwise_kernelILi4ENS0_11FillFunctorIN3c107complexIfEEEESt5arrayIPcLm1EEEEviT0_T1_)
        /*056c*/ 	.word	0x00000000


	//----- nvinfo : EIATTR_REGCOUNT
	.align		4
.L_282:
        /*0570*/ 	.byte	0x04, 0x2f
        /*0572*/ 	.short	(.L_284 - .L_283)
	.align		4
.L_283:
        /*0574*/ 	.word	index@(_ZN2at6native29vectorized_elementwise_kernelILi2ENS0_11FillFunctorIN3c107complexIfEEEESt5arrayIPcLm1EEEEviT0_T1_)
        /*0578*/ 	.word	0x00000016


	//----- nvinfo : EIATTR_FRAME_SIZE
	.align		4
.L_284:
        /*057c*/ 	.byte	0x04, 0x11
        /*057e*/ 	.short	(.L_286 - .L_285)
	.align		4
.L_285:
        /*0580*/ 	.word	index@(_ZN2at6native29vectorized_elementwise_kernelILi2ENS0_11FillFunctorIN3c107complexIfEEEESt5arrayIPcLm1EEEEviT0_T1_)
        /*0584*/ 	.word	0x00000000


	//----- nvinfo : EIATTR_REGCOUNT
	.align		4
.L_286:
        /*0588*/ 	.byte	0x04, 0x2f
        /*058a*/ 	.short	(.L_288 - .L_287)
	.align		4
.L_287:
        /*058c*/ 	.word	index@(_ZN2at6native27unrolled_elementwise_kernelINS0_11FillFunctorIN3c107complexIfEEEESt5arrayIPcLm1EELi4E23TrivialOffsetCalculatorILi0EjESA_ILi1EjENS0_6memory15LoadWithoutCastENSD_16StoreWithoutCastEEEviT_T0_T2_T3_T4_T5_)
        /*0590*/ 	.word	0x0000000c


	//----- nvinfo : EIATTR_FRAME_SIZE
	.align		4
.L_288:
        /*0594*/ 	.byte	0x04, 0x11
        /*0596*/ 	.short	(.L_290 - .L_289)
	.align		4
.L_289:
        /*0598*/ 	.word	index@(_ZN2at6native27unrolled_elementwise_kernelINS0_11FillFunctorIN3c107complexIfEEEESt5arrayIPcLm1EELi4E23TrivialOffsetCalculatorILi0EjESA_ILi1EjENS0_6memory15LoadWithoutCastENSD_16StoreWithoutCastEEEviT_T0_T2_T3_T4_T5_)
        /*059c*/ 	.word	0x00000000


	//----- nvinfo : EIATTR_REGCOUNT
	.align		4
.L_290:
        /*05a0*/ 	.byte	0x04, 0x2f
        /*05a2*/ 	.short	(.L_292 - .L_291)
	.align		4
.L_291:
        /*05a4*/ 	.word	index@(_ZN2at6native18elementwise_kernelILi128ELi2EZNS0_22gpu_kernel_impl_nocastINS0_11FillFunctorIN3c107complexIfEEEEEEvRNS_18TensorIteratorBaseERKT_EUliE_EEviT1_)
        /*05a8*/ 	.word	0x0000000a


	//----- nvinfo : EIATTR_FRAME_SIZE
	.align		4
.L_292:
        /*05ac*/ 	.byte	0x04, 0x11
        /*05ae*/ 	.short	(.L_294 - .L_293)
	.align		4
.L_293:
        /*05b0*/ 	.word	index@(_ZN2at6native18elementwise_kernelILi128ELi2EZNS0_22gpu_kernel_impl_nocastINS0_11FillFunctorIN3c107complexIfEEEEEEvRNS_18TensorIteratorBaseERKT_EUliE_EEviT1_)
        /*05b4*/ 	.word	0x00000000


	//----- nvinfo : EIATTR_REGCOUNT
	.align		4
.L_294:
        /*05b8*/ 	.byte	0x04, 0x2f
        /*05ba*/ 	.short	(.L_296 - .L_295)
	.align		4
.L_295:
        /*05bc*/ 	.word	index@(_ZN2at6native27unrolled_elementwise_kernelINS0_11FillFunctorIN3c107complexIfEEEESt5arrayIPcLm1EELi4E23TrivialOffsetCalculatorILi0EjESA_ILi1EjENS0_6memory12LoadWithCastILi0EEENSD_13StoreWithCastILi1EEEEEviT_T0_T2_T3_T4_T5_)
        /*05c0*/ 	.word	0x00000018


	//----- nvinfo : EIATTR_FRAME_SIZE
	.align		4
.L_296:
        /*05c4*/ 	.byte	0x04, 0x11
        /*05c6*/ 	.short	(.L_298 - .L_297)
	.align		4
.L_297:
        /*05c8*/ 	.word	index@(_ZN2at6native27unrolled_elementwise_kernelINS0_11FillFunctorIN3c107complexIfEEEESt5arrayIPcLm1EELi4E23TrivialOffsetCalculatorILi0EjESA_ILi1EjENS0_6memory12LoadWithCastILi0EEENSD_13StoreWithCastILi1EEEEEviT_T0_T2_T3_T4_T5_)
        /*05cc*/ 	.word	0x00000000


	//----- nvinfo : EIATTR_REGCOUNT
	.align		4
.L_298:
        /*05d0*/ 	.byte	0x04, 0x2f
        /*05d2*/ 	.short	(.L_300 - .L_299)
	.align		4
.L_299:
        /*05d4*/ 	.word	index@(_ZN2at6native18elementwise_kernelILi128ELi4EZNS0_15gpu_kernel_implINS0_11FillFunctorIN3c107complexIfEEEEEEvRNS_18TensorIteratorBaseERKT_EUliE_EEviT1_)
        /*05d8*/ 	.word	0x00000018


	//----- nvinfo : EIATTR_FRAME_SIZE
	.align		4
.L_300:
        /*05dc*/ 	.byte	0x04, 0x11
        /*05de*/ 	.short	(.L_302 - .L_301)
	.align		4
.L_301:
        /*05e0*/ 	.word	index@(_ZN2at6native18elementwise_kernelILi128ELi4EZNS0_15gpu_kernel_implINS0_11FillFunctorIN3c107complexIfEEEEEEvRNS_18TensorIteratorBaseERKT_EUliE_EEviT1_)
        /*05e4*/ 	.word	0x00000000


	//----- nvinfo : EIATTR_REGCOUNT
	.align		4
.L_302:
        /*05e8*/ 	.byte	0x04, 0x2f
        /*05ea*/ 	.short	(.L_304 - .L_303)
	.align		4
.L_303:
        /*05ec*/ 	.word	index@(_ZN2at6native29vectorized_elementwise_kernelILi8ENS0_11FillFunctorIN3c107complexINS3_4HalfEEEEESt5arrayIPcLm1EEEEviT0_T1_)
        /*05f0*/ 	.word	0x00000004


	//----- nvinfo : EIATTR_FRAME_SIZE
	.align		4
.L_304:
        /*05f4*/ 	.byte	0x04, 0x11
        /*05f6*/ 	.short	(.L_306 - .L_305)
	.align		4
.L_305:
        /*05f8*/ 	.word	index@(_ZN2at6native29vectorized_elementwise_kernelILi8ENS0_11FillFunctorIN3c107complexINS3_4HalfEEEEESt5arrayIPcLm1EEEEviT0_T1_)
        /*05fc*/ 	.word	0x00000000


	//----- nvinfo : EIATTR_REGCOUNT
	.align		4
.L_306:
        /*0600*/ 	.byte	0x04, 0x2f
        /*0602*/ 	.short	(.L_308 - .L_307)
	.align		4
.L_307:
        /*0604*/ 	.word	index@(_ZN2at6native29vectorized_elementwise_kernelILi4ENS0_11FillFunctorIN3c107complexINS3_4HalfEEEEESt5arrayIPcLm1EEEEviT0_T1_)
        /*0608*/ 	.word	0x0000000e


	//----- nvinfo : EIATTR_FRAME_SIZE
	.align		4
.L_308:
        /*060c*/ 	.byte	0x04, 0x11
        /*060e*/ 	.short	(.L_310 - .L_309)
	.align		4
.L_309:
        /*0610*/ 	.word	index@(_ZN2at6native29vectorized_elementwise_kernelILi4ENS0_11FillFunctorIN3c107complexINS3_4HalfEEEEESt5arrayIPcLm1EEEEviT0_T1_)
        /*0614*/ 	.word	0x00000000


	//----- nvinfo : EIATTR_REGCOUNT
	.align		4
.L_310:
        /*0618*/ 	.byte	0x04, 0x2f
        /*061a*/ 	.short	(.L_312 - .L_311)
	.align		4
.L_311:
        /*061c*/ 	.word	index@(_ZN2at6native29vectorized_elementwise_kernelILi2ENS0_11FillFunctorIN3c107complexINS3_4HalfEEEEESt5arrayIPcLm1EEEEviT0_T1_)
        /*0620*/ 	.word	0x0000000e


	//----- nvinfo : EIATTR_FRAME_SIZE
	.align		4
.L_312:
        /*0624*/ 	.byte	0x04, 0x11
        /*0626*/ 	.short	(.L_314 - .L_313)
	.align		4
.L_313:
        /*0628*/ 	.word	index@(_ZN2at6native29vectorized_elementwise_kernelILi2ENS0_11FillFunctorIN3c107complexINS3_4HalfEEEEESt5arrayIPcLm1EEEEviT0_T1_)
        /*062c*/ 	.word	0x00000000


	//----- nvinfo : EIATTR_REGCOUNT
	.align		4
.L_314:
        /*0630*/ 	.byte	0x04, 0x2f
        /*0632*/ 	.short	(.L_316 - .L_315)
	.align		4
.L_315:
        /*0634*/ 	.word	index@(_ZN2at6native27unrolled_elementwise_kernelINS0_11FillFunctorIN3c107complexINS3_4HalfEEEEESt5arrayIPcLm1EELi4E23TrivialOffsetCalculatorILi0EjESB_ILi1EjENS0_6memory15LoadWithoutCastENSE_16StoreWithoutCastEEEviT_T0_T2_T3_T4_T5_)
        /*0638*/ 	.word	0x0000000c


	//----- nvinfo : EIATTR_FRAME_SIZE
	.align		4
.L_316:
        /*063c*/ 	.byte	0x04, 0x11
        /*063e*/ 	.short	(.L_318 - .L_317)
	.align		4
.L_317:
        /*0640*/ 	.word	index@(_ZN2at6native27unrolled_elementwise_kernelINS0_11FillFunctorIN3c107complexINS3_4HalfEEEEESt5arrayIPcLm1EELi4E23TrivialOffsetCalculatorILi0EjESB_ILi1EjENS0_6memory15LoadWithoutCastENSE_16StoreWithoutCastEEEviT_T0_T2_T3_T4_T5_)
        /*0644*/ 	.word	0x00000000


	//----- nvinfo : EIATTR_REGCOUNT
	.align		4
.L_318:
        /*0648*/ 	.byte	0x04, 0x2f
        /*064a*/ 	.short	(.L_320 - .L_319)
	.align		4
.L_319:
        /*064c*/ 	.word	index@(_ZN2at6native18elementwise_kernelILi128ELi2EZNS0_22gpu_kernel_impl_nocastINS0_11FillFunctorIN3c107complexINS4_4HalfEEEEEEEvRNS_18TensorIteratorBaseERKT_EUliE_EEviT1_)
        /*0650*/ 	.word	0x0000000a


	//----- nvinfo : EIATTR_FRAME_SIZE
	.align		4
.L_320:
        /*0654*/ 	.byte	0x04, 0x11
        /*0656*/ 	.short	(.L_322 - .L_321)
	.align		4
.L_321:
        /*0658*/ 	.word	index@(_ZN2at6native18elementwise_kernelILi128ELi2EZNS0_22gpu_kernel_impl_nocastINS0_11FillFunctorIN3c107complexINS4_4HalfEEEEEEEvRNS_18TensorIteratorBaseERKT_EUliE_EEviT1_)
        /*065c*/ 	.word	0x00000000


	//----- nvinfo : EIATTR_REGCOUNT
	.align		4
.L_322:
        /*0660*/ 	.byte	0x04, 0x2f
        /*0662*/ 	.short	(.L_324 - .L_323)
	.align		4
.L_323:
        /*0664*/ 	.word	index@(_ZN2at6native27unrolled_elementwise_kernelINS0_11FillFunctorIN3c107complexINS3_4HalfEEEEESt5arrayIPcLm1EELi4E23TrivialOffsetCalculatorILi0EjESB_ILi1EjENS0_6memory12LoadWithCastILi0EEENSE_13StoreWithCastILi1EEEEEviT_T0_T2_T3_T4_T5_)
        /*0668*/ 	.word	0x00000018


	//----- nvinfo : EIATTR_FRAME_SIZE
	.align		4
.L_324:
        /*066c*/ 	.byte	0x04, 0x11
        /*066e*/ 	.short	(.L_326 - .L_325)
	.align		4
.L_325:
        /*0670*/ 	.word	index@(_ZN2at6native27unrolled_elementwise_kernelINS0_11FillFunctorIN3c107complexINS3_4HalfEEEEESt5arrayIPcLm1EELi4E23TrivialOffsetCalculatorILi0EjESB_ILi1EjENS0_6memory12LoadWithCastILi0EEENSE_13StoreWithCastILi1EEEEEviT_T0_T2_T3_T4_T5_)
        /*0674*/ 	.word	0x00000000


	//----- nvinfo : EIATTR_REGCOUNT
	.align		4
.L_326:
        /*0678*/ 	.byte	0x04, 0x2f
        /*067a*/ 	.short	(.L_328 - .L_327)
	.align		4
.L_327:
        /*067c*/ 	.word	index@(_ZN2at6native18elementwise_kernelILi128ELi4EZNS0_15gpu_kernel_implINS0_11FillFunctorIN3c107complexINS4_4HalfEEEEEEEvRNS_18TensorIteratorBaseERKT_EUliE_EEviT1_)
        /*0680*/ 	.word	0x00000018


	//----- nvinfo : EIATTR_FRAME_SIZE
	.align		4
.L_328:
        /*0684*/ 	.byte	0x04, 0x11
        /*0686*/ 	.short	(.L_330 - .L_329)
	.align		4
.L_329:
        /*0688*/ 	.word	index@(_ZN2at6native18elementwise_kernelILi128ELi4EZNS0_15gpu_kernel_implINS0_11FillFunctorIN3c107complexINS4_4HalfEEEEEEEvRNS_18TensorIteratorBaseERKT_EUliE_EEviT1_)
        /*068c*/ 	.word	0x00000000


	//----- nvinfo : EIATTR_REGCOUNT
	.align		4
.L_330:
        /*0690*/ 	.byte	0x04, 0x2f
        /*0692*/ 	.short	(.L_332 - .L_331)
	.align		4
.L_331:
        /*0694*/ 	.word	index@(_ZN2at6native29vectorized_elementwise_kernelILi8ENS0_11FillFunctorIbEESt5arrayIPcLm1EEEEviT0_T1_)
        /*0698*/ 	.word	0x00000004


	//----- nvinfo : EIATTR_FRAME_SIZE
	.align		4
.L_332:
        /*069c*/ 	.byte	0x04, 0x11
        /*069e*/ 	.short	(.L_334 - .L_333)
	.align		4
.L_333:
        /*06a0*/ 	.word	index@(_ZN2at6native29vectorized_elementwise_kernelILi8ENS0_11FillFunctorIbEESt5arrayIPcLm1EEEEviT0_T1_)
        /*06a4*/ 	.word	0x00000000


	//----- nvinfo : EIATTR_REGCOUNT
	.align		4
.L_334:
        /*06a8*/ 	.byte	0x04, 0x2f
        /*06aa*/ 	.short	(.L_336 - .L_335)
	.align		4
.L_335:
        /*06ac*/ 	.word	index@(_ZN2at6native29vectorized_elementwise_kernelILi4ENS0_11FillFunctorIbEESt5arrayIPcLm1EEEEviT0_T1_)
        /*06b0*/ 	.word	0x0000000a


	//----- nvinfo : EIATTR_FRAME_SIZE
	.align		4
.L_336:
        /*06b4*/ 	.byte	0x04, 0x11
        /*06b6*/ 	.short	(.L_338 - .L_337)
	.align		4
.L_337:
        /*06b8*/ 	.word	index@(_ZN2at6native29vectorized_elementwise_kernelILi4ENS0_11FillFunctorIbEESt5arrayIPcLm1EEEEviT0_T1_)
        /*06bc*/ 	.word	0x00000000


	//----- nvinfo : EIATTR_REGCOUNT
	.align		4
.L_338:
        /*06c0*/ 	.byte	0x04, 0x2f
        /*06c2*/ 	.short	(.L_340 - .L_339)
	.align		4
.L_339:
        /*06c4*/ 	.word	index@(_ZN2at6native29vectorized_elementwise_kernelILi2ENS0_11FillFunctorIbEESt5arrayIPcLm1EEEEviT0_T1_)
        /*06c8*/ 	.word	0x0000000a


	//----- nvinfo : EIATTR_FRAME_SIZE
	.align		4
.L_340:
        /*06cc*/ 	.byte	0x04, 0x11
        /*06ce*/ 	.short	(.L_342 - .L_341)
	.align		4
.L_341:
        /*06d0*/ 	.word	index@(_ZN2at6native29vectorized_elementwise_kernelILi2ENS0_11FillFunctorIbEESt5arrayIPcLm1EEEEviT0_T1_)
        /*06d4*/ 	.word	0x00000000


	//----- nvinfo : EIATTR_REGCOUNT
	.align		4
.L_342:
        /*06d8*/ 	.byte	0x04, 0x2f
        /*06da*/ 	.short	(.L_344 - .L_343)
	.align		4
.L_343:
        /*06dc*/ 	.word	index@(_ZN2at6native27unrolled_elementwise_kernelINS0_11FillFunctorIbEESt5arrayIPcLm1EELi4E23TrivialOffsetCalculatorILi0EjES7_ILi1EjENS0_6memory15LoadWithoutCastENSA_16StoreWithoutCastEEEviT_T0_T2_T3_T4_T5_)
        /*06e0*/ 	.word	0x0000000c


	//----- nvinfo : EIATTR_FRAME_SIZE
	.align		4
.L_344:
        /*06e4*/ 	.byte	0x04, 0x11
        /*06e6*/ 	.short	(.L_346 - .L_345)
	.align		4
.L_345:
        /*06e8*/ 	.word	index@(_ZN2at6native27unrolled_elementwise_kernelINS0_11FillFunctorIbEESt5arrayIPcLm1EELi4E23TrivialOffsetCalculatorILi0EjES7_ILi1EjENS0_6memory15LoadWithoutCastENSA_16StoreWithoutCastEEEviT_T0_T2_T3_T4_T5_)
        /*06ec*/ 	.word	0x00000000


	//----- nvinfo : EIATTR_REGCOUNT
	.align		4
.L_346:
        /*06f0*/ 	.byte	0x04, 0x2f
        /*06f2*/ 	.short	(.L_348 - .L_347)
	.align		4
.L_347:
        /*06f4*/ 	.word	index@(_ZN2at6native18elementwise_kernelILi128ELi4EZNS0_22gpu_kernel_impl_nocastINS0_11FillFunctorIbEEEEvRNS_18TensorIteratorBaseERKT_EUliE_EEviT1_)
        /*06f8*/ 	.word	0x0000000c


	//----- nvinfo : EIATTR_FRAME_SIZE
	.align		4
.L_348:
        /*06fc*/ 	.byte	0x04, 0x11
        /*06fe*/ 	.short	(.L_350 - .L_349)
	.align		4
.L_349:
        /*0700*/ 	.word	index@(_ZN2at6native18elementwise_kernelILi128ELi4EZNS0_22gpu_kernel_impl_nocastINS0_11FillFunctorIbEEEEvRNS_18TensorIteratorBaseERKT_EUliE_EEviT1_)
        /*0704*/ 	.word	0x00000000


	//----- nvinfo : EIATTR_REGCOUNT
	.align		4
.L_350:
        /*0708*/ 	.byte	0x04, 0x2f
        /*070a*/ 	.short	(.L_352 - .L_351)
	.align		4
.L_351:
        /*070c*/ 	.word	index@(_ZN2at6native27unrolled_elementwise_kernelINS0_11FillFunctorIbEESt5arrayIPcLm1EELi4E23TrivialOffsetCalculatorILi0EjES7_ILi1EjENS0_6memory12LoadWithCastILi0EEENSA_13StoreWithCastILi1EEEEEviT_T0_T2_T3_T4_T5_)
        /*0710*/ 	.word	0x0000001a


	//----- nvinfo : EIATTR_FRAME_SIZE
	.align		4
.L_352:
        /*0714*/ 	.byte	0x04, 0x11
        /*0716*/ 	.short	(.L_354 - .L_353)
	.align		4
.L_353:
        /*0718*/ 	.word	index@(_ZN2at6native27unrolled_elementwise_kernelINS0_11FillFunctorIbEESt5arrayIPcLm1EELi4E23TrivialOffsetCalculatorILi0EjES7_ILi1EjENS0_6memory12LoadWithCastILi0EEENSA_13StoreWithCastILi1EEEEEviT_T0_T2_T3_T4_T5_)
        /*071c*/ 	.word	0x00000000


	//----- nvinfo : EIATTR_REGCOUNT
	.align		4
.L_354:
        /*0720*/ 	.byte	0x04, 0x2f
        /*0722*/ 	.short	(.L_356 - .L_355)
	.align		4
.L_355:
        /*0724*/ 	.word	index@(_ZN2at6native18elementwise_kernelILi128ELi4EZNS0_15gpu_kernel_implINS0_11FillFunctorIbEEEEvRNS_18TensorIteratorBaseERKT_EUliE_EEviT1_)
        /*0728*/ 	.word	0x00000018


	//----- nvinfo : EIATTR_FRAME_SIZE
	.align		4
.L_356:
        /*072c*/ 	.byte	0x04, 0x11
        /*072e*/ 	.short	(.L_358 - .L_357)
	.align		4
.L_357:
        /*0730*/ 	.word	index@(_ZN2at6native18elementwise_kernelILi128ELi4EZNS0_15gpu_kernel_implINS0_11FillFunctorIbEEEEvRNS_18TensorIteratorBaseERKT_EUliE_EEviT1_)
        /*0734*/ 	.word	0x00000000


	//----- nvinfo : EIATTR_REGCOUNT
	.align		4
.L_358:
        /*0738*/ 	.byte	0x04, 0x2f
        /*073a*/ 	.short	(.L_360 - .L_359)
	.align		4
.L_359:
        /*073c*/ 	.word	index@(_ZN2at6native29vectorized_elementwise_kernelILi8ENS0_11FillFunctorIN3c104HalfEEESt5arrayIPcLm1EEEEviT0_T1_)
        /*0740*/ 	.word	0x00000004


	//----- nvinfo : EIATTR_FRAME_SIZE
	.align		4
.L_360:
        /*0744*/ 	.byte	0x04, 0x11
        /*0746*/ 	.short	(.L_362 - .L_361)
	.align		4
.L_361:
        /*0748*/ 	.word	index@(_ZN2at6native29vectorized_elementwise_kernelILi8ENS0_11FillFunctorIN3c104HalfEEESt5arrayIPcLm1EEEEviT0_T1_)
        /*074c*/ 	.word	0x00000000


	//----- nvinfo : EIATTR_REGCOUNT
	.align		4
.L_362:
        /*0750*/ 	.byte	0x04, 0x2f
        /*0752*/ 	.short	(.L_364 - .L_363)
	.align		4
.L_363:
        /*0754*/ 	.word	index@(_ZN2at6native29vectorized_elementwise_kernelILi4ENS0_11FillFunctorIN3c104HalfEEESt5arrayIPcLm1EEEEviT0_T1_)
        /*0758*/ 	.word	0x0000000a


	//----- nvinfo : EIATTR_FRAME_SIZE
	.align		4
.L_364:
        /*075c*/ 	.byte	0x04, 0x11
        /*075e*/ 	.short	(.L_366 - .L_365)
	.align		4
.L_365:
        /*0760*/ 	.word	index@(_ZN2at6native29vectorized_elementwise_kernelILi4ENS0_11FillFunctorIN3c104HalfEEESt5arrayIPcLm1EEEEviT0_T1_)
        /*0764*/ 	.word	0x00000000


	//----- nvinfo : EIATTR_REGCOUNT
	.align		4
.L_366:
        /*0768*/ 	.byte	0x04, 0x2f
        /*076a*/ 	.short	(.L_368 - .L_367)
	.align		4
.L_367:
        /*076c*/ 	.word	index@(_ZN2at6native29vectorized_elementwise_kernelILi2ENS0_11FillFunctorIN3c104HalfEEESt5arrayIPcLm1EEEEviT0_T1_)
        /*0770*/ 	.word	0x0000000a


	//----- nvinfo : EIATTR_FRAME_SIZE
	.align		4
.L_368:
        /*0774*/ 	.byte	0x04, 0x11
        /*0776*/ 	.short	(.L_370 - .L_369)
	.align		4
.L_369:
        /*0778*/ 	.word	index@(_ZN2at6native29vectorized_elementwise_kernelILi2ENS0_11FillFunctorIN3c104HalfEEESt5arrayIPcLm1EEEEviT0_T1_)
        /*077c*/ 	.word	0x00000000


	//----- nvinfo : EIATTR_REGCOUNT
	.align		4
.L_370:
        /*0780*/ 	.byte	0x04, 0x2f
        /*0782*/ 	.short	(.L_372 - .L_371)
	.align		4
.L_371:
        /*0784*/ 	.word	index@(_ZN2at6native27unrolled_elementwise_kernelINS0_11FillFunctorIN3c104HalfEEESt5arrayIPcLm1EELi4E23TrivialOffsetCalculatorILi0EjES9_ILi1EjENS0_6memory15LoadWithoutCastENSC_16StoreWithoutCastEEEviT_T0_T2_T3_T4_T5_)
        /*0788*/ 	.word	0x0000000c


	//----- nvinfo : EIATTR_FRAME_SIZE
	.align		4
.L_372:
        /*078c*/ 	.byte	0x04, 0x11
        /*078e*/ 	.short	(.L_374 - .L_373)
	.align		4
.L_373:
        /*0790*/ 	.word	index@(_ZN2at6native27unrolled_elementwise_kernelINS0_11FillFunctorIN3c104HalfEEESt5arrayIPcLm1EELi4E23TrivialOffsetCalculatorILi0EjES9_ILi1EjENS0_6memory15LoadWithoutCastENSC_16StoreWithoutCastEEEviT_T0_T2_T3_T4_T5_)
        /*0794*/ 	.word	0x00000000


	//----- nvinfo : EIATTR_REGCOUNT
	.align		4
.L_374:
        /*0798*/ 	.byte	0x04, 0x2f
        /*079a*/ 	.short	(.L_376 - .L_375)
	.align		4
.L_375:
        /*079c*/ 	.word	index@(_ZN2at6native18elementwise_kernelILi128ELi4EZNS0_22gpu_kernel_impl_nocastINS0_11FillFunctorIN3c104HalfEEEEEvRNS_18TensorIteratorBaseERKT_EUliE_EEviT1_)
        /*07a0*/ 	.word	0x0000000a


	//----- nvinfo : EIATTR_FRAME_SIZE
	.align		4
.L_376:
        /*07a4*/ 	.byte	0x04, 0x11
        /*07a6*/ 	.short	(.L_378 - .L_377)
	.align		4
.L_377:
        /*07a8*/ 	.word	index@(_ZN2at6native18elementwise_kernelILi128ELi4EZNS0_22gpu_kernel_impl_nocastINS0_11FillFunctorIN3c104HalfEEEEEvRNS_18TensorIteratorBaseERKT_EUliE_EEviT1_)
        /*07ac*/ 	.word	0x00000000


	//----- nvinfo : EIATTR_REGCOUNT
	.align		4
.L_378:
        /*07b0*/ 	.byte	0x04, 0x2f
        /*07b2*/ 	.short	(.L_380 - .L_379)
	.align		4
.L_379:
        /*07b4*/ 	.word	index@(_ZN2at6native27unrolled_elementwise_kernelINS0_11FillFunctorIN3c104HalfEEESt5arrayIPcLm1EELi4E23TrivialOffsetCalculatorILi0EjES9_ILi1EjENS0_6memory12LoadWithCastILi0EEENSC_13StoreWithCastILi1EEEEEviT_T0_T2_T3_T4_T5_)
        /*07b8*/ 	.word	0x00000018


	//----- nvinfo : EIATTR_FRAME_SIZE
	.align		4
.L_380:
        /*07bc*/ 	.byte	0x04, 0x11
        /*07be*/ 	.short	(.L_382 - .L_381)
	.align		4
.L_381:
        /*07c0*/ 	.word	index@(_ZN2at6native27unrolled_elementwise_kernelINS0_11FillFunctorIN3c104HalfEEESt5arrayIPcLm1EELi4E23TrivialOffsetCalculatorILi0EjES9_ILi1EjENS0_6memory12LoadWithCastILi0EEENSC_13StoreWithCastILi1EEEEEviT_T0_T2_T3_T4_T5_)
        /*07c4*/ 	.word	0x00000000


	//----- nvinfo : EIATTR_REGCOUNT
	.align		4
.L_382:
        /*07c8*/ 	.byte	0x04, 0x2f
        /*07ca*/ 	.short	(.L_384 - .L_383)
	.align		4
.L_383:
        /*07cc*/ 	.word	index@(_ZN2at6native18elementwise_kernelILi128ELi4EZNS0_15gpu_kernel_implINS0_11FillFunctorIN3c104HalfEEEEEvRNS_18TensorIteratorBaseERKT_EUliE_EEviT1_)
        /*07d0*/ 	.word	0x00000018


	//----- nvinfo : EIATTR_FRAME_SIZE
	.align		4
.L_384:
        /*07d4*/ 	.byte	0x04, 0x11
        /*07d6*/ 	.short	(.L_386 - .L_385)
	.align		4
.L_385:
        /*07d8*/ 	.word	index@(_ZN2at6native18elementwise_kernelILi128ELi4EZNS0_15gpu_kernel_implINS0_11FillFunctorIN3c104HalfEEEEEvRNS_18TensorIteratorBaseERKT_EUliE_EEviT1_)
        /*07dc*/ 	.word	0x00000000


	//----- nvinfo : EIATTR_REGCOUNT
	.align		4
.L_386:
        /*07e0*/ 	.byte	0x04, 0x2f
        /*07e2*/ 	.short	(.L_388 - .L_387)
	.align		4
.L_387:
        /*07e4*/ 	.word	index@(_ZN2at6native29vectorized_elementwise_kernelILi8ENS0_11FillFunctorIN3c108BFloat16EEESt5arrayIPcLm1EEEEviT0_T1_)
        /*07e8*/ 	.word	0x00000004


	//----- nvinfo : EIATTR_FRAME_SIZE
	.align		4
.L_388:
        /*07ec*/ 	.byte	0x04, 0x11
        /*07ee*/ 	.short	(.L_390 - .L_389)
	.align		4
.L_389:
        /*07f0*/ 	.word	index@(_ZN2at6native29vectorized_elementwise_kernelILi8ENS0_11FillFunctorIN3c108BFloat16EEESt5arrayIPcLm1EEEEviT0_T1_)
        /*07f4*/ 	.word	0x00000000


	//----- nvinfo : EIATTR_REGCOUNT
	.align		4
.L_390:
        /*07f8*/ 	.byte	0x04, 0x2f
        /*07fa*/ 	.short	(.L_392 - .L_391)
	.align		4
.L_391:
        /*07fc*/ 	.word	index@(_ZN2at6native29vectorized_elementwise_kernelILi4ENS0_11FillFunctorIN3c108BFloat16EEESt5arrayIPcLm1EEEEviT0_T1_)
        /*0800*/ 	.word	0x0000000a


	//----- nvinfo : EIATTR_FRAME_SIZE
	.align		4
.L_392:
        /*0804*/ 	.byte	0x04, 0x11
        /*0806*/ 	.short	(.L_394 - .L_393)
	.align		4
.L_393:
        /*0808*/ 	.word	index@(_ZN2at6native29vectorized_elementwise_kernelILi4ENS0_11FillFunctorIN3c108BFloat16EEESt5arrayIPcLm1EEEEviT0_T1_)
        /*080c*/ 	.word	0x00000000


	//----- nvinfo : EIATTR_REGCOUNT
	.align		4
.L_394:
        /*0810*/ 	.byte	0x04, 0x2f
        /*0812*/ 	.short	(.L_396 - .L_395)
	.align		4
.L_395:
        /*0814*/ 	.word	index@(_ZN2at6native29vectorized_elementwise_kernelILi2ENS0_11FillFunctorIN3c108BFloat16EEESt5arrayIPcLm1EEEEviT0_T1_)
        /*0818*/ 	.word	0x0000000a


	//----- nvinfo : EIATTR_FRAME_SIZE
	.align		4
.L_396:
        /*081c*/ 	.byte	0x04, 0x11
        /*081e*/ 	.short	(.L_398 - .L_397)
	.align		4
.L_397:
        /*0820*/ 	.word	index@(_ZN2at6native29vectorized_elementwise_kernelILi2ENS0_11FillFunctorIN3c108BFloat16EEESt5arrayIPcLm1EEEEviT0_T1_)
        /*0824*/ 	.word	0x00000000


	//----- nvinfo : EIATTR_REGCOUNT
	.align		4
.L_398:
        /*0828*/ 	.byte	0x04, 0x2f
        /*082a*/ 	.short	(.L_400 - .L_399)
	.align		4
.L_399:
        /*082c*/ 	.word	index@(_ZN2at6native27unrolled_elementwise_kernelINS0_11FillFunctorIN3c108BFloat16EEESt5arrayIPcLm1EELi4E23TrivialOffsetCalculatorILi0EjES9_ILi1EjENS0_6memory15LoadWithoutCastENSC_16StoreWithoutCastEEEviT_T0_T2_T3_T4_T5_)
        /*0830*/ 	.word	0x0000000c


	//----- nvinfo : EIATTR_FRAME_SIZE
	.align		4
.L_400:
        /*0834*/ 	.byte	0x04, 0x11
        /*0836*/ 	.short	(.L_402 - .L_401)
	.align		4
.L_401:
        /*0838*/ 	.word	index@(_ZN2at6native27unrolled_elementwise_kernelINS0_11FillFunctorIN3c108BFloat16EEESt5arrayIPcLm1EELi4E23TrivialOffsetCalculatorILi0EjES9_ILi1EjENS0_6memory15LoadWithoutCastENSC_16StoreWithoutCastEEEviT_T0_T2_T3_T4_T5_)
        /*083c*/ 	.word	0x00000000


	//----- nvinfo : EIATTR_REGCOUNT
	.align		4
.L_402:
        /*0840*/ 	.byte	0x04, 0x2f
        /*0842*/ 	.short	(.L_404 - .L_403)
	.align		4
.L_403:
        /*0844*/ 	.word	index@(_ZN2at6native18elementwise_kernelILi128ELi4EZNS0_22gpu_kernel_impl_nocastINS0_11FillFunctorIN3c108BFloat16EEEEEvRNS_18TensorIteratorBaseERKT_EUliE_EEviT1_)
        /*0848*/ 	.word	0x0000000a


	//----- nvinfo : EIATTR_FRAME_SIZE
	.align		4
.L_404:
        /*084c*/ 	.byte	0x04, 0x11
        /*084e*/ 	.short	(.L_406 - .L_405)
	.align		4
.L_405:
        /*0850*/ 	.word	index@(_ZN2at6native18elementwise_kernelILi128ELi4EZNS0_22gpu_kernel_impl_nocastINS0_11FillFunctorIN3c108BFloat16EEEEEvRNS_18TensorIteratorBaseERKT_EUliE_EEviT1_)
        /*0854*/ 	.word	0x00000000


	//----- nvinfo : EIATTR_REGCOUNT
	.align		4
.L_406:
        /*0858*/ 	.byte	0x04, 0x2f
        /*085a*/ 	.short	(.L_408 - .L_407)
	.align		4
.L_407:
        /*085c*/ 	.word	index@(_ZN2at6native27unrolled_elementwise_kernelINS0_11FillFunctorIN3c108BFloat16EEESt5arrayIPcLm1EELi4E23TrivialOffsetCalculatorILi0EjES9_ILi1EjENS0_6memory12LoadWithCastILi0EEENSC_13StoreWithCastILi1EEEEEviT_T0_T2_T3_T4_T5_)
        /*0860*/ 	.word	0x00000018


	//----- nvinfo : EIATTR_FRAME_SIZE
	.align		4
.L_408:
        /*0864*/ 	.byte	0x04, 0x11
        /*0866*/ 	.short	(.L_410 - .L_409)
	.align		4
.L_409:
        /*0868*/ 	.word	index@(_ZN2at6native27unrolled_elementwise_kernelINS0_11FillFunctorIN3c108BFloat16EEESt5arrayIPcLm1EELi4E23TrivialOffsetCalculatorILi0EjES9_ILi1EjENS0_6memory12LoadWithCastILi0EEENSC_13StoreWithCastILi1EEEEEviT_T0_T2_T3_T4_T5_)
        /*086c*/ 	.word	0x00000000


	//----- nvinfo : EIATTR_REGCOUNT
	.align		4
.L_410:
        /*0870*/ 	.byte	0x04, 0x2f
        /*0872*/ 	.short	(.L_412 - .L_411)
	.align		4
.L_411:
        /*0874*/ 	.word	index@(_ZN2at6native18elementwise_kernelILi128ELi4EZNS0_15gpu_kernel_implINS0_11FillFunctorIN3c108BFloat16EEEEEvRNS_18TensorIteratorBaseERKT_EUliE_EEviT1_)
        /*0878*/ 	.word	0x00000018


	//----- nvinfo : EIATTR_FRAME_SIZE
	.align		4
.L_412:
        /*087c*/ 	.byte	0x04, 0x11
        /*087e*/ 	.short	(.L_414 - .L_413)
	.align		4
.L_413:
        /*0880*/ 	.word	index@(_ZN2at6native18elementwise_kernelILi128ELi4EZNS0_15gpu_kernel_implINS0_11FillFunctorIN3c108BFloat16EEEEEvRNS_18TensorIteratorBaseERKT_EUliE_EEviT1_)
        /*0884*/ 	.word	0x00000000


	//----- nvinfo : EIATTR_REGCOUNT
	.align		4
.L_414:
        /*0888*/ 	.byte	0x04, 0x2f
        /*088a*/ 	.short	(.L_416 - .L_415)
	.align		4
.L_415:
        /*088c*/ 	.word	index@(_ZN2at6native29vectorized_elementwise_kernelILi8ENS0_11FillFunctorIN3c1011Float8_e5m2EEESt5arrayIPcLm1EEEEviT0_T1_)
        /*0890*/ 	.word	0x00000004


	//----- nvinfo : EIATTR_FRAME_SIZE
	.align		4
.L_416:
        /*0894*/ 	.byte	0x04, 0x11
        /*0896*/ 	.short	(.L_418 - .L_417)
	.align		4
.L_417:
        /*0898*/ 	.word	index@(_ZN2at6native29vectorized_elementwise_kernelILi8ENS0_11FillFunctorIN3c1011Float8_e5m2EEESt5arrayIPcLm1EEEEviT0_T1_)
        /*089c*/ 	.word	0x00000000


	//----- nvinfo : EIATTR_REGCOUNT
	.align		4
.L_418:
        /*08a0*/ 	.byte	0x04, 0x2f
        /*08a2*/ 	.short	(.L_420 - .L_419)
	.align		4
.L_419:
        /*08a4*/ 	.word	index@(_ZN2at6native29vectorized_elementwise_kernelILi4ENS0_11FillFunctorIN3c1011Float8_e5m2EEESt5arrayIPcLm1EEEEviT0_T1_)
        /*08a8*/ 	.word	0x0000000a


	//----- nvinfo : EIATTR_FRAME_SIZE
	.align		4
.L_420:
        /*08ac*/ 	.byte	0x04, 0x11
        /*08ae*/ 	.short	(.L_422 - .L_421)
	.align		4
.L_421:
        /*08b0*/ 	.word	index@(_ZN2at6native29vectorized_elementwise_kernelILi4ENS0_11FillFunctorIN3c1011Float8_e5m2EEESt5arrayIPcLm1EEEEviT0_T1_)
        /*08b4*/ 	.word	0x00000000


	//----- nvinfo : EIATTR_REGCOUNT
	.align		4
.L_422:
        /*08b8*/ 	.byte	0x04, 0x2f
        /*08ba*/ 	.short	(.L_424 - .L_423)
	.align		4
.L_423:
        /*08bc*/ 	.word	index@(_ZN2at6native29vectorized_elementwise_kernelILi2ENS0_11FillFunctorIN3c1011Float8_e5m2EEESt5arrayIPcLm1EEEEviT0_T1_)
        /*08c0*/ 	.word	0x0000000a


	//----- nvinfo : EIATTR_FRAME_SIZE
	.align		4
.L_424:
        /*08c4*/ 	.byte	0x04, 0x11
        /*08c6*/ 	.short	(.L_426 - .L_425)
	.align		4
.L_425:
        /*08c8*/ 	.word	index@(_ZN2at6native29vectorized_elementwise_kernelILi2ENS0_11FillFunctorIN3c1011Float8_e5m2EEESt5arrayIPcLm1EEEEviT0_T1_)
        /*08cc*/ 	.word	0x00000000


	//----- nvinfo : EIATTR_REGCOUNT
	.align		4
.L_426:
        /*08d0*/ 	.byte	0x04, 0x2f
        /*08d2*/ 	.short	(.L_428 - .L_427)
	.align		4
.L_427:
        /*08d4*/ 	.word	index@(_ZN2at6native27unrolled_elementwise_kernelINS0_11FillFunctorIN3c1011Float8_e5m2EEESt5arrayIPcLm1EELi4E23TrivialOffsetCalculatorILi0EjES9_ILi1EjENS0_6memory15LoadWithoutCastENSC_16StoreWithoutCastEEEviT_T0_T2_T3_T4_T5_)
        /*08d8*/ 	.word	0x0000000c


	//----- nvinfo : EIATTR_FRAME_SIZE
	.align		4
.L_428:
        /*08dc*/ 	.byte	0x04, 0x11
        /*08de*/ 	.short	(.L_430 - .L_429)
	.align		4
.L_429:
        /*08e0*/ 	.word	index@(_ZN2at6native27unrolled_elementwise_kernelINS0_11FillFunctorIN3c1011Float8_e5m2EEESt5arrayIPcLm1EELi4E23TrivialOffsetCalculatorILi0EjES9_ILi1EjENS0_6memory15LoadWithoutCastENSC_16StoreWithoutCastEEEviT_T0_T2_T3_T4_T5_)
        /*08e4*/ 	.word	0x00000000


	//----- nvinfo : EIATTR_REGCOUNT
	.align		4
.L_430:
        /*08e8*/ 	.byte	0x04, 0x2f
        /*08ea*/ 	.short	(.L_432 - .L_431)
	.align		4
.L_431:
        /*08ec*/ 	.word	index@(_ZN2at6native18elementwise_kernelILi128ELi4EZNS0_22gpu_kernel_impl_nocastINS0_11FillFunctorIN3c1011Float8_e5m2EEEEEvRNS_18TensorIteratorBaseERKT_EUliE_EEviT1_)
        /*08f0*/ 	.word	0x0000000c


	//----- nvinfo : EIATTR_FRAME_SIZE
	.align		4
.L_432:
        /*08f4*/ 	.byte	0x04, 0x11
        /*08f6*/ 	.short	(.L_434 - .L_433)
	.align		4
.L_433:
        /*08f8*/ 	.word	index@(_ZN2at6native18elementwise_kernelILi128ELi4EZNS0_22gpu_kernel_impl_nocastINS0_11FillFunctorIN3c1011Float8_e5m2EEEEEvRNS_18TensorIteratorBaseERKT_EUliE_EEviT1_)
        /*08fc*/ 	.word	0x00000000


	//----- nvinfo : EIATTR_REGCOUNT
	.align		4
.L_434:
        /*0900*/ 	.byte	0x04, 0x2f
        /*0902*/ 	.short	(.L_436 - .L_435)
	.align		4
.L_435:
        /*0904*/ 	.word	index@(_ZN2at6native27unrolled_elementwise_kernelINS0_11FillFunctorIN3c1011Float8_e5m2EEESt5arrayIPcLm1EELi4E23TrivialOffsetCalculatorILi0EjES9_ILi1EjENS0_6memory12LoadWithCastILi0EEENSC_13StoreWithCastILi1EEEEEviT_T0_T2_T3_T4_T5_)
        /*0908*/ 	.word	0x0000001a


	//----- nvinfo : EIATTR_FRAME_SIZE
	.align		4
.L_436:
        /*090c*/ 	.byte	0x04, 0x11
        /*090e*/ 	.short	(.L_438 - .L_437)
	.align		4
.L_437:
        /*0910*/ 	.word	index@(_ZN2at6native27unrolled_elementwise_kernelINS0_11FillFunctorIN3c1011Float8_e5m2EEESt5arrayIPcLm1EELi4E23TrivialOffsetCalculatorILi0EjES9_ILi1EjENS0_6memory12LoadWithCastILi0EEENSC_13StoreWithCastILi1EEEEEviT_T0_T2_T3_T4_T5_)
        /*0914*/ 	.word	0x00000000


	//----- nvinfo : EIATTR_REGCOUNT
	.align		4
.L_438:
        /*0918*/ 	.byte	0x04, 0x2f
        /*091a*/ 	.short	(.L_440 - .L_439)
	.align		4
.L_439:
        /*091c*/ 	.word	index@(_ZN2at6native18elementwise_kernelILi128ELi4EZNS0_15gpu_kernel_implINS0_11FillFunctorIN3c1011Float8_e5m2EEEEEvRNS_18TensorIteratorBaseERKT_EUliE_EEviT1_)
        /*0920*/ 	.word	0x00000018


	//----- nvinfo : EIATTR_FRAME_SIZE
	.align		4
.L_440:
        /*0924*/ 	.byte	0x04, 0x11
        /*0926*/ 	.short	(.L_442 - .L_441)
	.align		4
.L_441:
        /*0928*/ 	.word	index@(_ZN2at6native18elementwise_kernelILi128ELi4EZNS0_15gpu_kernel_implINS0_11FillFunctorIN3c1011Float8_e5m2EEEEEvRNS_18TensorIteratorBaseERKT_EUliE_EEviT1_)
        /*092c*/ 	.word	0x00000000


	//----- nvinfo : EIATTR_REGCOUNT
	.align		4
.L_442:
        /*0930*/ 	.byte	0x04, 0x2f
        /*0932*/ 	.short	(.L_444 - .L_443)
	.align		4
.L_443:
        /*0934*/ 	.word	index@(_ZN2at6native29vectorized_elementwise_kernelILi8ENS0_11FillFunctorIN3c1015Float8_e5m2fnuzEEESt5arrayIPcLm1EEEEviT0_T1_)
        /*0938*/ 	.word	0x00000004


	//----- nvinfo : EIATTR_FRAME_SIZE
	.align		4
.L_444:
        /*093c*/ 	.byte	0x04, 0x11
        /*093e*/ 	.short	(.L_446 - .L_445)
	.align		4
.L_445:
        /*0940*/ 	.word	index@(_ZN2at6native29vectorized_elementwise_kernelILi8ENS0_11FillFunctorIN3c1015Float8_e5m2fnuzEEESt5arrayIPcLm1EEEEviT0_T1_)
        /*0944*/ 	.word	0x00000000


	//----- nvinfo : EIATTR_REGCOUNT
	.align		4
.L_446:
        /*0948*/ 	.byte	0x04, 0x2f
        /*094a*/ 	.short	(.L_448 - .L_447)
	.align		4
.L_447:
        /*094c*/ 	.word	index@(_ZN2at6native29vectorized_elementwise_kernelILi4ENS0_11FillFunctorIN3c1015Float8_e5m2fnuzEEESt5arrayIPcLm1EEEEviT0_T1_)
        /*0950*/ 	.word	0x0000000a


	//----- nvinfo : EIATTR_FRAME_SIZE
	.align		4
.L_448:
        /*0954*/ 	.byte	0x04, 0x11
        /*0956*/ 	.short	(.L_450 - .L_449)
	.align		4
.L_449:
        /*0958*/ 	.word	index@(_ZN2at6native29vectorized_elementwise_kernelILi4ENS0_11FillFunctorIN3c1015Float8_e5m2fnuzEEESt5arrayIPcLm1EEEEviT0_T1_)
        /*095c*/ 	.word	0x00000000


	//----- nvinfo : EIATTR_REGCOUNT
	.align		4
.L_450:
        /*0960*/ 	.byte	0x04, 0x2f
        /*0962*/ 	.short	(.L_452 - .L_451)
	.align		4
.L_451:
        /*0964*/ 	.word	index@(_ZN2at6native29vectorized_elementwise_kernelILi2ENS0_11FillFunctorIN3c1015Float8_e5m2fnuzEEESt5arrayIPcLm1EEEEviT0_T1_)
        /*0968*/ 	.word	0x0000000a


	//----- nvinfo : EIATTR_FRAME_SIZE
	.align		4
.L_452:
        /*096c*/ 	.byte	0x04, 0x11
        /*096e*/ 	.short	(.L_454 - .L_453)
	.align		4
.L_453:
        /*0970*/ 	.word	index@(_ZN2at6native29vectorized_elementwise_kernelILi2ENS0_11FillFunctorIN3c1015Float8_e5m2fnuzEEESt5arrayIPcLm1EEEEviT0_T1_)
        /*0974*/ 	.word	0x00000000


	//----- nvinfo : EIATTR_REGCOUNT
	.align		4
.L_454:
        /*0978*/ 	.byte	0x04, 0x2f
        /*097a*/ 	.short	(.L_456 - .L_455)
	.align		4
.L_455:
        /*097c*/ 	.word	index@(_ZN2at6native27unrolled_elementwise_kernelINS0_11FillFunctorIN3c1015Float8_e5m2fnuzEEESt5arrayIPcLm1EELi4E23TrivialOffsetCalculatorILi0EjES9_ILi1EjENS0_6memory15LoadWithoutCastENSC_16StoreWithoutCastEEEviT_T0_T2_T3_T4_T5_)
        /*0980*/ 	.word	0x0000000c


	//----- nvinfo : EIATTR_FRAME_SIZE
	.align		4
.L_456:
        /*0984*/ 	.byte	0x04, 0x11
        /*0986*/ 	.short	(.L_458 - .L_457)
	.align		4
.L_457:
        /*0988*/ 	.word	index@(_ZN2at6native27unrolled_elementwise_kernelINS0_11FillFunctorIN3c1015Float8_e5m2fnuzEEESt5arrayIPcLm1EELi4E23TrivialOffsetCalculatorILi0EjES9_ILi1EjENS0_6memory15LoadWithoutCastENSC_16StoreWithoutCastEEEviT_T0_T2_T3_T4_T5_)
        /*098c*/ 	.word	0x00000000


	//----- nvinfo : EIATTR_REGCOUNT
	.align		4
.L_458:
        /*0990*/ 	.byte	0x04, 0x2f
        /*0992*/ 	.short	(.L_460 - .L_459)
	.align		4
.L_459:
        /*0994*/ 	.word	index@(_ZN2at6native18elementwise_kernelILi128ELi4EZNS0_22gpu_kernel_impl_nocastINS0_11FillFunctorIN3c1015Float8_e5m2fnuzEEEEEvRNS_18TensorIteratorBaseERKT_EUliE_EEviT1_)
        /*0998*/ 	.word	0x0000000c


	//----- nvinfo : EIATTR_FRAME_SIZE
	.align		4
.L_460:
        /*099c*/ 	.byte	0x04, 0x11
        /*099e*/ 	.short	(.L_462 - .L_461)
	.align		4
.L_461:
        /*09a0*/ 	.word	index@(_ZN2at6native18elementwise_kernelILi128ELi4EZNS0_22gpu_kernel_impl_nocastINS0_11FillFunctorIN3c1015Float8_e5m2fnuzEEEEEvRNS_18TensorIteratorBaseERKT_EUliE_EEviT1_)
        /*09a4*/ 	.word	0x00000000


	//----- nvinfo : EIATTR_REGCOUNT
	.align		4
.L_462:
        /*09a8*/ 	.byte	0x04, 0x2f
        /*09aa*/ 	.short	(.L_464 - .L_463)
	.align		4
.L_463:
        /*09ac*/ 	.word	index@(_ZN2at6native27unrolled_elementwise_kernelINS0_11FillFunctorIN3c1015Float8_e5m2fnuzEEESt5arrayIPcLm1EELi4E23TrivialOffsetCalculatorILi0EjES9_ILi1EjENS0_6memory12LoadWithCastILi0EEENSC_13StoreWithCastILi1EEEEEviT_T0_T2_T3_T4_T5_)
        /*09b0*/ 	.word	0x0000001a


	//----- nvinfo : EIATTR_FRAME_SIZE
	.align		4
.L_464:
        /*09b4*/ 	.byte	0x04, 0x11
        /*09b6*/ 	.short	(.L_466 - .L_465)
	.align		4
.L_465:
        /*09b8*/ 	.word	index@(_ZN2at6native27unrolled_elementwise_kernelINS0_11FillFunctorIN3c1015Float8_e5m2fnuzEEESt5arrayIPcLm1EELi4E23TrivialOffsetCalculatorILi0EjES9_ILi1EjENS0_6memory12LoadWithCastILi0EEENSC_13StoreWithCastILi1EEEEEviT_T0_T2_T3_T4_T5_)
        /*09bc*/ 	.word	0x00000000


	//----- nvinfo : EIATTR_REGCOUNT
	.align		4
.L_466:
        /*09c0*/ 	.byte	0x04, 0x2f
        /*09c2*/ 	.short	(.L_468 - .L_467)
	.align		4
.L_467:
        /*09c4*/ 	.word	index@(_ZN2at6native18elementwise_kernelILi128ELi4EZNS0_15gpu_kernel_implINS0_11FillFunctorIN3c1015Float8_e5m2fnuzEEEEEvRNS_18TensorIteratorBaseERKT_EUliE_EEviT1_)
        /*09c8*/ 	.word	0x00000018


	//----- nvinfo : EIATTR_FRAME_SIZE
	.align		4
.L_468:
        /*09cc*/ 	.byte	0x04, 0x11
        /*09ce*/ 	.short	(.L_470 - .L_469)
	.align		4
.L_469:
        /*09d0*/ 	.word	index@(_ZN2at6native18elementwise_kernelILi128ELi4EZNS0_15gpu_kernel_implINS0_11FillFunctorIN3c1015Float8_e5m2fnuzEEEEEvRNS_18TensorIteratorBaseERKT_EUliE_EEviT1_)
        /*09d4*/ 	.word	0x00000000


	//----- nvinfo : EIATTR_REGCOUNT
	.align		4
.L_470:
        /*09d8*/ 	.byte	0x04, 0x2f
        /*09da*/ 	.short	(.L_472 - .L_471)
	.align		4
.L_471:
        /*09dc*/ 	.word	index@(_ZN2at6native29vectorized_elementwise_kernelILi8ENS0_11FillFunctorIN3c1013Float8_e4m3fnEEESt5arrayIPcLm1EEEEviT0_T1_)
        /*09e0*/ 	.word	0x00000004


	//----- nvinfo : EIATTR_FRAME_SIZE
	.align		4
.L_472:
        /*09e4*/ 	.byte	0x04, 0x11
        /*09e6*/ 	.short	(.L_474 - .L_473)
	.align		4
.L_473:
        /*09e8*/ 	.word	index@(_ZN2at6native29vectorized_elementwise_kernelILi8ENS0_11FillFunctorIN3c1013Float8_e4m3fnEEESt5arrayIPcLm1EEEEviT0_T1_)
        /*09ec*/ 	.word	0x00000000


	//----- nvinfo : EIATTR_REGCOUNT
	.align		4
.L_474:
        /*09f0*/ 	.byte	0x04, 0x2f
        /*09f2*/ 	.short	(.L_476 - .L_475)
	.align		4
.L_475:
        /*09f4*/ 	.word	index@(_ZN2at6native29vectorized_elementwise_kernelILi4ENS0_11FillFunctorIN3c1013Float8_e4m3fnEEESt5arrayIPcLm1EEEEviT0_T1_)
        /*09f8*/ 	.word	0x0000000a


	//----- nvinfo : EIATTR_FRAME_SIZE
	.align		4
.L_476:
        /*09fc*/ 	.byte	0x04, 0x11
        /*09fe*/ 	.short	(.L_478 - .L_477)
	.align		4
.L_477:
        /*0a00*/ 	.word	index@(_ZN2at6native29vectorized_elementwise_kernelILi4ENS0_11FillFunctorIN3c1013Float8_e4m3fnEEESt5arrayIPcLm1EEEEviT0_T1_)
        /*0a04*/ 	.word	0x00000000


	//----- nvinfo : EIATTR_REGCOUNT
	.align		4
.L_478:
        /*0a08*/ 	.byte	0x04, 0x2f
        /*0a0a*/ 	.short	(.L_480 - .L_479)
	.align		4
.L_479:
        /*0a0c*/ 	.word	index@(_ZN2at6native29vectorized_elementwise_kernelILi2ENS0_11FillFunctorIN3c1013Float8_e4m3fnEEESt5arrayIPcLm1EEEEviT0_T1_)
        /*0a10*/ 	.word	0x0000000a


	//----- nvinfo : EIATTR_FRAME_SIZE
	.align		4
.L_480:
        /*0a14*/ 	.byte	0x04, 0x11
        /*0a16*/ 	.short	(.L_482 - .L_481)
	.align		4
.L_481:
        /*0a18*/ 	.word	index@(_ZN2at6native29vectorized_elementwise_kernelILi2ENS0_11FillFunctorIN3c1013Float8_e4m3fnEEESt5arrayIPcLm1EEEEviT0_T1_)
        /*0a1c*/ 	.word	0x00000000


	//----- nvinfo : EIATTR_REGCOUNT
	.align		4
.L_482:
        /*0a20*/ 	.byte	0x04, 0x2f
        /*0a22*/ 	.short	(.L_484 - .L_483)
	.align		4
.L_483:
        /*0a24*/ 	.word	index@(_ZN2at6native27unrolled_elementwise_kernelINS0_11FillFunctorIN3c1013Float8_e4m3fnEEESt5arrayIPcLm1EELi4E23TrivialOffsetCalculatorILi0EjES9_ILi1EjENS0_6memory15LoadWithoutCastENSC_16StoreWithoutCastEEEviT_T0_T2_T3_T4_T5_)
        /*0a28*/ 	.word	0x0000000c


	//----- nvinfo : EIATTR_FRAME_SIZE
	.align		4
.L_484:
        /*0a2c*/ 	.byte	0x04, 0x11
        /*0a2e*/ 	.short	(.L_486 - .L_485)
	.align		4
.L_485:
        /*0a30*/ 	.word	index@(_ZN2at6native27unrolled_elementwise_kernelINS0_11FillFunctorIN3c1013Float8_e4m3fnEEESt5arrayIPcLm1EELi4E23TrivialOffsetCalculatorILi0EjES9_ILi1EjENS0_6memory15LoadWithoutCastENSC_16StoreWithoutCastEEEviT_T0_T2_T3_T4_T5_)
        /*0a34*/ 	.word	0x00000000


	//----- nvinfo : EIATTR_REGCOUNT
	.align		4
.L_486:
        /*0a38*/ 	.byte	0x04, 0x2f
        /*0a3a*/ 	.short	(.L_488 - .L_487)
	.align		4
.L_487:
        /*0a3c*/ 	.word	index@(_ZN2at6native18elementwise_kernelILi128ELi4EZNS0_22gpu_kernel_impl_nocastINS0_11FillFunctorIN3c1013Float8_e4m3fnEEEEEvRNS_18TensorIteratorBaseERKT_EUliE_EEviT1_)
        /*0a40*/ 	.word	0x0000000c


	//----- nvinfo : EIATTR_FRAME_SIZE
	.align		4
.L_488:
        /*0a44*/ 	.byte	0x04, 0x11
        /*0a46*/ 	.short	(.L_490 - .L_489)
	.align		4
.L_489:
        /*0a48*/ 	.word	index@(_ZN2at6native18elementwise_kernelILi128ELi4EZNS0_22gpu_kernel_impl_nocastINS0_11FillFunctorIN3c1013Float8_e4m3fnEEEEEvRNS_18TensorIteratorBaseERKT_EUliE_EEviT1_)
        /*0a4c*/ 	.word	0x00000000


	//----- nvinfo : EIATTR_REGCOUNT
	.align		4
.L_490:
        /*0a50*/ 	.byte	0x04, 0x2f
        /*0a52*/ 	.short	(.L_492 - .L_491)
	.align		4
.L_491:
        /*0a54*/ 	.word	index@(_ZN2at6native27unrolled_elementwise_kernelINS0_11FillFunctorIN3c1013Float8_e4m3fnEEESt5arrayIPcLm1EELi4E23TrivialOffsetCalculatorILi0EjES9_ILi1EjENS0_6memory12LoadWithCastILi0EEENSC_13StoreWithCastILi1EEEEEviT_T0_T2_T3_T4_T5_)
        /*0a58*/ 	.word	0x0000001a


	//----- nvinfo : EIATTR_FRAME_SIZE
	.align		4
.L_492:
        /*0a5c*/ 	.byte	0x04, 0x11
        /*0a5e*/ 	.short	(.L_494 - .L_493)
	.align		4
.L_493:
        /*0a60*/ 	.word	index@(_ZN2at6native27unrolled_elementwise_kernelINS0_11FillFunctorIN3c1013Float8_e4m3fnEEESt5arrayIPcLm1EELi4E23TrivialOffsetCalculatorILi0EjES9_ILi1EjENS0_6memory12LoadWithCastILi0EEENSC_13StoreWithCastILi1EEEEEviT_T0_T2_T3_T4_T5_)
        /*0a64*/ 	.word	0x00000000


	//----- nvinfo : EIATTR_REGCOUNT
	.align		4
.L_494:
        /*0a68*/ 	.byte	0x04, 0x2f
        /*0a6a*/ 	.short	(.L_496 - .L_495)
	.align		4
.L_495:
        /*0a6c*/ 	.word	index@(_ZN2at6native18elementwise_kernelILi128ELi4EZNS0_15gpu_kernel_implINS0_11FillFunctorIN3c1013Float8_e4m3fnEEEEEvRNS_18TensorIteratorBaseERKT_EUliE_EEviT1_)
        /*0a70*/ 	.word	0x00000018


	//----- nvinfo : EIATTR_FRAME_SIZE
	.align		4
.L_496:
        /*0a74*/ 	.byte	0x04, 0x11
        /*0a76*/ 	.short	(.L_498 - .L_497)
	.align		4
.L_497:
        /*0a78*/ 	.word	index@(_ZN2at6native18elementwise_kernelILi128ELi4EZNS0_15gpu_kernel_implINS0_11FillFunctorIN3c1013Float8_e4m3fnEEEEEvRNS_18TensorIteratorBaseERKT_EUliE_EEviT1_)
        /*0a7c*/ 	.word	0x00000000


	//----- nvinfo : EIATTR_REGCOUNT
	.align		4
.L_498:
        /*0a80*/ 	.byte	0x04, 0x2f
        /*0a82*/ 	.short	(.L_500 - .L_499)
	.align		4
.L_499:
        /*0a84*/ 	.word	index@(_ZN2at6native29vectorized_elementwise_kernelILi8ENS0_11FillFunctorIN3c1015Float8_e4m3fnuzEEESt5arrayIPcLm1EEEEviT0_T1_)
        /*0a88*/ 	.word	0x00000004


	//----- nvinfo : EIATTR_FRAME_SIZE
	.align		4
.L_500:
        /*0a8c*/ 	.byte	0x04, 0x11
        /*0a8e*/ 	.short	(.L_502 - .L_501)
	.align		4
.L_501:
        /*0a90*/ 	.word	index@(_ZN2at6native29vectorized_elementwise_kernelILi8ENS0_11FillFunctorIN3c1015Float8_e4m3fnuzEEESt5arrayIPcLm1EEEEviT0_T1_)
        /*0a94*/ 	.word	0x00000000


	//----- nvinfo : EIATTR_REGCOUNT
	.align		4
.L_502:
        /*0a98*/ 	.byte	0x04, 0x2f
        /*0a9a*/ 	.short	(.L_504 - .L_503)
	.align		4
.L_503:
        /*0a9c*/ 	.word	index@(_ZN2at6native29vectorized_elementwise_kernelILi4ENS0_11FillFunctorIN3c1015Float8_e4m3fnuzEEESt5arrayIPcLm1EEEEviT0_T1_)
        /*0aa0*/ 	.word	0x0000000a


	//----- nvinfo : EIATTR_FRAME_SIZE
	.align		4
.L_504:
        /*0aa4*/ 	.byte	0x04, 0x11
        /*0aa6*/ 	.short	(.L_506 - .L_505)
	.align		4
.L_505:
        /*0aa8*/ 	.word	index@(_ZN2at6native29vectorized_elementwise_kernelILi4ENS0_11FillFunctorIN3c1015Float8_e4m3fnuzEEESt5arrayIPcLm1EEEEviT0_T1_)
        /*0aac*/ 	.word	0x00000000


	//----- nvinfo : EIATTR_REGCOUNT
	.align		4
.L_506:
        /*0ab0*/ 	.byte	0x04, 0x2f
        /*0ab2*/ 	.short	(.L_508 - .L_507)
	.align		4
.L_507:
        /*0ab4*/ 	.word	index@(_ZN2at6native29vectorized_elementwise_kernelILi2ENS0_11FillFunctorIN3c1015Float8_e4m3fnuzEEESt5arrayIPcLm1EEEEviT0_T1_)
        /*0ab8*/ 	.word	0x0000000a


	//----- nvinfo : EIATTR_FRAME_SIZE
	.align		4
.L_508:
        /*0abc*/ 	.byte	0x04, 0x11
        /*0abe*/ 	.short	(.L_510 - .L_509)
	.align		4
.L_509:
        /*0ac0*/ 	.word	index@(_ZN2at6native29vectorized_elementwise_kernelILi2ENS0_11FillFunctorIN3c1015Float8_e4m3fnuzEEESt5arrayIPcLm1EEEEviT0_T1_)
        /*0ac4*/ 	.word	0x00000000


	//----- nvinfo : EIATTR_REGCOUNT
	.align		4
.L_510:
        /*0ac8*/ 	.byte	0x04, 0x2f
        /*0aca*/ 	.short	(.L_512 - .L_511)
	.align		4
.L_511:
        /*0acc*/ 	.word	index@(_ZN2at6native27unrolled_elementwise_kernelINS0_11FillFunctorIN3c1015Float8_e4m3fnuzEEESt5arrayIPcLm1EELi4E23TrivialOffsetCalculatorILi0EjES9_ILi1EjENS0_6memory15LoadWithoutCastENSC_16StoreWithoutCastEEEviT_T0_T2_T3_T4_T5_)
        /*0ad0*/ 	.word	0x0000000c


	//----- nvinfo : EIATTR_FRAME_SIZE
	.align		4
.L_512:
        /*0ad4*/ 	.byte	0x04, 0x11
        /*0ad6*/ 	.short	(.L_514 - .L_513)
	.align		4
.L_513:
        /*0ad8*/ 	.word	index@(_ZN2at6native27unrolled_elementwise_kernelINS0_11FillFunctorIN3c1015Float8_e4m3fnuzEEESt5arrayIPcLm1EELi4E23TrivialOffsetCalculatorILi0EjES9_ILi1EjENS0_6memory15LoadWithoutCastENSC_16StoreWithoutCastEEEviT_T0_T2_T3_T4_T5_)
        /*0adc*/ 	.word	0x00000000


	//----- nvinfo : EIATTR_REGCOUNT
	.align		4
.L_514:
        /*0ae0*/ 	.byte	0x04, 0x2f
        /*0ae2*/ 	.short	(.L_516 - .L_515)
	.align		4
.L_515:
        /*0ae4*/ 	.word	index@(_ZN2at6native18elementwise_kernelILi128ELi4EZNS0_22gpu_kernel_impl_nocastINS0_11FillFunctorIN3c1015Float8_e4m3fnuzEEEEEvRNS_18TensorIteratorBaseERKT_EUliE_EEviT1_)
        /*0ae8*/ 	.word	0x0000000c


	//----- nvinfo : EIATTR_FRAME_SIZE
	.align		4
.L_516:
        /*0aec*/ 	.byte	0x04, 0x11
        /*0aee*/ 	.short	(.L_518 - .L_517)
	.align		4
.L_517:
        /*0af0*/ 	.word	index@(_ZN2at6native18elementwise_kernelILi128ELi4EZNS0_22gpu_kernel_impl_nocastINS0_11FillFunctorIN3c1015Float8_e4m3fnuzEEEEEvRNS_18TensorIteratorBaseERKT_EUliE_EEviT1_)
        /*0af4*/ 	.word	0x00000000


	//----- nvinfo : EIATTR_REGCOUNT
	.align		4
.L_518:
        /*0af8*/ 	.byte	0x04, 0x2f
        /*0afa*/ 	.short	(.L_520 - .L_519)
	.align		4
.L_519:
        /*0afc*/ 	.word	index@(_ZN2at6native27unrolled_elementwise_kernelINS0_11FillFunctorIN3c1015Float8_e4m3fnuzEEESt5arrayIPcLm1EELi4E23TrivialOffsetCalculatorILi0EjES9_ILi1EjENS0_6memory12LoadWithCastILi0EEENSC_13StoreWithCastILi1EEEEEviT_T0_T2_T3_T4_T5_)
        /*0b00*/ 	.word	0x0000001a


	//----- nvinfo : EIATTR_FRAME_SIZE
	.align		4
.L_520:
        /*0b04*/ 	.byte	0x04, 0x11
        /*0b06*/ 	.short	(.L_522 - .L_521)
	.align		4
.L_521:
        /*0b08*/ 	.word	index@(_ZN2at6native27unrolled_elementwise_kernelINS0_11FillFunctorIN3c1015Float8_e4m3fnuzEEESt5arrayIPcLm1EELi4E23TrivialOffsetCalculatorILi0EjES9_ILi1EjENS0_6memory12LoadWithCastILi0EEENSC_13StoreWithCastILi1EEEEEviT_T0_T2_T3_T4_T5_)
        /*0b0c*/ 	.word	0x00000000


	//----- nvinfo : EIATTR_REGCOUNT
	.align		4
.L_522:
        /*0b10*/ 	.byte	0x04, 0x2f
        /*0b12*/ 	.short	(.L_524 - .L_523)
	.align		4
.L_523:
        /*0b14*/ 	.word	index@(_ZN2at6native18elementwise_kernelILi128ELi4EZNS0_15gpu_kernel_implINS0_11FillFunctorIN3c1015Float8_e4m3fnuzEEEEEvRNS_18TensorIteratorBaseERKT_EUliE_EEviT1_)
        /*0b18*/ 	.word	0x00000018


	//----- nvinfo : EIATTR_FRAME_SIZE
	.align		4
.L_524:
        /*0b1c*/ 	.byte	0x04, 0x11
        /*0b1e*/ 	.short	(.L_526 - .L_525)
	.align		4
.L_525:
        /*0b20*/ 	.word	index@(_ZN2at6native18elementwise_kernelILi128ELi4EZNS0_15gpu_kernel_implINS0_11FillFunctorIN3c1015Float8_e4m3fnuzEEEEEvRNS_18TensorIteratorBaseERKT_EUliE_EEviT1_)
        /*0b24*/ 	.word	0x00000000


	//----- nvinfo : EIATTR_REGCOUNT
	.align		4
.L_526:
        /*0b28*/ 	.byte	0x04, 0x2f
        /*0b2a*/ 	.short	(.L_528 - .L_527)
	.align		4
.L_527:
        /*0b2c*/ 	.word	index@(_ZN2at6native29vectorized_elementwise_kernelILi8ENS0_11FillFunctorIN3c1014Float8_e8m0fnuEEESt5arrayIPcLm1EEEEviT0_T1_)
        /*0b30*/ 	.word	0x00000004


	//----- nvinfo : EIATTR_FRAME_SIZE
	.align		4
.L_528:
        /*0b34*/ 	.byte	0x04, 0x11
        /*0b36*/ 	.short	(.L_530 - .L_529)
	.align		4
.L_529:
        /*0b38*/ 	.word	index@(_ZN2at6native29vectorized_elementwise_kernelILi8ENS0_11FillFunctorIN3c1014Float8_e8m0fnuEEESt5arrayIPcLm1EEEEviT0_T1_)
        /*0b3c*/ 	.word	0x00000000


	//----- nvinfo : EIATTR_REGCOUNT
	.align		4
.L_530:
        /*0b40*/ 	.byte	0x04, 0x2f
        /*0b42*/ 	.short	(.L_532 - .L_531)
	.align		4
.L_531:
        /*0b44*/ 	.word	index@(_ZN2at6native29vectorized_elementwise_kernelILi4ENS0_11FillFunctorIN3c1014Float8_e8m0fnuEEESt5arrayIPcLm1EEEEviT0_T1_)
        /*0b48*/ 	.word	0x0000000a


	//----- nvinfo : EIATTR_FRAME_SIZE
	.align		4
.L_532:
        /*0b4c*/ 	.byte	0x04, 0x11
        /*0b4e*/ 	.short	(.L_534 - .L_533)
	.align		4
.L_533:
        /*0b50*/ 	.word	index@(_ZN2at6native29vectorized_elementwise_kernelILi4ENS0_11FillFunctorIN3c1014Float8_e8m0fnuEEESt5arrayIPcLm1EEEEviT0_T1_)
        /*0b54*/ 	.word	0x00000000


	//----- nvinfo : EIATTR_REGCOUNT
	.align		4
.L_534:
        /*0b58*/ 	.byte	0x04, 0x2f
        /*0b5a*/ 	.short	(.L_536 - .L_535)
	.align		4
.L_535:
        /*0b5c*/ 	.word	index@(_ZN2at6native29vectorized_elementwise_kernelILi2ENS0_11FillFunctorIN3c1014Float8_e8m0fnuEEESt5arrayIPcLm1EEEEviT0_T1_)
        /*0b60*/ 	.word	0x0000000a


	//----- nvinfo : EIATTR_FRAME_SIZE
	.align		4
.L_536:
        /*0b64*/ 	.byte	0x04, 0x11
        /*0b66*/ 	.short	(.L_538 - .L_537)
	.align		4
.L_537:
        /*0b68*/ 	.word	index@(_ZN2at6native29vectorized_elementwise_kernelILi2ENS0_11FillFunctorIN3c1014Float8_e8m0fnuEEESt5arrayIPcLm1EEEEviT0_T1_)
        /*0b6c*/ 	.word	0x00000000


	//----- nvinfo : EIATTR_REGCOUNT
	.align		4
.L_538:
        /*0b70*/ 	.byte	0x04, 0x2f
        /*0b72*/ 	.short	(.L_540 - .L_539)
	.align		4
.L_539:
        /*0b74*/ 	.word	index@(_ZN2at6native27unrolled_elementwise_kernelINS0_11FillFunctorIN3c1014Float8_e8m0fnuEEESt5arrayIPcLm1EELi4E23TrivialOffsetCalculatorILi0EjES9_ILi1EjENS0_6memory15LoadWithoutCastENSC_16StoreWithoutCastEEEviT_T0_T2_T3_T4_T5_)
        /*0b78*/ 	.word	0x0000000c


	//----- nvinfo : EIATTR_FRAME_SIZE
	.align		4
.L_540:
        /*0b7c*/ 	.byte	0x04, 0x11
        /*0b7e*/ 	.short	(.L_542 - .L_541)
	.align		4
.L_541:
        /*0b80*/ 	.word	index@(_ZN2at6native27unrolled_elementwise_kernelINS0_11FillFunctorIN3c1014Float8_e8m0fnuEEESt5arrayIPcLm1EELi4E23TrivialOffsetCalculatorILi0EjES9_ILi1EjENS0_6memory15LoadWithoutCastENSC_16StoreWithoutCastEEEviT_T0_T2_T3_T4_T5_)
        /*0b84*/ 	.word	0x00000000


	//----- nvinfo : EIATTR_REGCOUNT
	.align		4
.L_542:
        /*0b88*/ 	.byte	0x04, 0x2f
        /*0b8a*/ 	.short	(.L_544 - .L_543)
	.align		4
.L_543:
        /*0b8c*/ 	.word	index@(_ZN2at6native18elementwise_kernelILi128ELi4EZNS0_22gpu_kernel_impl_nocastINS0_11FillFunctorIN3c1014Float8_e8m0fnuEEEEEvRNS_18TensorIteratorBaseERKT_EUliE_EEviT1_)
        /*0b90*/ 	.word	0x0000000c


	//----- nvinfo : EIATTR_FRAME_SIZE
	.align		4
.L_544:
        /*0b94*/ 	.byte	0x04, 0x11
        /*0b96*/ 	.short	(.L_546 - .L_545)
	.align		4
.L_545:
        /*0b98*/ 	.word	index@(_ZN2at6native18elementwise_kernelILi128ELi4EZNS0_22gpu_kernel_impl_nocastINS0_11FillFunctorIN3c1014Float8_e8m0fnuEEEEEvRNS_18TensorIteratorBaseERKT_EUliE_EEviT1_)
        /*0b9c*/ 	.word	0x00000000


	//----- nvinfo : EIATTR_REGCOUNT
	.align		4
.L_546:
        /*0ba0*/ 	.byte	0x04, 0x2f
        /*0ba2*/ 	.short	(.L_548 - .L_547)
	.align		4
.L_547:
        /*0ba4*/ 	.word	index@(_ZN2at6native27unrolled_elementwise_kernelINS0_11FillFunctorIN3c1014Float8_e8m0fnuEEESt5arrayIPcLm1EELi4E23TrivialOffsetCalculatorILi0EjES9_ILi1EjENS0_6memory12LoadWithCastILi0EEENSC_13StoreWithCastILi1EEEEEviT_T0_T2_T3_T4_T5_)
        /*0ba8*/ 	.word	0x0000001a


	//----- nvinfo : EIATTR_FRAME_SIZE
	.align		4
.L_548:
        /*0bac*/ 	.byte	0x04, 0x11
        /*0bae*/ 	.short	(.L_550 - .L_549)
	.align		4
.L_549:
        /*0bb0*/ 	.word	index@(_ZN2at6native27unrolled_elementwise_kernelINS0_11FillFunctorIN3c1014Float8_e8m0fnuEEESt5arrayIPcLm1EELi4E23TrivialOffsetCalculatorILi0EjES9_ILi1EjENS0_6memory12LoadWithCastILi0EEENSC_13StoreWithCastILi1EEEEEviT_T0_T2_T3_T4_T5_)
        /*0bb4*/ 	.word	0x00000000


	//----- nvinfo : EIATTR_REGCOUNT
	.align		4
.L_550:
        /*0bb8*/ 	.byte	0x04, 0x2f
        /*0bba*/ 	.short	(.L_552 - .L_551)
	.align		4
.L_551:
        /*0bbc*/ 	.word	index@(_ZN2at6native18elementwise_kernelILi128ELi4EZNS0_15gpu_kernel_implINS0_11FillFunctorIN3c1014Float8_e8m0fnuEEEEEvRNS_18TensorIteratorBaseERKT_EUliE_EEviT1_)
        /*0bc0*/ 	.word	0x00000018


	//----- nvinfo : EIATTR_FRAME_SIZE
	.align		4
.L_552:
        /*0bc4*/ 	.byte	0x04, 0x11
        /*0bc6*/ 	.short	(.L_554 - .L_553)
	.align		4
.L_553:
        /*0bc8*/ 	.word	index@(_ZN2at6native18elementwise_kernelILi128ELi4EZNS0_15gpu_kernel_implINS0_11FillFunctorIN3c1014Float8_e8m0fnuEEEEEvRNS_18TensorIteratorBaseERKT_EUliE_EEviT1_)
        /*0bcc*/ 	.word	0x00000000


	//----- nvinfo : EIATTR_REGCOUNT
	.align		4
.L_554:
        /*0bd0*/ 	.byte	0x04, 0x2f
        /*0bd2*/ 	.short	(.L_556 - .L_555)
	.align		4
.L_555:
        /*0bd4*/ 	.word	index@(_ZN2at6native29vectorized_elementwise_kernelILi8ENS0_11FillFunctorItEESt5arrayIPcLm1EEEEviT0_T1_)
        /*0bd8*/ 	.word	0x00000004


	//----- nvinfo : EIATTR_FRAME_SIZE
	.align		4
.L_556:
        /*0bdc*/ 	.byte	0x04, 0x11
        /*0bde*/ 	.short	(.L_558 - .L_557)
	.align		4
.L_557:
        /*0be0*/ 	.word	index@(_ZN2at6native29vectorized_elementwise_kernelILi8ENS0_11FillFunctorItEESt5arrayIPcLm1EEEEviT0_T1_)
        /*0be4*/ 	.word	0x00000000


	//----- nvinfo : EIATTR_REGCOUNT
	.align		4
.L_558:
        /*0be8*/ 	.byte	0x04, 0x2f
        /*0bea*/ 	.short	(.L_560 - .L_559)
	.align		4
.L_559:
        /*0bec*/ 	.word	index@(_ZN2at6native29vectorized_elementwise_kernelILi4ENS0_11FillFunctorItEESt5arrayIPcLm1EEEEviT0_T1_)
        /*0bf0*/ 	.word	0x0000000a


	//----- nvinfo : EIATTR_FRAME_SIZE
	.align		4
.L_560:
        /*0bf4*/ 	.byte	0x04, 0x11
        /*0bf6*/ 	.short	(.L_562 - .L_561)
	.align		4
.L_561:
        /*0bf8*/ 	.word	index@(_ZN2at6native29vectorized_elementwise_kernelILi4ENS0_11FillFunctorItEESt5arrayIPcLm1EEEEviT0_T1_)
        /*0bfc*/ 	.word	0x00000000


	//----- nvinfo : EIATTR_REGCOUNT
	.align		4
.L_562:
        /*0c00*/ 	.byte	0x04, 0x2f
        /*0c02*/ 	.short	(.L_564 - .L_563)
	.align		4
.L_563:
        /*0c04*/ 	.word	index@(_ZN2at6native29vectorized_elementwise_kernelILi2ENS0_11FillFunctorItEESt5arrayIPcLm1EEEEviT0_T1_)
        /*0c08*/ 	.word	0x0000000a


	//----- nvinfo : EIATTR_FRAME_SIZE
	.align		4
.L_564:
        /*0c0c*/ 	.byte	0x04, 0x11
        /*0c0e*/ 	.short	(.L_566 - .L_565)
	.align		4
.L_565:
        /*0c10*/ 	.word	index@(_ZN2at6native29vectorized_elementwise_kernelILi2ENS0_11FillFunctorItEESt5arrayIPcLm1EEEEviT0_T1_)
        /*0c14*/ 	.word	0x00000000


	//----- nvinfo : EIATTR_REGCOUNT
	.align		4
.L_566:
        /*0c18*/ 	.byte	0x04, 0x2f
        /*0c1a*/ 	.short	(.L_568 - .L_567)
	.align		4
.L_567:
        /*0c1c*/ 	.word	index@(_ZN2at6native27unrolled_elementwise_kernelINS0_11FillFunctorItEESt5arrayIPcLm1EELi4E23TrivialOffsetCalculatorILi0EjES7_ILi1EjENS0_6memory15LoadWithoutCastENSA_16StoreWithoutCastEEEviT_T0_T2_T3_T4_T5_)
        /*0c20*/ 	.word	0x0000000c


	//----- nvinfo : EIATTR_FRAME_SIZE
	.align		4
.L_568:
        /*0c24*/ 	.byte	0x04, 0x11
        /*0c26*/ 	.short	(.L_570 - .L_569)
	.align		4
.L_569:
        /*0c28*/ 	.word	index@(_ZN2at6native27unrolled_elementwise_kernelINS0_11FillFunctorItEESt5arrayIPcLm1EELi4E23TrivialOffsetCalculatorILi0EjES7_ILi1EjENS0_6memory15LoadWithoutCastENSA_16StoreWithoutCastEEEviT_T0_T2_T3_T4_T5_)
        /*0c2c*/ 	.word	0x00000000


	//----- nvinfo : EIATTR_REGCOUNT
	.align		4
.L_570:
        /*0c30*/ 	.byte	0x04, 0x2f
        /*0c32*/ 	.short	(.L_572 - .L_571)
	.align		4
.L_571:
        /*0c34*/ 	.word	index@(_ZN2at6native18elementwise_kernelILi128ELi4EZNS0_22gpu_kernel_impl_nocastINS0_11FillFunctorItEEEEvRNS_18TensorIteratorBaseERKT_EUliE_EEviT1_)
        /*0c38*/ 	.word	0x0000000a


	//----- nvinfo : EIATTR_FRAME_SIZE
	.align		4
.L_572:
        /*0c3c*/ 	.byte	0x04, 0x11
        /*0c3e*/ 	.short	(.L_574 - .L_573)
	.align		4
.L_573:
        /*0c40*/ 	.word	index@(_ZN2at6native18elementwise_kernelILi128ELi4EZNS0_22gpu_kernel_impl_nocastINS0_11FillFunctorItEEEEvRNS_18TensorIteratorBaseERKT_EUliE_EEviT1_)
        /*0c44*/ 	.word	0x00000000


	//----- nvinfo : EIATTR_REGCOUNT
	.align		4
.L_574:
        /*0c48*/ 	.byte	0x04, 0x2f
        /*0c4a*/ 	.short	(.L_576 - .L_575)
	.align		4
.L_575:
        /*0c4c*/ 	.word	index@(_ZN2at6native27unrolled_elementwise_kernelINS0_11FillFunctorItEESt5arrayIPcLm1EELi4E23TrivialOffsetCalculatorILi0EjES7_ILi1EjENS0_6memory12LoadWithCastILi0EEENSA_13StoreWithCastILi1EEEEEviT_T0_T2_T3_T4_T5_)
        /*0c50*/ 	.word	0x00000018


	//----- nvinfo : EIATTR_FRAME_SIZE
	.align		4
.L_576:
        /*0c54*/ 	.byte	0x04, 0x11
        /*0c56*/ 	.short	(.L_578 - .L_577)
	.align		4
.L_577:
        /*0c58*/ 	.word	index@(_ZN2at6native27unrolled_elementwise_kernelINS0_11FillFunctorItEESt5arrayIPcLm1EELi4E23TrivialOffsetCalculatorILi0EjES7_ILi1EjENS0_6memory12LoadWithCastILi0EEENSA_13StoreWithCastILi1EEEEEviT_T0_T2_T3_T4_T5_)
        /*0c5c*/ 	.word	0x00000000


	//----- nvinfo : EIATTR_REGCOUNT
	.align		4
.L_578:
        /*0c60*/ 	.byte	0x04, 0x2f
        /*0c62*/ 	.short	(.L_580 - .L_579)
	.align		4
.L_579:
        /*0c64*/ 	.word	index@(_ZN2at6native18elementwise_kernelILi128ELi4EZNS0_15gpu_kernel_implINS0_11FillFunctorItEEEEvRNS_18TensorIteratorBaseERKT_EUliE_EEviT1_)
        /*0c68*/ 	.word	0x00000018


	//----- nvinfo : EIATTR_FRAME_SIZE
	.align		4
.L_580:
        /*0c6c*/ 	.byte	0x04, 0x11
        /*0c6e*/ 	.short	(.L_582 - .L_581)
	.align		4
.L_581:
        /*0c70*/ 	.word	index@(_ZN2at6native18elementwise_kernelILi128ELi4EZNS0_15gpu_kernel_implINS0_11FillFunctorItEEEEvRNS_18TensorIteratorBaseERKT_EUliE_EEviT1_)
        /*0c74*/ 	.word	0x00000000


	//----- nvinfo : EIATTR_REGCOUNT
	.align		4
.L_582:
        /*0c78*/ 	.byte	0x04, 0x2f
        /*0c7a*/ 	.short	(.L_584 - .L_583)
	.align		4
.L_583:
        /*0c7c*/ 	.word	index@(_ZN2at6native29vectorized_elementwise_kernelILi8ENS0_11FillFunctorIjEESt5arrayIPcLm1EEEEviT0_T1_)
        /*0c80*/ 	.word	0x00000004


	//----- nvinfo : EIATTR_FRAME_SIZE
	.align		4
.L_584:
        /*0c84*/ 	.byte	0x04, 0x11
        /*0c86*/ 	.short	(.L_586 - .L_585)
	.align		4
.L_585:
        /*0c88*/ 	.word	index@(_ZN2at6native29vectorized_elementwise_kernelILi8ENS0_11FillFunctorIjEESt5arrayIPcLm1EEEEviT0_T1_)
        /*0c8c*/ 	.word	0x00000000


	//----- nvinfo : EIATTR_REGCOUNT
	.align		4
.L_586:
        /*0c90*/ 	.byte	0x04, 0x2f
        /*0c92*/ 	.short	(.L_588 - .L_587)
	.align		4
.L_587:
        /*0c94*/ 	.word	index@(_ZN2at6native29vectorized_elementwise_kernelILi4ENS0_11FillFunctorIjEESt5arrayIPcLm1EEEEviT0_T1_)
        /*0c98*/ 	.word	0x0000000e


	//----- nvinfo : EIATTR_FRAME_SIZE
	.align		4
.L_588:
        /*0c9c*/ 	.byte	0x04, 0x11
        /*0c9e*/ 	.short	(.L_590 - .L_589)
	.align		4
.L_589:
        /*0ca0*/ 	.word	index@(_ZN2at6native29vectorized_elementwise_kernelILi4ENS0_11FillFunctorIjEESt5arrayIPcLm1EEEEviT0_T1_)
        /*0ca4*/ 	.word	0x00000000


	//----- nvinfo : EIATTR_REGCOUNT
	.align		4
.L_590:
        /*0ca8*/ 	.byte	0x04, 0x2f
        /*0caa*/ 	.short	(.L_592 - .L_591)
	.align		4
.L_591:
        /*0cac*/ 	.word	index@(_ZN2at6native29vectorized_elementwise_kernelILi2ENS0_11FillFunctorIjEESt5arrayIPcLm1EEEEviT0_T1_)
        /*0cb0*/ 	.word	0x0000000e


	//----- nvinfo : EIATTR_FRAME_SIZE
	.align		4
.L_592:
        /*0cb4*/ 	.byte	0x04, 0x11
        /*0cb6*/ 	.short	(.L_594 - .L_593)
	.align		4
.L_593:
        /*0cb8*/ 	.word	index@(_ZN2at6native29vectorized_elementwise_kernelILi2ENS0_11FillFunctorIjEESt5arrayIPcLm1EEEEviT0_T1_)
        /*0cbc*/ 	.word	0x00000000


	//----- nvinfo : EIATTR_REGCOUNT
	.align		4
.L_594:
        /*0cc0*/ 	.byte	0x04, 0x2f
        /*0cc2*/ 	.short	(.L_596 - .L_595)
	.align		4
.L_595:
        /*0cc4*/ 	.word	index@(_ZN2at6native27unrolled_elementwise_kernelINS0_11FillFunctorIjEESt5arrayIPcLm1EELi4E23TrivialOffsetCalculatorILi0EjES7_ILi1EjENS0_6memory15LoadWithoutCastENSA_16StoreWithoutCastEEEviT_T0_T2_T3_T4_T5_)
        /*0cc8*/ 	.word	0x0000000c


	//----- nvinfo : EIATTR_FRAME_SIZE
	.align		4
.L_596:
        /*0ccc*/ 	.byte	0x04, 0x11
        /*0cce*/ 	.short	(.L_598 - .L_597)
	.align		4
.L_597:
        /*0cd0*/ 	.word	index@(_ZN2at6native27unrolled_elementwise_kernelINS0_11FillFunctorIjEESt5arrayIPcLm1EELi4E23TrivialOffsetCalculatorILi0EjES7_ILi1EjENS0_6memory15LoadWithoutCastENSA_16StoreWithoutCastEEEviT_T0_T2_T3_T4_T5_)
        /*0cd4*/ 	.word	0x00000000


	//----- nvinfo : EIATTR_REGCOUNT
	.align		4
.L_598:
        /*0cd8*/ 	.byte	0x04, 0x2f
        /*0cda*/ 	.short	(.L_600 - .L_599)
	.align		4
.L_599:
        /*0cdc*/ 	.word	index@(_ZN2at6native18elementwise_kernelILi128ELi2EZNS0_22gpu_kernel_impl_nocastINS0_11FillFunctorIjEEEEvRNS_18TensorIteratorBaseERKT_EUliE_EEviT1_)
        /*0ce0*/ 	.word	0x0000000a


	//----- nvinfo : EIATTR_FRAME_SIZE
	.align		4
.L_600:
        /*0ce4*/ 	.byte	0x04, 0x11
        /*0ce6*/ 	.short	(.L_602 - .L_601)
	.align		4
.L_601:
        /*0ce8*/ 	.word	index@(_ZN2at6native18elementwise_kernelILi128ELi2EZNS0_22gpu_kernel_impl_nocastINS0_11FillFunctorIjEEEEvRNS_18TensorIteratorBaseERKT_EUliE_EEviT1_)
        /*0cec*/ 	.word	0x00000000


	//----- nvinfo : EIATTR_REGCOUNT
	.align		4
.L_602:
        /*0cf0*/ 	.byte	0x04, 0x2f
        /*0cf2*/ 	.short	(.L_604 - .L_603)
	.align		4
.L_603:
        /*0cf4*/ 	.word	index@(_ZN2at6native27unrolled_elementwise_kernelINS0_11FillFunctorIjEESt5arrayIPcLm1EELi4E23TrivialOffsetCalculatorILi0EjES7_ILi1EjENS0_6memory12LoadWithCastILi0EEENSA_13StoreWithCastILi1EEEEEviT_T0_T2_T3_T4_T5_)
        /*0cf8*/ 	.word	0x00000018


	//----- nvinfo : EIATTR_FRAME_SIZE
	.align		4
.L_604:
        /*0cfc*/ 	.byte	0x04, 0x11
        /*0cfe*/ 	.short	(.L_606 - .L_605)
	.align		4
.L_605:
        /*0d00*/ 	.word	index@(_ZN2at6native27unrolled_elementwise_kernelINS0_11FillFunctorIjEESt5arrayIPcLm1EELi4E23TrivialOffsetCalculatorILi0EjES7_ILi1EjENS0_6memory12LoadWithCastILi0EEENSA_13StoreWithCastILi1EEEEEviT_T0_T2_T3_T4_T5_)
        /*0d04*/ 	.word	0x00000000


	//----- nvinfo : EIATTR_REGCOUNT
	.align		4
.L_606:
        /*0d08*/ 	.byte	0x04, 0x2f
        /*0d0a*/ 	.short	(.L_608 - .L_607)
	.align		4
.L_607:
        /*0d0c*/ 	.word	index@(_ZN2at6native18elementwise_kernelILi128ELi4EZNS0_15gpu_kernel_implINS0_11FillFunctorIjEEEEvRNS_18TensorIteratorBaseERKT_EUliE_EEviT1_)
        /*0d10*/ 	.word	0x00000018


	//----- nvinfo : EIATTR_FRAME_SIZE
	.align		4
.L_608:
        /*0d14*/ 	.byte	0x04, 0x11
        /*0d16*/ 	.short	(.L_610 - .L_609)
	.align		4
.L_609:
        /*0d18*/ 	.word	index@(_ZN2at6native18elementwise_kernelILi128ELi4EZNS0_15gpu_kernel_implINS0_11FillFunctorIjEEEEvRNS_18TensorIteratorBaseERKT_EUliE_EEviT1_)
        /*0d1c*/ 	.word	0x00000000


	//----- nvinfo : EIATTR_REGCOUNT
	.align		4
.L_610:
        /*0d20*/ 	.byte	0x04, 0x2f
        /*0d22*/ 	.short	(.L_612 - .L_611)
	.align		4
.L_611:
        /*0d24*/ 	.word	index@(_ZN2at6native29vectorized_elementwise_kernelILi8ENS0_11FillFunctorImEESt5arrayIPcLm1EEEEviT0_T1_)
        /*0d28*/ 	.word	0x00000004


	//----- nvinfo : EIATTR_FRAME_SIZE
	.align		4
.L_612:
        /*0d2c*/ 	.byte	0x04, 0x11
        /*0d2e*/ 	.short	(.L_614 - .L_613)
	.align		4
.L_613:
        /*0d30*/ 	.word	index@(_ZN2at6native29vectorized_elementwise_kernelILi8ENS0_11FillFunctorImEESt5arrayIPcLm1EEEEviT0_T1_)
        /*0d34*/ 	.word	0x00000000


	//----- nvinfo : EIATTR_REGCOUNT
	.align		4
.L_614:
        /*0d38*/ 	.byte	0x04, 0x2f
        /*0d3a*/ 	.short	(.L_616 - .L_615)
	.align		4
.L_615:
        /*0d3c*/ 	.word	index@(_ZN2at6native29vectorized_elementwise_kernelILi4ENS0_11FillFunctorImEESt5arrayIPcLm1EEEEviT0_T1_)
        /*0d40*/ 	.word	0x00000016


	//----- nvinfo : EIATTR_FRAME_SIZE
	.align		4
.L_616:
        /*0d44*/ 	.byte	0x04, 0x11
        /*0d46*/ 	.short	(.L_618 - .L_617)
	.align		4
.L_617:
        /*0d48*/ 	.word	index@(_ZN2at6native29vectorized_elementwise_kernelILi4ENS0_11FillFunctorImEESt5arrayIPcLm1EEEEviT0_T1_)
        /*0d4c*/ 	.word	0x00000000


	//----- nvinfo : EIATTR_REGCOUNT
	.align		4
.L_618:
        /*0d50*/ 	.byte	0x04, 0x2f
        /*0d52*/ 	.short	(.L_620 - .L_619)
	.align		4
.L_619:
        /*0d54*/ 	.word	index@(_ZN2at6native29vectorized_elementwise_kernelILi2ENS0_11FillFunctorImEESt5arrayIPcLm1EEEEviT0_T1_)
        /*0d58*/ 	.word	0x00000016


	//----- nvinfo : EIATTR_FRAME_SIZE
	.align		4
.L_620:
        /*0d5c*/ 	.byte	0x04, 0x11
        /*0d5e*/ 	.short	(.L_622 - .L_621)
	.align		4
.L_621:
        /*0d60*/ 	.word	index@(_ZN2at6native29vectorized_elementwise_kernelILi2ENS0_11FillFunctorImEESt5arrayIPcLm1EEEEviT0_T1_)
        /*0d64*/ 	.word	0x00000000


	//----- nvinfo : EIATTR_REGCOUNT
	.align		4
.L_622:
        /*0d68*/ 	.byte	0x04, 0x2f
        /*0d6a*/ 	.short	(.L_624 - .L_623)
	.align		4
.L_623:
        /*0d6c*/ 	.word	index@(_ZN2at6native27unrolled_elementwise_kernelINS0_11FillFunctorImEESt5arrayIPcLm1EELi4E23TrivialOffsetCalculatorILi0EjES7_ILi1EjENS0_6memory15LoadWithoutCastENSA_16StoreWithoutCastEEEviT_T0_T2_T3_T4_T5_)
        /*0d70*/ 	.word	0x0000000c


	//----- nvinfo : EIATTR_FRAME_SIZE
	.align		4
.L_624:
        /*0d74*/ 	.byte	0x04, 0x11
        /*0d76*/ 	.short	(.L_626 - .L_625)
	.align		4
.L_625:
        /*0d78*/ 	.word	index@(_ZN2at6native27unrolled_elementwise_kernelINS0_11FillFunctorImEESt5arrayIPcLm1EELi4E23TrivialOffsetCalculatorILi0EjES7_ILi1EjENS0_6memory15LoadWithoutCastENSA_16StoreWithoutCastEEEviT_T0_T2_T3_T4_T5_)
        /*0d7c*/ 	.word	0x00000000


	//----- nvinfo : EIATTR_REGCOUNT
	.align		4
.L_626:
        /*0d80*/ 	.byte	0x04, 0x2f
        /*0d82*/ 	.short	(.L_628 - .L_627)
	.align		4
.L_627:
        /*0d84*/ 	.word	index@(_ZN2at6native18elementwise_kernelILi128ELi2EZNS0_22gpu_kernel_impl_nocastINS0_11FillFunctorImEEEEvRNS_18TensorIteratorBaseERKT_EUliE_EEviT1_)
        /*0d88*/ 	.word	0x0000000a


	//----- nvinfo : EIATTR_FRAME_SIZE
	.align		4
.L_628:
        /*0d8c*/ 	.byte	0x04, 0x11
        /*0d8e*/ 	.short	(.L_630 - .L_629)
	.align		4
.L_629:
        /*0d90*/ 	.word	index@(_ZN2at6native18elementwise_kernelILi128ELi2EZNS0_22gpu_kernel_impl_nocastINS0_11FillFunctorImEEEEvRNS_18TensorIteratorBaseERKT_EUliE_EEviT1_)
        /*0d94*/ 	.word	0x00000000


	//----- nvinfo : EIATTR_REGCOUNT
	.align		4
.L_630:
        /*0d98*/ 	.byte	0x04, 0x2f
        /*0d9a*/ 	.short	(.L_632 - .L_631)
	.align		4
.L_631:
        /*0d9c*/ 	.word	index@(_ZN2at6native27unrolled_elementwise_kernelINS0_11FillFunctorImEESt5arrayIPcLm1EELi4E23TrivialOffsetCalculatorILi0EjES7_ILi1EjENS0_6memory12LoadWithCastILi0EEENSA_13StoreWithCastILi1EEEEEviT_T0_T2_T3_T4_T5_)
        /*0da0*/ 	.word	0x00000018


	//----- nvinfo : EIATTR_FRAME_SIZE
	.align		4
.L_632:
        /*0da4*/ 	.byte	0x04, 0x11
        /*0da6*/ 	.short	(.L_634 - .L_633)
	.align		4
.L_633:
        /*0da8*/ 	.word	index@(_ZN2at6native27unrolled_elementwise_kernelINS0_11FillFunctorImEESt5arrayIPcLm1EELi4E23TrivialOffsetCalculatorILi0EjES7_ILi1EjENS0_6memory12LoadWithCastILi0EEENSA_13StoreWithCastILi1EEEEEviT_T0_T2_T3_T4_T5_)
        /*0dac*/ 	.word	0x00000000


	//----- nvinfo : EIATTR_REGCOUNT
	.align		4
.L_634:
        /*0db0*/ 	.byte	0x04, 0x2f
        /*0db2*/ 	.short	(.L_636 - .L_635)
	.align		4
.L_635:
        /*0db4*/ 	.word	index@(_ZN2at6native18elementwise_kernelILi128ELi4EZNS0_15gpu_kernel_implINS0_11FillFunctorImEEEEvRNS_18TensorIteratorBaseERKT_EUliE_EEviT1_)
        /*0db8*/ 	.word	0x00000018


	//----- nvinfo : EIATTR_FRAME_SIZE
	.align		4
.L_636:
        /*0dbc*/ 	.byte	0x04, 0x11
        /*0dbe*/ 	.short	(.L_638 - .L_637)
	.align		4
.L_637:
        /*0dc0*/ 	.word	index@(_ZN2at6native18elementwise_kernelILi128ELi4EZNS0_15gpu_kernel_implINS0_11FillFunctorImEEEEvRNS_18TensorIteratorBaseERKT_EUliE_EEviT1_)
        /*0dc4*/ 	.word	0x00000000


	//----- nvinfo : EIATTR_MIN_STACK_SIZE
	.align		4
.L_638:
        /*0dc8*/ 	.byte	0x04, 0x12
        /*0dca*/ 	.short	(.L_640 - .L_639)
	.align		4
.L_639:
        /*0dcc*/ 	.word	index@(_ZN2at6native18elementwise_kernelILi128ELi4EZNS0_15gpu_kernel_implINS0_11FillFunctorImEEEEvRNS_18TensorIteratorBaseERKT_EUliE_EEviT1_)
        /*0dd0*/ 	.word	0x00000000


	//----- nvinfo : EIATTR_MIN_STACK_SIZE
	.align		4
.L_640:
        /*0dd4*/ 	.byte	0x04, 0x12
        /*0dd6*/ 	.short	(.L_642 - .L_641)
	.align		4
.L_641:
        /*0dd8*/ 	.word	index@(_ZN2at6native27unrolled_elementwise_kernelINS0_11FillFunctorImEESt5arrayIPcLm1EELi4E23TrivialOffsetCalculatorILi0EjES7_ILi1EjENS0_6memory12LoadWithCastILi0EEENSA_13StoreWithCastILi1EEEEEviT_T0_T2_T3_T4_T5_)
        /*0ddc*/ 	.word	0x00000000


	//----- nvinfo : EIATTR_MIN_STACK_SIZE
	.align		4
.L_642:
        /*0de0*/ 	.byte	0x04, 0x12
        /*0de2*/ 	.short	(.L_644 - .L_643)
	.align		4
.L_643:
        /*0de4*/ 	.word	index@(_ZN2at6native18elementwise_kernelILi128ELi2EZNS0_22gpu_kernel_impl_nocastINS0_11FillFunctorImEEEEvRNS_18TensorIteratorBaseERKT_EUliE_EEviT1_)
        /*0de8*/ 	.word	0x00000000


	//----- nvinfo : EIATTR_MIN_STACK_SIZE
	.align		4
.L_644:
        /*0dec*/ 	.byte	0x04, 0x12
        /*0dee*/ 	.short	(.L_646 - .L_645)
	.align		4
.L_645:
        /*0df0*/ 	.word	index@(_ZN2at6native27unrolled_elementwise_kernelINS0_11FillFunctorImEESt5arrayIPcLm1EELi4E23TrivialOffsetCalculatorILi0EjES7_ILi1EjENS0_6memory15LoadWithoutCastENSA_16StoreWithoutCastEEEviT_T0_T2_T3_T4_T5_)
        /*0df4*/ 	.word	0x00000000


	//----- nvinfo : EIATTR_MIN_STACK_SIZE
	.align		4
.L_646:
        /*0df8*/ 	.byte	0x04, 0x12
        /*0dfa*/ 	.short	(.L_648 - .L_647)
	.align		4
.L_647:
        /*0dfc*/ 	.word	index@(_ZN2at6native29vectorized_elementwise_kernelILi2ENS0_11FillFunctorImEESt5arrayIPcLm1EEEEviT0_T1_)
        /*0e00*/ 	.word	0x00000000


	//----- nvinfo : EIATTR_MIN_STACK_SIZE
	.align		4
.L_648:
        /*0e04*/ 	.byte	0x04, 0x12
        /*0e06*/ 	.short	(.L_650 - .L_649)
	.align		4
.L_649:
        /*0e08*/ 	.word	index@(_ZN2at6native29vectorized_elementwise_kernelILi4ENS0_11FillFunctorImEESt5arrayIPcLm1EEEEviT0_T1_)
        /*0e0c*/ 	.word	0x00000000


	//----- nvinfo : EIATTR_MIN_STACK_SIZE
	.align		4
.L_650:
        /*0e10*/ 	.byte	0x04, 0x12
        /*0e12*/ 	.short	(.L_652 - .L_651)
	.align		4
.L_651:
        /*0e14*/ 	.word	index@(_ZN2at6native29vectorized_elementwise_kernelILi8ENS0_11FillFunctorImEESt5arrayIPcLm1EEEEviT0_T1_)
        /*0e18*/ 	.word	0x00000000


	//----- nvinfo : EIATTR_MIN_STACK_SIZE
	.align		4
.L_652:
        /*0e1c*/ 	.byte	0x04, 0x12
        /*0e1e*/ 	.short	(.L_654 - .L_653)
	.align		4
.L_653:
        /*0e20*/ 	.word	index@(_ZN2at6native18elementwise_kernelILi128ELi4EZNS0_15gpu_kernel_implINS0_11FillFunctorIjEEEEvRNS_18TensorIteratorBaseERKT_EUliE_EEviT1_)
        /*0e24*/ 	.word	0x00000000


	//----- nvinfo : EIATTR_MIN_STACK_SIZE
	.align		4
.L_654:
        /*0e28*/ 	.byte	0x04, 0x12
        /*0e2a*/ 	.short	(.L_656 - .L_655)
	.align		4
.L_655:
        /*0e2c*/ 	.word	index@(_ZN2at6native27unrolled_elementwise_kernelINS0_11FillFunctorIjEESt5arrayIPcLm1EELi4E23TrivialOffsetCalculatorILi0EjES7_ILi1EjENS0_6memory12LoadWithCastILi0EEENSA_13StoreWithCastILi1EEEEEviT_T0_T2_T3_T4_T5_)
        /*0e30*/ 	.word	0x00000000


	//----- nvinfo : EIATTR_MIN_STACK_SIZE
	.align		4
.L_656:
        /*0e34*/ 	.byte	0x04, 0x12
        /*0e36*/ 	.short	(.L_658 - .L_657)
	.align		4
.L_657:
        /*0e38*/ 	.word	index@(_ZN2at6native18elementwise_kernelILi128ELi2EZNS0_22gpu_kernel_impl_nocastINS0_11FillFunctorIjEEEEvRNS_18TensorIteratorBaseERKT_EUliE_EEviT1_)
        /*0e3c*/ 	.word	0x00000000


	//----- nvinfo : EIATTR_MIN_STACK_SIZE
	.align		4
.L_658:
        /*0e40*/ 	.byte	0x04, 0x12
        /*0e42*/ 	.short	(.L_660 - .L_659)
	.align		4
.L_659:
        /*0e44*/ 	.word	index@(_ZN2at6native27unrolled_elementwise_kernelINS0_11FillFunctorIjEESt5arrayIPcLm1EELi4E23TrivialOffsetCalculatorILi0EjES7_ILi1EjENS0_6memory15LoadWithoutCastENSA_16StoreWithoutCastEEEviT_T0_T2_T3_T4_T5_)
        /*0e48*/ 	.word	0x00000000


	//----- nvinfo : EIATTR_MIN_STACK_SIZE
	.align		4
.L_660:
        /*0e4c*/ 	.byte	0x04, 0x12
        /*0e4e*/ 	.short	(.L_662 - .L_661)
	.align		4
.L_661:
        /*0e50*/ 	.word	index@(_ZN2at6native29vectorized_elementwise_kernelILi2ENS0_11FillFunctorIjEESt5arrayIPcLm1EEEEviT0_T1_)
        /*0e54*/ 	.word	0x00000000


	//----- nvinfo : EIATTR_MIN_STACK_SIZE
	.align		4
.L_662:
        /*0e58*/ 	.byte	0x04, 0x12
        /*0e5a*/ 	.short	(.L_664 - .L_663)
	.align		4
.L_663:
        /*0e5c*/ 	.word	index@(_ZN2at6native29vectorized_elementwise_kernelILi4ENS0_11FillFunctorIjEESt5arrayIPcLm1EEEEviT0_T1_)
        /*0e60*/ 	.word	0x00000000


	//----- nvinfo : EIATTR_MIN_STACK_SIZE
	.align		4
.L_664:
        /*0e64*/ 	.byte	0x04, 0x12
        /*0e66*/ 	.short	(.L_666 - .L_665)
	.align		4
.L_665:
        /*0e68*/ 	.word	index@(_ZN2at6native29vectorized_elementwise_kernelILi8ENS0_11FillFunctorIjEESt5arrayIPcLm1EEEEviT0_T1_)
        /*0e6c*/ 	.word	0x00000000


	//----- nvinfo : EIATTR_MIN_STACK_SIZE
	.align		4
.L_666:
        /*0e70*/ 	.byte	0x04, 0x12
        /*0e72*/ 	.short	(.L_668 - .L_667)
	.align		4
.L_667:
        /*0e74*/ 	.word	index@(_ZN2at6native18elementwise_kernelILi128ELi4EZNS0_15gpu_kernel_implINS0_11FillFunctorItEEEEvRNS_18TensorIteratorBaseERKT_EUliE_EEviT1_)
        /*0e78*/ 	.word	0x00000000


	//----- nvinfo : EIATTR_MIN_STACK_SIZE
	.align		4
.L_668:
        /*0e7c*/ 	.byte	0x04, 0x12
        /*0e7e*/ 	.short	(.L_670 - .L_669)
	.align		4
.L_669:
        /*0e80*/ 	.word	index@(_ZN2at6native27unrolled_elementwise_kernelINS0_11FillFunctorItEESt5arrayIPcLm1EELi4E23TrivialOffsetCalculatorILi0EjES7_ILi1EjENS0_6memory12LoadWithCastILi0EEENSA_13StoreWithCastILi1EEEEEviT_T0_T2_T3_T4_T5_)
        /*0e84*/ 	.word	0x00000000


	//----- nvinfo : EIATTR_MIN_STACK_SIZE
	.align		4
.L_670:
        /*0e88*/ 	.byte	0x04, 0x12
        /*0e8a*/ 	.short	(.L_672 - .L_671)
	.align		4
.L_671:
        /*0e8c*/ 	.word	index@(_ZN2at6native18elementwise_kernelILi128ELi4EZNS0_22gpu_kernel_impl_nocastINS0_11FillFunctorItEEEEvRNS_18TensorIteratorBaseERKT_EUliE_EEviT1_)
        /*0e90*/ 	.word	0x00000000


	//----- nvinfo : EIATTR_MIN_STACK_SIZE
	.align		4
.L_672:
        /*0e94*/ 	.byte	0x04, 0x12
        /*0e96*/ 	.short	(.L_674 - .L_673)
	.align		4
.L_673:
        /*0e98*/ 	.word	index@(_ZN2at6native27unrolled_elementwise_kernelINS0_11FillFunctorItEESt5arrayIPcLm1EELi4E23TrivialOffsetCalculatorILi0EjES7_ILi1EjENS0_6memory15LoadWithoutCastENSA_16StoreWithoutCastEEEviT_T0_T2_T3_T4_T5_)
        /*0e9c*/ 	.word	0x00000000


	//----- nvinfo : EIATTR_MIN_STACK_SIZE
	.align		4
.L_674:
        /*0ea0*/ 	.byte	0x04, 0x12
        /*0ea2*/ 	.short	(.L_676 - .L_675)
	.align		4
.L_675:
        /*0ea4*/ 	.word	index@(_ZN2at6native29vectorized_elementwise_kernelILi2ENS0_11FillFunctorItEESt5arrayIPcLm1EEEEviT0_T1_)
        /*0ea8*/ 	.word	0x00000000


	//----- nvinfo : EIATTR_MIN_STACK_SIZE
	.align		4
.L_676:
        /*0eac*/ 	.byte	0x04, 0x12
        /*0eae*/ 	.short	(.L_678 - .L_677)
	.align		4
.L_677:
        /*0eb0*/ 	.word	index@(_ZN2at6native29vectorized_elementwise_kernelILi4ENS0_11FillFunctorItEESt5arrayIPcLm1EEEEviT0_T1_)
        /*0eb4*/ 	.word	0x00000000


	//----- nvinfo : EIATTR_MIN_STACK_SIZE
	.align		4
.L_678:
        /*0eb8*/ 	.byte	0x04, 0x12
        /*0eba*/ 	.short	(.L_680 - .L_679)
	.align		4
.L_679:
        /*0ebc*/ 	.word	index@(_ZN2at6native29vectorized_elementwise_kernelILi8ENS0_11FillFunctorItEESt5arrayIPcLm1EEEEviT0_T1_)
        /*0ec0*/ 	.word	0x00000000


	//----- nvinfo : EIATTR_MIN_STACK_SIZE
	.align		4
.L_680:
        /*0ec4*/ 	.byte	0x04, 0x12
        /*0ec6*/ 	.short	(.L_682 - .L_681)
	.align		4
.L_681:
        /*0ec8*/ 	.word	index@(_ZN2at6native18elementwise_kernelILi128ELi4EZNS0_15gpu_kernel_implINS0_11FillFunctorIN3c1014Float8_e8m0fnuEEEEEvRNS_18TensorIteratorBaseERKT_EUliE_EEviT1_)
        /*0ecc*/ 	.word	0x00000000


	//----- nvinfo : EIATTR_MIN_STACK_SIZE
	.align		4
.L_682:
        /*0ed0*/ 	.byte	0x04, 0x12
        /*0ed2*/ 	.short	(.L_684 - .L_683)
	.align		4
.L_683:
        /*0ed4*/ 	.word	index@(_ZN2at6native27unrolled_elementwise_kernelINS0_11FillFunctorIN3c1014Float8_e8m0fnuEEESt5arrayIPcLm1EELi4E23TrivialOffsetCalculatorILi0EjES9_ILi1EjENS0_6memory12LoadWithCastILi0EEENSC_13StoreWithCastILi1EEEEEviT_T0_T2_T3_T4_T5_)
        /*0ed8*/ 	.word	0x00000000


	//----- nvinfo : EIATTR_MIN_STACK_SIZE
	.align		4
.L_684:
        /*0edc*/ 	.byte	0x04, 0x12
        /*0ede*/ 	.short	(.L_686 - .L_685)
	.align		4
.L_685:
        /*0ee0*/ 	.word	index@(_ZN2at6native18elementwise_kernelILi128ELi4EZNS0_22gpu_kernel_impl_nocastINS0_11FillFunctorIN3c1014Float8_e8m0fnuEEEEEvRNS_18TensorIteratorBaseERKT_EUliE_EEviT1_)
        /*0ee4*/ 	.word	0x00000000


	//----- nvinfo : EIATTR_MIN_STACK_SIZE
	.align		4
.L_686:
        /*0ee8*/ 	.byte	0x04, 0x12
        /*0eea*/ 	.short	(.L_688 - .L_687)
	.align		4
.L_687:
        /*0eec*/ 	.word	index@(_ZN2at6native27unrolled_elementwise_kernelINS0_11FillFunctorIN3c1014Float8_e8m0fnuEEESt5arrayIPcLm1EELi4E23TrivialOffsetCalculatorILi0EjES9_ILi1EjENS0_6memory15LoadWithoutCastENSC_16StoreWithoutCastEEEviT_T0_T2_T3_T4_T5_)
        /*0ef0*/ 	.word	0x00000000


	//----- nvinfo : EIATTR_MIN_STACK_SIZE
	.align		4
.L_688:
        /*0ef4*/ 	.byte	0x04, 0x12
        /*0ef6*/ 	.short	(.L_690 - .L_689)
	.align		4
.L_689:
        /*0ef8*/ 	.word	index@(_ZN2at6native29vectorized_elementwise_kernelILi2ENS0_11FillFunctorIN3c1014Float8_e8m0fnuEEESt5arrayIPcLm1EEEEviT0_T1_)
        /*0efc*/ 	.word	0x00000000


	//----- nvinfo : EIATTR_MIN_STACK_SIZE
	.align		4
.L_690:
        /*0f00*/ 	.byte	0x04, 0x12
        /*0f02*/ 	.short	(.L_692 - .L_691)
	.align		4
.L_691:
        /*0f04*/ 	.word	index@(_ZN2at6native29vectorized_elementwise_kernelILi4ENS0_11FillFunctorIN3c1014Float8_e8m0fnuEEESt5arrayIPcLm1EEEEviT0_T1_)
        /*0f08*/ 	.word	0x00000000


	//----- nvinfo : EIATTR_MIN_STACK_SIZE
	.align		4
.L_692:
        /*0f0c*/ 	.byte	0x04, 0x12
        /*0f0e*/ 	.short	(.L_694 - .L_693)
	.align		4
.L_693:
        /*0f10*/ 	.word	index@(_ZN2at6native29vectorized_elementwise_kernelILi8ENS0_11FillFunctorIN3c1014Float8_e8m0fnuEEESt5arrayIPcLm1EEEEviT0_T1_)
        /*0f14*/ 	.word	0x00000000


	//----- nvinfo : EIATTR_MIN_STACK_SIZE
	.align		4
.L_694:
        /*0f18*/ 	.byte	0x04, 0x12
        /*0f1a*/ 	.short	(.L_696 - .L_695)
	.align		4
.L_695:
        /*0f1c*/ 	.word	index@(_ZN2at6native18elementwise_kernelILi128ELi4EZNS0_15gpu_kernel_implINS0_11FillFunctorIN3c1015Float8_e4m3fnuzEEEEEvRNS_18TensorIteratorBaseERKT_EUliE_EEviT1_)
        /*0f20*/ 	.word	0x00000000


	//----- nvinfo : EIATTR_MIN_STACK_SIZE
	.align		4
.L_696:
        /*0f24*/ 	.byte	0x04, 0x12
        /*0f26*/ 	.short	(.L_698 - .L_697)
	.align		4
.L_697:
        /*0f28*/ 	.word	index@(_ZN2at6native27unrolled_elementwise_kernelINS0_11FillFunctorIN3c1015Float8_e4m3fnuzEEESt5arrayIPcLm1EELi4E23TrivialOffsetCalculatorILi0EjES9_ILi1EjENS0_6memory12LoadWithCastILi0EEENSC_13StoreWithCastILi1EEEEEviT_T0_T2_T3_T4_T5_)
        /*0f2c*/ 	.word	0x00000000


	//----- nvinfo : EIATTR_MIN_STACK_SIZE
	.align		4
.L_698:
        /*0f30*/ 	.byte	0x04, 0x12
        /*0f32*/ 	.short	(.L_700 - .L_699)
	.align		4
.L_699:
        /*0f34*/ 	.word	index@(_ZN2at6native18elementwise_kernelILi128ELi4EZNS0_22gpu_kernel_impl_nocastINS0_11FillFunctorIN3c1015Float8_e4m3fnuzEEEEEvRNS_18TensorIteratorBaseERKT_EUliE_EEviT1_)
        /*0f38*/ 	.word	0x00000000


	//----- nvinfo : EIATTR_MIN_STACK_SIZE
	.align		4
.L_700:
        /*0f3c*/ 	.byte	0x04, 0x12
        /*0f3e*/ 	.short	(.L_702 - .L_701)
	.align		4
.L_701:
        /*0f40*/ 	.word	index@(_ZN2at6native27unrolled_elementwise_kernelINS0_11FillFunctorIN3c1015Float8_e4m3fnuzEEESt5arrayIPcLm1EELi4E23TrivialOffsetCalculatorILi0EjES9_ILi1EjENS0_6memory15LoadWithoutCastENSC_16StoreWithoutCastEEEviT_T0_T2_T3_T4_T5_)
        /*0f44*/ 	.word	0x00000000


	//----- nvinfo : EIATTR_MIN_STACK_SIZE
	.align		4
.L_702:
        /*0f48*/ 	.byte	0x04, 0x12
        /*0f4a*/ 	.short	(.L_704 - .L_703)
	.align		4
.L_703:
        /*0f4c*/ 	.word	index@(_ZN2at6native29vectorized_elementwise_kernelILi2ENS0_11FillFunctorIN3c1015Float8_e4m3fnuzEEESt5arrayIPcLm1EEEEviT0_T1_)
        /*0f50*/ 	.word	0x00000000


	//----- nvinfo : EIATTR_MIN_STACK_SIZE
	.align		4
.L_704:
        /*0f54*/ 	.byte	0x04, 0x12
        /*0f56*/ 	.short	(.L_706 - .L_705)
	.align		4
.L_705:
        /*0f58*/ 	.word	index@(_ZN2at6native29vectorized_elementwise_kernelILi4ENS0_11FillFunctorIN3c1015Float8_e4m3fnuzEEESt5arrayIPcLm1EEEEviT0_T1_)
        /*0f5c*/ 	.word	0x00000000


	//----- nvinfo : EIATTR_MIN_STACK_SIZE
	.align		4
.L_706:
        /*0f60*/ 	.byte	0x04, 0x12
        /*0f62*/ 	.short	(.L_708 - .L_707)
	.align		4
.L_707:
        /*0f64*/ 	.word	index@(_ZN2at6native29vectorized_elementwise_kernelILi8ENS0_11FillFunctorIN3c1015Float8_e4m3fnuzEEESt5arrayIPcLm1EEEEviT0_T1_)
        /*0f68*/ 	.word	0x00000000


	//----- nvinfo : EIATTR_MIN_STACK_SIZE
	.align		4
.L_708:
        /*0f6c*/ 	.byte	0x04, 0x12
        /*0f6e*/ 	.short	(.L_710 - .L_709)
	.align		4
.L_709:
        /*0f70*/ 	.word	index@(_ZN2at6native18elementwise_kernelILi128ELi4EZNS0_15gpu_kernel_implINS0_11FillFunctorIN3c1013Float8_e4m3fnEEEEEvRNS_18TensorIteratorBaseERKT_EUliE_EEviT1_)
        /*0f74*/ 	.word	0x00000000


	//----- nvinfo : EIATTR_MIN_STACK_SIZE
	.align		4
.L_710:
        /*0f78*/ 	.byte	0x04, 0x12
        /*0f7a*/ 	.short	(.L_712 - .L_711)
	.align		4
.L_711:
        /*0f7c*/ 	.word	index@(_ZN2at6native27unrolled_elementwise_kernelINS0_11FillFunctorIN3c1013Float8_e4m3fnEEESt5arrayIPcLm1EELi4E23TrivialOffsetCalculatorILi0EjES9_ILi1EjENS0_6memory12LoadWithCastILi0EEENSC_13StoreWithCastILi1EEEEEviT_T0_T2_T3_T4_T5_)
        /*0f80*/ 	.word	0x00000000


	//----- nvinfo : EIATTR_MIN_STACK_SIZE
	.align		4
.L_712:
        /*0f84*/ 	.byte	0x04, 0x12
        /*0f86*/ 	.short	(.L_714 - .L_713)
	.align		4
.L_713:
        /*0f88*/ 	.word	index@(_ZN2at6native18elementwise_kernelILi128ELi4EZNS0_22gpu_kernel_impl_nocastINS0_11FillFunctorIN3c1013Float8_e4m3fnEEEEEvRNS_18TensorIteratorBaseERKT_EUliE_EEviT1_)
        /*0f8c*/ 	.word	0x00000000


	//----- nvinfo : EIATTR_MIN_STACK_SIZE
	.align		4
.L_714:
        /*0f90*/ 	.byte	0x04, 0x12
        /*0f92*/ 	.short	(.L_716 - .L_715)
	.align		4
.L_715:
        /*0f94*/ 	.word	index@(_ZN2at6native27unrolled_elementwise_kernelINS0_11FillFunctorIN3c1013Float8_e4m3fnEEESt5arrayIPcLm1EELi4E23TrivialOffsetCalculatorILi0EjES9_ILi1EjENS0_6memory15LoadWithoutCastENSC_16StoreWithoutCastEEEviT_T0_T2_T3_T4_T5_)
        /*0f98*/ 	.word	0x00000000


	//----- nvinfo : EIATTR_MIN_STACK_SIZE
	.align		4
.L_716:
        /*0f9c*/ 	.byte	0x04, 0x12
        /*0f9e*/ 	.short	(.L_718 - .L_717)
	.align		4
.L_717:
        /*0fa0*/ 	.word	index@(_ZN2at6native29vectorized_elementwise_kernelILi2ENS0_11FillFunctorIN3c1013Float8_e4m3fnEEESt5arrayIPcLm1EEEEviT0_T1_)
        /*0fa4*/ 	.word	0x00000000


	//----- nvinfo : EIATTR_MIN_STACK_SIZE
	.align		4
.L_718:
        /*0fa8*/ 	.byte	0x04, 0x12
        /*0faa*/ 	.short	(.L_720 - .L_719)
	.align		4
.L_719:
        /*0fac*/ 	.word	index@(_ZN2at6native29vectorized_elementwise_kernelILi4ENS0_11FillFunctorIN3c1013Float8_e4m3fnEEESt5arrayIPcLm1EEEEviT0_T1_)
        /*0fb0*/ 	.word	0x00000000


	//----- nvinfo : EIATTR_MIN_STACK_SIZE
	.align		4
.L_720:
        /*0fb4*/ 	.byte	0x04, 0x12
        /*0fb6*/ 	.short	(.L_722 - .L_721)
	.align		4
.L_721:
        /*0fb8*/ 	.word	index@(_ZN2at6native29vectorized_elementwise_kernelILi8ENS0_11FillFunctorIN3c1013Float8_e4m3fnEEESt5arrayIPcLm1EEEEviT0_T1_)
        /*0fbc*/ 	.word	0x00000000


	//----- nvinfo : EIATTR_MIN_STACK_SIZE
	.align		4
.L_722:
        /*0fc0*/ 	.byte	0x04, 0x12
        /*0fc2*/ 	.short	(.L_724 - .L_723)
	.align		4
.L_723:
        /*0fc4*/ 	.word	index@(_ZN2at6native18elementwise_kernelILi128ELi4EZNS0_15gpu_kernel_implINS0_11FillFunctorIN3c1015Float8_e5m2fnuzEEEEEvRNS_18TensorIteratorBaseERKT_EUliE_EEviT1_)
        /*0fc8*/ 	.word	0x00000000


	//----- nvinfo : EIATTR_MIN_STACK_SIZE
	.align		4
.L_724:
        /*0fcc*/ 	.byte	0x04, 0x12
        /*0fce*/ 	.short	(.L_726 - .L_725)
	.align		4
.L_725:
        /*0fd0*/ 	.word	index@(_ZN2at6native27unrolled_elementwise_kernelINS0_11FillFunctorIN3c1015Float8_e5m2fnuzEEESt5arrayIPcLm1EELi4E23TrivialOffsetCalculatorILi0EjES9_ILi1EjENS0_6memory12LoadWithCastILi0EEENSC_13StoreWithCastILi1EEEEEviT_T0_T2_T3_T4_T5_)
        /*0fd4*/ 	.word	0x00000000


	//----- nvinfo : EIATTR_MIN_STACK_SIZE
	.align		4
.L_726:
        /*0fd8*/ 	.byte	0x04, 0x12
        /*0fda*/ 	.short	(.L_728 - .L_727)
	.align		4
.L_727:
        /*0fdc*/ 	.word	index@(_ZN2at6native18elementwise_kernelILi128ELi4EZNS0_22gpu_kernel_impl_nocastINS0_11FillFunctorIN3c1015Float8_e5m2fnuzEEEEEvRNS_18TensorIteratorBaseERKT_EUliE_EEviT1_)
        /*0fe0*/ 	.word	0x00000000


	//----- nvinfo : EIATTR_MIN_STACK_SIZE
	.align		4
.L_728:
        /*0fe4*/ 	.byte	0x04, 0x12
        /*0fe6*/ 	.short	(.L_730 - .L_729)
	.align		4
.L_729:
        /*0fe8*/ 	.word	index@(_ZN2at6native27unrolled_elementwise_kernelINS0_11FillFunctorIN3c1015Float8_e5m2fnuzEEESt5arrayIPcLm1EELi4E23TrivialOffsetCalculatorILi0EjES9_ILi1EjENS0_6memory15LoadWithoutCastENSC_16StoreWithoutCastEEEviT_T0_T2_T3_T4_T5_)
        /*0fec*/ 	.word	0x00000000


	//----- nvinfo : EIATTR_MIN_STACK_SIZE
	.align		4
.L_730:
        /*0ff0*/ 	.byte	0x04, 0x12
        /*0ff2*/ 	.short	(.L_732 - .L_731)
	.align		4
.L_731:
        /*0ff4*/ 	.word	index@(_ZN2at6native29vectorized_elementwise_kernelILi2ENS0_11FillFunctorIN3c1015Float8_e5m2fnuzEEESt5arrayIPcLm1EEEEviT0_T1_)
        /*0ff8*/ 	.word	0x00000000


	//----- nvinfo : EIATTR_MIN_STACK_SIZE
	.align		4
.L_732:
        /*0ffc*/ 	.byte	0x04, 0x12
        /*0ffe*/ 	.short	(.L_734 - .L_733)
	.align		4
.L_733:
        /*1000*/ 	.word	index@(_ZN2at6native29vectorized_elementwise_kernelILi4ENS0_11FillFunctorIN3c1015Float8_e5m2fnuzEEESt5arrayIPcLm1EEEEviT0_T1_)
        /*1004*/ 	.word	0x00000000


	//----- nvinfo : EIATTR_MIN_STACK_SIZE
	.align		4
.L_734:
        /*1008*/ 	.byte	0x04, 0x12
        /*100a*/ 	.short	(.L_736 - .L_735)
	.align		4
.L_735:
        /*100c*/ 	.word	index@(_ZN2at6native29vectorized_elementwise_kernelILi8ENS0_11FillFunctorIN3c1015Float8_e5m2fnuzEEESt5arrayIPcLm1EEEEviT0_T1_)
        /*1010*/ 	.word	0x00000000


	//----- nvinfo : EIATTR_MIN_STACK_SIZE
	.align		4
.L_736:
        /*1014*/ 	.byte	0x04, 0x12
        /*1016*/ 	.short	(.L_738 - .L_737)
	.align		4
.L_737:
        /*1018*/ 	.word	index@(_ZN2at6native18elementwise_kernelILi128ELi4EZNS0_15gpu_kernel_implINS0_11FillFunctorIN3c1011Float8_e5m2EEEEEvRNS_18TensorIteratorBaseERKT_EUliE_EEviT1_)
        /*101c*/ 	.word	0x00000000


	//----- nvinfo : EIATTR_MIN_STACK_SIZE
	.align		4
.L_738:
        /*1020*/ 	.byte	0x04, 0x12
        /*1022*/ 	.short	(.L_740 - .L_739)
	.align		4
.L_739:
        /*1024*/ 	.word	index@(_ZN2at6native27unrolled_elementwise_kernelINS0_11FillFunctorIN3c1011Float8_e5m2EEESt5arrayIPcLm1EELi4E23TrivialOffsetCalculatorILi0EjES9_ILi1EjENS0_6memory12LoadWithCastILi0EEENSC_13StoreWithCastILi1EEEEEviT_T0_T2_T3_T4_T5_)
        /*1028*/ 	.word	0x00000000


	//----- nvinfo : EIATTR_MIN_STACK_SIZE
	.align		4
.L_740:
        /*102c*/ 	.byte	0x04, 0x12
        /*102e*/ 	.short	(.L_742 - .L_741)
	.align		4
.L_741:
        /*1030*/ 	.word	index@(_ZN2at6native18elementwise_kernelILi128ELi4EZNS0_22gpu_kernel_impl_nocastINS0_11FillFunctorIN3c1011Float8_e5m2EEEEEvRNS_18TensorIteratorBaseERKT_EUliE_EEviT1_)
        /*1034*/ 	.word	0x00000000


	//----- nvinfo : EIATTR_MIN_STACK_SIZE
	.align		4
.L_742:
        /*1038*/ 	.byte	0x04, 0x12
        /*103a*/ 	.short	(.L_744 - .L_743)
	.align		4
.L_743:
        /*103c*/ 	.word	index@(_ZN2at6native27unrolled_elementwise_kernelINS0_11FillFunctorIN3c1011Float8_e5m2EEESt5arrayIPcLm1EELi4E23TrivialOffsetCalculatorILi0EjES9_ILi1EjENS0_6memory15LoadWithoutCastENSC_16StoreWithoutCastEEEviT_T0_T2_T3_T4_T5_)
        /*1040*/ 	.word	0x00000000


	//----- nvinfo : EIATTR_MIN_STACK_SIZE
	.align		4
.L_744:
        /*1044*/ 	.byte	0x04, 0x12
        /*1046*/ 	.short	(.L_746 - .L_745)
	.align		4
.L_745:
        /*1048*/ 	.word	index@(_ZN2at6native29vectorized_elementwise_kernelILi2ENS0_11FillFunctorIN3c1011Float8_e5m2EEESt5arrayIPcLm1EEEEviT0_T1_)
        /*104c*/ 	.word	0x00000000


	//----- nvinfo : EIATTR_MIN_STACK_SIZE
	.align		4
.L_746:
        /*1050*/ 	.byte	0x04, 0x12
        /*1052*/ 	.short	(.L_748 - .L_747)
	.align		4
.L_747:
        /*1054*/ 	.word	index@(_ZN2at6native29vectorized_elementwise_kernelILi4ENS0_11FillFunctorIN3c1011Float8_e5m2EEESt5arrayIPcLm1EEEEviT0_T1_)
        /*1058*/ 	.word	0x00000000


	//----- nvinfo : EIATTR_MIN_STACK_SIZE
	.align		4
.L_748:
        /*105c*/ 	.byte	0x04, 0x12
        /*105e*/ 	.short	(.L_750 - .L_749)
	.align		4
.L_749:
        /*1060*/ 	.word	index@(_ZN2at6native29vectorized_elementwise_kernelILi8ENS0_11FillFunctorIN3c1011Float8_e5m2EEESt5arrayIPcLm1EEEEviT0_T1_)
        /*1064*/ 	.word	0x00000000


	//----- nvinfo : EIATTR_MIN_STACK_SIZE
	.align		4
.L_750:
        /*1068*/ 	.byte	0x04, 0x12
        /*106a*/ 	.short	(.L_752 - .L_751)
	.align		4
.L_751:
        /*106c*/ 	.word	index@(_ZN2at6native18elementwise_kernelILi128ELi4EZNS0_15gpu_kernel_implINS0_11FillFunctorIN3c108BFloat16EEEEEvRNS_18TensorIteratorBaseERKT_EUliE_EEviT1_)
        /*1070*/ 	.word	0x00000000


	//----- nvinfo : EIATTR_MIN_STACK_SIZE
	.align		4
.L_752:
        /*1074*/ 	.byte	0x04, 0x12
        /*1076*/ 	.short	(.L_754 - .L_753)
	.align		4
.L_753:
        /*1078*/ 	.word	index@(_ZN2at6native27unrolled_elementwise_kernelINS0_11FillFunctorIN3c108BFloat16EEESt5arrayIPcLm1EELi4E23TrivialOffsetCalculatorILi0EjES9_ILi1EjENS0_6memory12LoadWithCastILi0EEENSC_13StoreWithCastILi1EEEEEviT_T0_T2_T3_T4_T5_)
        /*107c*/ 	.word	0x00000000


	//----- nvinfo : EIATTR_MIN_STACK_SIZE
	.align		4
.L_754:
        /*1080*/ 	.byte	0x04, 0x12
        /*1082*/ 	.short	(.L_756 - .L_755)
	.align		4
.L_755:
        /*1084*/ 	.word	index@(_ZN2at6native18elementwise_kernelILi128ELi4EZNS0_22gpu_kernel_impl_nocastINS0_11FillFunctorIN3c108BFloat16EEEEEvRNS_18TensorIteratorBaseERKT_EUliE_EEviT1_)
        /*1088*/ 	.word	0x00000000


	//----- nvinfo : EIATTR_MIN_STACK_SIZE
	.align		4
.L_756:
        /*108c*/ 	.byte	0x04, 0x12
        /*108e*/ 	.short	(.L_758 - .L_757)
	.align		4
.L_757:
        /*1090*/ 	.word	index@(_ZN2at6native27unrolled_elementwise_kernelINS0_11FillFunctorIN3c108BFloat16EEESt5arrayIPcLm1EELi4E23TrivialOffsetCalculatorILi0EjES9_ILi1EjENS0_6memory15LoadWithoutCastENSC_16StoreWithoutCastEEEviT_T0_T2_T3_T4_T5_)
        /*1094*/ 	.word	0x00000000


	//----- nvinfo : EIATTR_MIN_STACK_SIZE
	.align		4
.L_758:
        /*1098*/ 	.byte	0x04, 0x12
        /*109a*/ 	.short	(.L_760 - .L_759)
	.align		4
.L_759:
        /*109c*/ 	.word	index@(_ZN2at6native29vectorized_elementwise_kernelILi2ENS0_11FillFunctorIN3c108BFloat16EEESt5arrayIPcLm1EEEEviT0_T1_)
        /*10a0*/ 	.word	0x00000000


	//----- nvinfo : EIATTR_MIN_STACK_SIZE
	.align		4
.L_760:
        /*10a4*/ 	.byte	0x04, 0x12
        /*10a6*/ 	.short	(.L_762 - .L_761)
	.align		4
.L_761:
        /*10a8*/ 	.word	index@(_ZN2at6native29vectorized_elementwise_kernelILi4ENS0_11FillFunctorIN3c108BFloat16EEESt5arrayIPcLm1EEEEviT0_T1_)
        /*10ac*/ 	.word	0x00000000


	//----- nvinfo : EIATTR_MIN_STACK_SIZE
	.align		4
.L_762:
        /*10b0*/ 	.byte	0x04, 0x12
        /*10b2*/ 	.short	(.L_764 - .L_763)
	.align		4
.L_763:
        /*10b4*/ 	.word	index@(_ZN2at6native29vectorized_elementwise_kernelILi8ENS0_11FillFunctorIN3c108BFloat16EEESt5arrayIPcLm1EEEEviT0_T1_)
        /*10b8*/ 	.word	0x00000000


	//----- nvinfo : EIATTR_MIN_STACK_SIZE
	.align		4
.L_764:
        /*10bc*/ 	.byte	0x04, 0x12
        /*10be*/ 	.short	(.L_766 - .L_765)
	.align		4
.L_765:
        /*10c0*/ 	.word	index@(_ZN2at6native18elementwise_kernelILi128ELi4EZNS0_15gpu_kernel_implINS0_11FillFunctorIN3c104HalfEEEEEvRNS_18TensorIteratorBaseERKT_EUliE_EEviT1_)
        /*10c4*/ 	.word	0x00000000


	//----- nvinfo : EIATTR_MIN_STACK_SIZE
	.align		4
.L_766:
        /*10c8*/ 	.byte	0x04, 0x12
        /*10ca*/ 	.short	(.L_768 - .L_767)
	.align		4
.L_767:
        /*10cc*/ 	.word	index@(_ZN2at6native27unrolled_elementwise_kernelINS0_11FillFunctorIN3c104HalfEEESt5arrayIPcLm1EELi4E23TrivialOffsetCalculatorILi0EjES9_ILi1EjENS0_6memory12LoadWithCastILi0EEENSC_13StoreWithCastILi1EEEEEviT_T0_T2_T3_T4_T5_)
        /*10d0*/ 	.word	0x00000000


	//----- nvinfo : EIATTR_MIN_STACK_SIZE
	.align		4
.L_768:
        /*10d4*/ 	.byte	0x04, 0x12
        /*10d6*/ 	.short	(.L_770 - .L_769)
	.align		4
.L_769:
        /*10d8*/ 	.word	index@(_ZN2at6native18elementwise_kernelILi128ELi4EZNS0_22gpu_kernel_impl_nocastINS0_11FillFunctorIN3c104HalfEEEEEvRNS_18TensorIteratorBaseERKT_EUliE_EEviT1_)
        /*10dc*/ 	.word	0x00000000


	//----- nvinfo : EIATTR_MIN_STACK_SIZE
	.align		4
.L_770:
        /*10e0*/ 	.byte	0x04, 0x12
        /*10e2*/ 	.short	(.L_772 - .L_771)
	.align		4
.L_771:
        /*10e4*/ 	.word	index@(_ZN2at6native27unrolled_elementwise_kernelINS0_11FillFunctorIN3c104HalfEEESt5arrayIPcLm1EELi4E23TrivialOffsetCalculatorILi0EjES9_ILi1EjENS0_6memory15LoadWithoutCastENSC_16StoreWithoutCastEEEviT_T0_T2_T3_T4_T5_)
        /*10e8*/ 	.word	0x00000000


	//----- nvinfo : EIATTR_MIN_STACK_SIZE
	.align		4
.L_772:
        /*10ec*/ 	.byte	0x04, 0x12
        /*10ee*/ 	.short	(.L_774 - .L_773)
	.align		4
.L_773:
        /*10f0*/ 	.word	index@(_ZN2at6native29vectorized_elementwise_kernelILi2ENS0_11FillFunctorIN3c104HalfEEESt5arrayIPcLm1EEEEviT0_T1_)
        /*10f4*/ 	.word	0x00000000


	//----- nvinfo : EIATTR_MIN_STACK_SIZE
	.align		4
.L_774:
        /*10f8*/ 	.byte	0x04, 0x12
        /*10fa*/ 	.short	(.L_776 - .L_775)
	.align		4
.L_775:
        /*10fc*/ 	.word	index@(_ZN2at6native29vectorized_elementwise_kernelILi4ENS0_11FillFunctorIN3c104HalfEEESt5arrayIPcLm1EEEEviT0_T1_)
        /*1100*/ 	.word	0x00000000


	//----- nvinfo : EIATTR_MIN_STACK_SIZE
	.align		4
.L_776:
        /*1104*/ 	.byte	0x04, 0x12
        /*1106*/ 	.short	(.L_778 - .L_777)
	.align		4
.L_777:
        /*1108*/ 	.word	index@(_ZN2at6native29vectorized_elementwise_kernelILi8ENS0_11FillFunctorIN3c104HalfEEESt5arrayIPcLm1EEEEviT0_T1_)
        /*110c*/ 	.word	0x00000000


	//----- nvinfo : EIATTR_MIN_STACK_SIZE
	.align		4
.L_778:
        /*1110*/ 	.byte	0x04, 0x12
        /*1112*/ 	.short	(.L_780 - .L_779)
	.align		4
.L_779:
        /*1114*/ 	.word	index@(_ZN2at6native18elementwise_kernelILi128ELi4EZNS0_15gpu_kernel_implINS0_11FillFunctorIbEEEEvRNS_18TensorIteratorBaseERKT_EUliE_EEviT1_)
        /*1118*/ 	.word	0x00000000


	//----- nvinfo : EIATTR_MIN_STACK_SIZE
	.align		4
.L_780:
        /*111c*/ 	.byte	0x04, 0x12
        /*111e*/ 	.short	(.L_782 - .L_781)
	.align		4
.L_781:
        /*1120*/ 	.word	index@(_ZN2at6native27unrolled_elementwise_kernelINS0_11FillFunctorIbEESt5arrayIPcLm1EELi4E23TrivialOffsetCalculatorILi0EjES7_ILi1EjENS0_6memory12LoadWithCastILi0EEENSA_13StoreWithCastILi1EEEEEviT_T0_T2_T3_T4_T5_)
        /*1124*/ 	.word	0x00000000


	//----- nvinfo : EIATTR_MIN_STACK_SIZE
	.align		4
.L_782:
        /*1128*/ 	.byte	0x04, 0x12
        /*112a*/ 	.short	(.L_784 - .L_783)
	.align		4
.L_783:
        /*112c*/ 	.word	index@(_ZN2at6native18elementwise_kernelILi128ELi4EZNS0_22gpu_kernel_impl_nocastINS0_11FillFunctorIbEEEEvRNS_18TensorIteratorBaseERKT_EUliE_EEviT1_)
        /*1130*/ 	.word	0x00000000


	//----- nvinfo : EIATTR_MIN_STACK_SIZE
	.align		4
.L_784:
        /*1134*/ 	.byte	0x04, 0x12
        /*1136*/ 	.short	(.L_786 - .L_785)
	.align		4
.L_785:
        /*1138*/ 	.word	index@(_ZN2at6native27unrolled_elementwise_kernelINS0_11FillFunctorIbEESt5arrayIPcLm1EELi4E23TrivialOffsetCalculatorILi0EjES7_ILi1EjENS0_6memory15LoadWithoutCastENSA_16StoreWithoutCastEEEviT_T0_T2_T3_T4_T5_)
        /*113c*/ 	.word	0x00000000


	//----- nvinfo : EIATTR_MIN_STACK_SIZE
	.align		4
.L_786:
        /*1140*/ 	.byte	0x04, 0x12
        /*1142*/ 	.short	(.L_788 - .L_787)
	.align		4
.L_787:
        /*1144*/ 	.word	index@(_ZN2at6native29vectorized_elementwise_kernelILi2ENS0_11FillFunctorIbEESt5arrayIPcLm1EEEEviT0_T1_)
        /*1148*/ 	.word	0x00000000


	//----- nvinfo : EIATTR_MIN_STACK_SIZE
	.align		4
.L_788:
        /*114c*/ 	.byte	0x04, 0x12
        /*114e*/ 	.short	(.L_790 - .L_789)
	.align		4
.L_789:
        /*1150*/ 	.word	index@(_ZN2at6native29vectorized_elementwise_kernelILi4ENS0_11FillFunctorIbEESt5arrayIPcLm1EEEEviT0_T1_)
        /*1154*/ 	.word	0x00000000


	//----- nvinfo : EIATTR_MIN_STACK_SIZE
	.align		4
.L_790:
        /*1158*/ 	.byte	0x04, 0x12
        /*115a*/ 	.short	(.L_792 - .L_791)
	.align		4
.L_791:
        /*115c*/ 	.word	index@(_ZN2at6native29vectorized_elementwise_kernelILi8ENS0_11FillFunctorIbEESt5arrayIPcLm1EEEEviT0_T1_)
        /*1160*/ 	.word	0x00000000


	//----- nvinfo : EIATTR_MIN_STACK_SIZE
	.align		4
.L_792:
        /*1164*/ 	.byte	0x04, 0x12
        /*1166*/ 	.short	(.L_794 - .L_793)
	.align		4
.L_793:
        /*1168*/ 	.word	index@(_ZN2at6native18elementwise_kernelILi128ELi4EZNS0_15gpu_kernel_implINS0_11FillFunctorIN3c107complexINS4_4HalfEEEEEEEvRNS_18TensorIteratorBaseERKT_EUliE_EEviT1_)
        /*116c*/ 	.word	0x00000000


	//----- nvinfo : EIATTR_MIN_STACK_SIZE
	.align		4
.L_794:
        /*1170*/ 	.byte	0x04, 0x12
        /*1172*/ 	.short	(.L_796 - .L_795)
	.align		4
.L_795:
        /*1174*/ 	.word	index@(_ZN2at6native27unrolled_elementwise_kernelINS0_11FillFunctorIN3c107complexINS3_4HalfEEEEESt5arrayIPcLm1EELi4E23TrivialOffsetCalculatorILi0EjESB_ILi1EjENS0_6memory12LoadWithCastILi0EEENSE_13StoreWithCastILi1EEEEEviT_T0_T2_T3_T4_T5_)
        /*1178*/ 	.word	0x00000000


	//----- nvinfo : EIATTR_MIN_STACK_SIZE
	.align		4
.L_796:
        /*117c*/ 	.byte	0x04, 0x12
        /*117e*/ 	.short	(.L_798 - .L_797)
	.align		4
.L_797:
        /*1180*/ 	.word	index@(_ZN2at6native18elementwise_kernelILi128ELi2EZNS0_22gpu_kernel_impl_nocastINS0_11FillFunctorIN3c107complexINS4_4HalfEEEEEEEvRNS_18TensorIteratorBaseERKT_EUliE_EEviT1_)
        /*1184*/ 	.word	0x00000000


	//----- nvinfo : EIATTR_MIN_STACK_SIZE
	.align		4
.L_798:
        /*1188*/ 	.byte	0x04, 0x12
        /*118a*/ 	.short	(.L_800 - .L_799)
	.align		4
.L_799:
        /*118c*/ 	.word	index@(_ZN2at6native27unrolled_elementwise_kernelINS0_11FillFunctorIN3c107complexINS3_4HalfEEEEESt5arrayIPcLm1EELi4E23TrivialOffsetCalculatorILi0EjESB_ILi1EjENS0_6memory15LoadWithoutCastENSE_16StoreWithoutCastEEEviT_T0_T2_T3_T4_T5_)
        /*1190*/ 	.word	0x00000000


	//----- nvinfo : EIATTR_MIN_STACK_SIZE
	.align		4
.L_800:
        /*1194*/ 	.byte	0x04, 0x12
        /*1196*/ 	.short	(.L_802 - .L_801)
	.align		4
.L_801:
        /*1198*/ 	.word	index@(_ZN2at6native29vectorized_elementwise_kernelILi2ENS0_11FillFunctorIN3c107complexINS3_4HalfEEEEESt5arrayIPcLm1EEEEviT0_T1_)
        /*119c*/ 	.word	0x00000000


	//----- nvinfo : EIATTR_MIN_STACK_SIZE
	.align		4
.L_802:
        /*11a0*/ 	.byte	0x04, 0x12
        /*11a2*/ 	.short	(.L_804 - .L_803)
	.align		4
.L_803:
        /*11a4*/ 	.word	index@(_ZN2at6native29vectorized_elementwise_kernelILi4ENS0_11FillFunctorIN3c107complexINS3_4HalfEEEEESt5arrayIPcLm1EEEEviT0_T1_)
        /*11a8*/ 	.word	0x00000000


	//----- nvinfo : EIATTR_MIN_STACK_SIZE
	.align		4
.L_804:
        /*11ac*/ 	.byte	0x04, 0x12
        /*11ae*/ 	.short	(.L_806 - .L_805)
	.align		4
.L_805:
        /*11b0*/ 	.word	index@(_ZN2at6native29vectorized_elementwise_kernelILi8ENS0_11FillFunctorIN3c107complexINS3_4HalfEEEEESt5arrayIPcLm1EEEEviT0_T1_)
        /*11b4*/ 	.word	0x00000000


	//----- nvinfo : EIATTR_MIN_STACK_SIZE
	.align		4
.L_806:
        /*11b8*/ 	.byte	0x04, 0x12
        /*11ba*/ 	.short	(.L_808 - .L_807)
	.align		4
.L_807:
        /*11bc*/ 	.word	index@(_ZN2at6native18elementwise_kernelILi128ELi4EZNS0_15gpu_kernel_implINS0_11FillFunctorIN3c107complexIfEEEEEEvRNS_18TensorIteratorBaseERKT_EUliE_EEviT1_)
        /*11c0*/ 	.word	0x00000000


	//----- nvinfo : EIATTR_MIN_STACK_SIZE
	.align		4
.L_808:
        /*11c4*/ 	.byte	0x04, 0x12
        /*11c6*/ 	.short	(.L_810 - .L_809)
	.align		4
.L_809:
        /*11c8*/ 	.word	index@(_ZN2at6native27unrolled_elementwise_kernelINS0_11FillFunctorIN3c107complexIfEEEESt5arrayIPcLm1EELi4E23TrivialOffsetCalculatorILi0EjESA_ILi1EjENS0_6memory12LoadWithCastILi0EEENSD_13StoreWithCastILi1EEEEEviT_T0_T2_T3_T4_T5_)
        /*11cc*/ 	.word	0x00000000


	//----- nvinfo : EIATTR_MIN_STACK_SIZE
	.align		4
.L_810:
        /*11d0*/ 	.byte	0x04, 0x12
        /*11d2*/ 	.short	(.L_812 - .L_811)
	.align		4
.L_811:
        /*11d4*/ 	.word	index@(_ZN2at6native18elementwise_kernelILi128ELi2EZNS0_22gpu_kernel_impl_nocastINS0_11FillFunctorIN3c107complexIfEEEEEEvRNS_18TensorIteratorBaseERKT_EUliE_EEviT1_)
        /*11d8*/ 	.word	0x00000000


	//----- nvinfo : EIATTR_MIN_STACK_SIZE
	.align		4
.L_812:
        /*11dc*/ 	.byte	0x04, 0x12
        /*11de*/ 	.short	(.L_814 - .L_813)
	.align		4
.L_813:
        /*11e0*/ 	.word	index@(_ZN2at6native27unrolled_elementwise_kernelINS0_11FillFunctorIN3c107complexIfEEEESt5arrayIPcLm1EELi4E23TrivialOffsetCalculatorILi0EjESA_ILi1EjENS0_6memory15LoadWithoutCastENSD_16StoreWithoutCastEEEviT_T0_T2_T3_T4_T5_)
        /*11e4*/ 	.word	0x00000000


	//----- nvinfo : EIATTR_MIN_STACK_SIZE
	.align		4
.L_814:
        /*11e8*/ 	.byte	0x04, 0x12
        /*11ea*/ 	.short	(.L_816 - .L_815)
	.align		4
.L_815:
        /*11ec*/ 	.word	index@(_ZN2at6native29vectorized_elementwise_kernelILi2ENS0_11FillFunctorIN3c107complexIfEEEESt5arrayIPcLm1EEEEviT0_T1_)
        /*11f0*/ 	.word	0x00000000


	//----- nvinfo : EIATTR_MIN_STACK_SIZE
	.align		4
.L_816:
        /*11f4*/ 	.byte	0x04, 0x12
        /*11f6*/ 	.short	(.L_818 - .L_817)
	.align		4
.L_817:
        /*11f8*/ 	.word	index@(_ZN2at6native29vectorized_elementwise_kernelILi4ENS0_11FillFunctorIN3c107complexIfEEEESt5arrayIPcLm1EEEEviT0_T1_)
        /*11fc*/ 	.word	0x00000000


	//----- nvinfo : EIATTR_MIN_STACK_SIZE
	.align		4
.L_818:
        /*1200*/ 	.byte	0x04, 0x12
        /*1202*/ 	.short	(.L_820 - .L_819)
	.align		4
.L_819:
        /*1204*/ 	.word	index@(_ZN2at6native29vectorized_elementwise_kernelILi8ENS0_11FillFunctorIN3c107complexIfEEEESt5arrayIPcLm1EEEEviT0_T1_)
        /*1208*/ 	.word	0x00000000


	//----- nvinfo : EIATTR_MIN_STACK_SIZE
	.align		4
.L_820:
        /*120c*/ 	.byte	0x04, 0x12
        /*120e*/ 	.short	(.L_822 - .L_821)
	.align		4
.L_821:
        /*1210*/ 	.word	index@(_ZN2at6native18elementwise_kernelILi128ELi4EZNS0_15gpu_kernel_implINS0_11FillFunctorIN3c107complexIdEEEEEEvRNS_18TensorIteratorBaseERKT_EUliE_EEviT1_)
        /*1214*/ 	.word	0x00000000


	//----- nvinfo : EIATTR_MIN_STACK_SIZE
	.align		4
.L_822:
        /*1218*/ 	.byte	0x04, 0x12
        /*121a*/ 	.short	(.L_824 - .L_823)
	.align		4
.L_823:
        /*121c*/ 	.word	index@(_ZN2at6native27unrolled_elementwise_kernelINS0_11FillFunctorIN3c107complexIdEEEESt5arrayIPcLm1EELi4E23TrivialOffsetCalculatorILi0EjESA_ILi1EjENS0_6memory12LoadWithCastILi0EEENSD_13StoreWithCastILi1EEEEEviT_T0_T2_T3_T4_T5_)
        /*1220*/ 	.word	0x00000000


	//----- nvinfo : EIATTR_MIN_STACK_SIZE
	.align		4
.L_824:
        /*1224*/ 	.byte	0x04, 0x12
        /*1226*/ 	.short	(.L_826 - .L_825)
	.align		4
.L_825:
        /*1228*/ 	.word	index@(_ZN2at6native18elementwise_kernelILi128ELi2EZNS0_22gpu_kernel_impl_nocastINS0_11FillFunctorIN3c107complexIdEEEEEEvRNS_18TensorIteratorBaseERKT_EUliE_EEviT1_)
        /*122c*/ 	.word	0x00000000


	//----- nvinfo : EIATTR_MIN_STACK_SIZE
	.align		4
.L_826:
        /*1230*/ 	.byte	0x04, 0x12
        /*1232*/ 	.short	(.L_828 - .L_827)
	.align		4
.L_827:
        /*1234*/ 	.word	index@(_ZN2at6native27unrolled_elementwise_kernelINS0_11FillFunctorIN3c107complexIdEEEESt5arrayIPcLm1EELi4E23TrivialOffsetCalculatorILi0EjESA_ILi1EjENS0_6memory15LoadWithoutCastENSD_16StoreWithoutCastEEEviT_T0_T2_T3_T4_T5_)
        /*1238*/ 	.word	0x00000000


	//----- nvinfo : EIATTR_MIN_STACK_SIZE
	.align		4
.L_828:
        /*123c*/ 	.byte	0x04, 0x12
        /*123e*/ 	.short	(.L_830 - .L_829)
	.align		4
.L_829:
        /*1240*/ 	.word	index@(_ZN2at6native29vectorized_elementwise_kernelILi2ENS0_11FillFunctorIN3c107complexIdEEEESt5arrayIPcLm1EEEEviT0_T1_)
        /*1244*/ 	.word	0x00000000


	//----- nvinfo : EIATTR_MIN_STACK_SIZE
	.align		4
.L_830:
        /*1248*/ 	.byte	0x04, 0x12
        /*124a*/ 	.short	(.L_832 - .L_831)
	.align		4
.L_831:
        /*124c*/ 	.word	index@(_ZN2at6native29vectorized_elementwise_kernelILi4ENS0_11FillFunctorIN3c107complexIdEEEESt5arrayIPcLm1EEEEviT0_T1_)
        /*1250*/ 	.word	0x00000000


	//----- nvinfo : EIATTR_MIN_STACK_SIZE
	.align		4
.L_832:
        /*1254*/ 	.byte	0x04, 0x12
        /*1256*/ 	.short	(.L_834 - .L_833)
	.align		4
.L_833:
        /*1258*/ 	.word	index@(_ZN2at6native29vectorized_elementwise_kernelILi8ENS0_11FillFunctorIN3c107complexIdEEEESt5arrayIPcLm1EEEEviT0_T1_)
        /*125c*/ 	.word	0x00000000


	//----- nvinfo : EIATTR_MIN_STACK_SIZE
	.align		4
.L_834:
        /*1260*/ 	.byte	0x04, 0x12
        /*1262*/ 	.short	(.L_836 - .L_835)
	.align		4
.L_835:
        /*1264*/ 	.word	index@(_ZN2at6native18elementwise_kernelILi128ELi4EZNS0_15gpu_kernel_implINS0_11FillFunctorIfEEEEvRNS_18TensorIteratorBaseERKT_EUliE_EEviT1_)
        /*1268*/ 	.word	0x00000000


	//----- nvinfo : EIATTR_MIN_STACK_SIZE
	.align		4
.L_836:
        /*126c*/ 	.byte	0x04, 0x12
        /*126e*/ 	.short	(.L_838 - .L_837)
	.align		4
.L_837:
        /*1270*/ 	.word	index@(_ZN2at6native27unrolled_elementwise_kernelINS0_11FillFunctorIfEESt5arrayIPcLm1EELi4E23TrivialOffsetCalculatorILi0EjES7_ILi1EjENS0_6memory12LoadWithCastILi0EEENSA_13StoreWithCastILi1EEEEEviT_T0_T2_T3_T4_T5_)
        /*1274*/ 	.word	0x00000000


	//----- nvinfo : EIATTR_MIN_STACK_SIZE
	.align		4
.L_838:
        /*1278*/ 	.byte	0x04, 0x12
        /*127a*/ 	.short	(.L_840 - .L_839)
	.align		4
.L_839:
        /*127c*/ 	.word	index@(_ZN2at6native18elementwise_kernelILi128ELi2EZNS0_22gpu_kernel_impl_nocastINS0_11FillFunctorIfEEEEvRNS_18TensorIteratorBaseERKT_EUliE_EEviT1_)
        /*1280*/ 	.word	0x00000000


	//----- nvinfo : EIATTR_MIN_STACK_SIZE
	.align		4
.L_840:
        /*1284*/ 	.byte	0x04, 0x12
        /*1286*/ 	.short	(.L_842 - .L_841)
	.align		4
.L_841:
        /*1288*/ 	.word	index@(_ZN2at6native27unrolled_elementwise_kernelINS0_11FillFunctorIfEESt5arrayIPcLm1EELi4E23TrivialOffsetCalculatorILi0EjES7_ILi1EjENS0_6memory15LoadWithoutCastENSA_16StoreWithoutCastEEEviT_T0_T2_T3_T4_T5_)
        /*128c*/ 	.word	0x00000000


	//----- nvinfo : EIATTR_MIN_STACK_SIZE
	.align		4
.L_842:
        /*1290*/ 	.byte	0x04, 0x12
        /*1292*/ 	.short	(.L_844 - .L_843)
	.align		4
.L_843:
        /*1294*/ 	.word	index@(_ZN2at6native29vectorized_elementwise_kernelILi2ENS0_11FillFunctorIfEESt5arrayIPcLm1EEEEviT0_T1_)
        /*1298*/ 	.word	0x00000000


	//----- nvinfo : EIATTR_MIN_STACK_SIZE
	.align		4
.L_844:
        /*129c*/ 	.byte	0x04, 0x12
        /*129e*/ 	.short	(.L_846 - .L_845)
	.align		4
.L_845:
        /*12a0*/ 	.word	index@(_ZN2at6native29vectorized_elementwise_kernelILi4ENS0_11FillFunctorIfEESt5arrayIPcLm1EEEEviT0_T1_)
        /*12a4*/ 	.word	0x00000000


	//----- nvinfo : EIATTR_MIN_STACK_SIZE
	.align		4
.L_846:
        /*12a8*/ 	.byte	0x04, 0x12
        /*12aa*/ 	.short	(.L_848 - .L_847)
	.align		4
.L_847:
        /*12ac*/ 	.word	index@(_ZN2at6native29vectorized_elementwise_kernelILi8ENS0_11FillFunctorIfEESt5arrayIPcLm1EEEEviT0_T1_)
        /*12b0*/ 	.word	0x00000000


	//----- nvinfo : EIATTR_MIN_STACK_SIZE
	.align		4
.L_848:
        /*12b4*/ 	.byte	0x04, 0x12
        /*12b6*/ 	.short	(.L_850 - .L_849)
	.align		4
.L_849:
        /*12b8*/ 	.word	index@(_ZN2at6native18elementwise_kernelILi128ELi4EZNS0_15gpu_kernel_implINS0_11FillFunctorIdEEEEvRNS_18TensorIteratorBaseERKT_EUliE_EEviT1_)
        /*12bc*/ 	.word	0x00000000


	//----- nvinfo : EIATTR_MIN_STACK_SIZE
	.align		4
.L_850:
        /*12c0*/ 	.byte	0x04, 0x12
        /*12c2*/ 	.short	(.L_852 - .L_851)
	.align		4
.L_851:
        /*12c4*/ 	.word	index@(_ZN2at6native27unrolled_elementwise_kernelINS0_11FillFunctorIdEESt5arrayIPcLm1EELi4E23TrivialOffsetCalculatorILi0EjES7_ILi1EjENS0_6memory12LoadWithCastILi0EEENSA_13StoreWithCastILi1EEEEEviT_T0_T2_T3_T4_T5_)
        /*12c8*/ 	.word	0x00000000


	//----- nvinfo : EIATTR_MIN_STACK_SIZE
	.align		4
.L_852:
        /*12cc*/ 	.byte	0x04, 0x12
        /*12ce*/ 	.short	(.L_854 - .L_853)
	.align		4
.L_853:
        /*12d0*/ 	.word	index@(_ZN2at6native18elementwise_kernelILi128ELi2EZNS0_22gpu_kernel_impl_nocastINS0_11FillFunctorIdEEEEvRNS_18TensorIteratorBaseERKT_EUliE_EEviT1_)
        /*12d4*/ 	.word	0x00000000


	//----- nvinfo : EIATTR_MIN_STACK_SIZE
	.align		4
.L_854:
        /*12d8*/ 	.byte	0x04, 0x12
        /*12da*/ 	.short	(.L_856 - .L_855)
	.align		4
.L_855:
        /*12dc*/ 	.word	index@(_ZN2at6native27unrolled_elementwise_kernelINS0_11FillFunctorIdEESt5arrayIPcLm1EELi4E23TrivialOffsetCalculatorILi0EjES7_ILi1EjENS0_6memory15LoadWithoutCastENSA_16StoreWithoutCastEEEviT_T0_T2_T3_T4_T5_)
        /*12e0*/ 	.word	0x00000000


	//----- nvinfo : EIATTR_MIN_STACK_SIZE
	.align		4
.L_856:
        /*12e4*/ 	.byte	0x04, 0x12
        /*12e6*/ 	.short	(.L_858 - .L_857)
	.align		4
.L_857:
        /*12e8*/ 	.word	index@(_ZN2at6native29vectorized_elementwise_kernelILi2ENS0_11FillFunctorIdEESt5arrayIPcLm1EEEEviT0_T1_)
        /*12ec*/ 	.word	0x00000000


	//----- nvinfo : EIATTR_MIN_STACK_SIZE
	.align		4
.L_858:
        /*12f0*/ 	.byte	0x04, 0x12
        /*12f2*/ 	.short	(.L_860 - .L_859)
	.align		4
.L_859:
        /*12f4*/ 	.word	index@(_ZN2at6native29vectorized_elementwise_kernelILi4ENS0_11FillFunctorIdEESt5arrayIPcLm1EEEEviT0_T1_)
        /*12f8*/ 	.word	0x00000000


	//----- nvinfo : EIATTR_MIN_STACK_SIZE
	.align		4
.L_860:
        /*12fc*/ 	.byte	0x04, 0x12
        /*12fe*/ 	.short	(.L_862 - .L_861)
	.align		4
.L_861:
        /*1300*/ 	.word	index@(_ZN2at6native29vectorized_elementwise_kernelILi8ENS0_11FillFunctorIdEESt5arrayIPcLm1EEEEviT0_T1_)
        /*1304*/ 	.word	0x00000000


	//----- nvinfo : EIATTR_MIN_STACK_SIZE
	.align		4
.L_862:
        /*1308*/ 	.byte	0x04, 0x12
        /*130a*/ 	.short	(.L_864 - .L_863)
	.align		4
.L_863:
        /*130c*/ 	.word	index@(_ZN2at6native18elementwise_kernelILi128ELi4EZNS0_15gpu_kernel_implINS0_11FillFunctorIsEEEEvRNS_18TensorIteratorBaseERKT_EUliE_EEviT1_)
        /*1310*/ 	.word	0x00000000


	//----- nvinfo : EIATTR_MIN_STACK_SIZE
	.align		4
.L_864:
        /*1314*/ 	.byte	0x04, 0x12
        /*1316*/ 	.short	(.L_866 - .L_865)
	.align		4
.L_865:
        /*1318*/ 	.word	index@(_ZN2at6native27unrolled_elementwise_kernelINS0_11FillFunctorIsEESt5arrayIPcLm1EELi4E23TrivialOffsetCalculatorILi0EjES7_ILi1EjENS0_6memory12LoadWithCastILi0EEENSA_13StoreWithCastILi1EEEEEviT_T0_T2_T3_T4_T5_)
        /*131c*/ 	.word	0x00000000


	//----- nvinfo : EIATTR_MIN_STACK_SIZE
	.align		4
.L_866:
        /*1320*/ 	.byte	0x04, 0x12
        /*1322*/ 	.short	(.L_868 - .L_867)
	.align		4
.L_867:
        /*1324*/ 	.word	index@(_ZN2at6native18elementwise_kernelILi128ELi4EZNS0_22gpu_kernel_impl_nocastINS0_11FillFunctorIsEEEEvRNS_18TensorIteratorBaseERKT_EUliE_EEviT1_)
        /*1328*/ 	.word	0x00000000


	//----- nvinfo : EIATTR_MIN_STACK_SIZE
	.align		4
.L_868:
        /*132c*/ 	.byte	0x04, 0x12
        /*132e*/ 	.short	(.L_870 - .L_869)
	.align		4
.L_869:
        /*1330*/ 	.word	index@(_ZN2at6native27unrolled_elementwise_kernelINS0_11FillFunctorIsEESt5arrayIPcLm1EELi4E23TrivialOffsetCalculatorILi0EjES7_ILi1EjENS0_6memory15LoadWithoutCastENSA_16StoreWithoutCastEEEviT_T0_T2_T3_T4_T5_)
        /*1334*/ 	.word	0x00000000


	//----- nvinfo : EIATTR_MIN_STACK_SIZE
	.align		4
.L_870:
        /*1338*/ 	.byte	0x04, 0x12
        /*133a*/ 	.short	(.L_872 - .L_871)
	.align		4
.L_871:
        /*133c*/ 	.word	index@(_ZN2at6native29vectorized_elementwise_kernelILi2ENS0_11FillFunctorIsEESt5arrayIPcLm1EEEEviT0_T1_)
        /*1340*/ 	.word	0x00000000


	//----- nvinfo : EIATTR_MIN_STACK_SIZE
	.align		4
.L_872:
        /*1344*/ 	.byte	0x04, 0x12
        /*1346*/ 	.short	(.L_874 - .L_873)
	.align		4
.L_873:
        /*1348*/ 	.word	index@(_ZN2at6native29vectorized_elementwise_kernelILi4ENS0_11FillFunctorIsEESt5arrayIPcLm1EEEEviT0_T1_)
        /*134c*/ 	.word	0x00000000


	//----- nvinfo : EIATTR_MIN_STACK_SIZE
	.align		4
.L_874:
        /*1350*/ 	.byte	0x04, 0x12
        /*1352*/ 	.short	(.L_876 - .L_875)
	.align		4
.L_875:
        /*1354*/ 	.word	index@(_ZN2at6native29vectorized_elementwise_kernelILi8ENS0_11FillFunctorIsEESt5arrayIPcLm1EEEEviT0_T1_)
        /*1358*/ 	.word	0x00000000


	//----- nvinfo : EIATTR_MIN_STACK_SIZE
	.align		4
.L_876:
        /*135c*/ 	.byte	0x04, 0x12
        /*135e*/ 	.short	(.L_878 - .L_877)
	.align		4
.L_877:
        /*1360*/ 	.word	index@(_ZN2at6native18elementwise_kernelILi128ELi4EZNS0_15gpu_kernel_implINS0_11FillFunctorIlEEEEvRNS_18TensorIteratorBaseERKT_EUliE_EEviT1_)
        /*1364*/ 	.word	0x00000000


	//----- nvinfo : EIATTR_MIN_STACK_SIZE
	.align		4
.L_878:
        /*1368*/ 	.byte	0x04, 0x12
        /*136a*/ 	.short	(.L_880 - .L_879)
	.align		4
.L_879:
        /*136c*/ 	.word	index@(_ZN2at6native27unrolled_elementwise_kernelINS0_11FillFunctorIlEESt5arrayIPcLm1EELi4E23TrivialOffsetCalculatorILi0EjES7_ILi1EjENS0_6memory12LoadWithCastILi0EEENSA_13StoreWithCastILi1EEEEEviT_T0_T2_T3_T4_T5_)
        /*1370*/ 	.word	0x00000000


	//----- nvinfo : EIATTR_MIN_STACK_SIZE
	.align		4
.L_880:
        /*1374*/ 	.byte	0x04, 0x12
        /*1376*/ 	.short	(.L_882 - .L_881)
	.align		4
.L_881:
        /*1378*/ 	.word	index@(_ZN2at6native18elementwise_kernelILi128ELi2EZNS0_22gpu_kernel_impl_nocastINS0_11FillFunctorIlEEEEvRNS_18TensorIteratorBaseERKT_EUliE_EEviT1_)
        /*137c*/ 	.word	0x00000000


	//----- nvinfo : EIATTR_MIN_STACK_SIZE
	.align		4
.L_882:
        /*1380*/ 	.byte	0x04, 0x12
        /*1382*/ 	.short	(.L_884 - .L_883)
	.align		4
.L_883:
        /*1384*/ 	.word	index@(_ZN2at6native27unrolled_elementwise_kernelINS0_11FillFunctorIlEESt5arrayIPcLm1EELi4E23TrivialOffsetCalculatorILi0EjES7_ILi1EjENS0_6memory15LoadWithoutCastENSA_16StoreWithoutCastEEEviT_T0_T2_T3_T4_T5_)
        /*1388*/ 	.word	0x00000000


	//----- nvinfo : EIATTR_MIN_STACK_SIZE
	.align		4
.L_884:
        /*138c*/ 	.byte	0x04, 0x12
        /*138e*/ 	.short	(.L_886 - .L_885)
	.align		4
.L_885:
        /*1390*/ 	.word	index@(_ZN2at6native29vectorized_elementwise_kernelILi2ENS0_11FillFunctorIlEESt5arrayIPcLm1EEEEviT0_T1_)
        /*1394*/ 	.word	0x00000000


	//----- nvinfo : EIATTR_MIN_STACK_SIZE
	.align		4
.L_886:
        /*1398*/ 	.byte	0x04, 0x12
        /*139a*/ 	.short	(.L_888 - .L_887)
	.align		4
.L_887:
        /*139c*/ 	.word	index@(_ZN2at6native29vectorized_elementwise_kernelILi4ENS0_11FillFunctorIlEESt5arrayIPcLm1EEEEviT0_T1_)
        /*13a0*/ 	.word	0x00000000


	//----- nvinfo : EIATTR_MIN_STACK_SIZE
	.align		4
.L_888:
        /*13a4*/ 	.byte	0x04, 0x12
        /*13a6*/ 	.short	(.L_890 - .L_889)
	.align		4
.L_889:
        /*13a8*/ 	.word	index@(_ZN2at6native29vectorized_elementwise_kernelILi8ENS0_11FillFunctorIlEESt5arrayIPcLm1EEEEviT0_T1_)
        /*13ac*/ 	.word	0x00000000


	//----- nvinfo : EIATTR_MIN_STACK_SIZE
	.align		4
.L_890:
        /*13b0*/ 	.byte	0x04, 0x12
        /*13b2*/ 	.short	(.L_892 - .L_891)
	.align		4
.L_891:
        /*13b4*/ 	.word	index@(_ZN2at6native18elementwise_kernelILi128ELi4EZNS0_15gpu_kernel_implINS0_11FillFunctorIiEEEEvRNS_18TensorIteratorBaseERKT_EUliE_EEviT1_)
        /*13b8*/ 	.word	0x00000000


	//----- nvinfo : EIATTR_MIN_STACK_SIZE
	.align		4
.L_892:
        /*13bc*/ 	.byte	0x04, 0x12
        /*13be*/ 	.short	(.L_894 - .L_893)
	.align		4
.L_893:
        /*13c0*/ 	.word	index@(_ZN2at6native27unrolled_elementwise_kernelINS0_11FillFunctorIiEESt5arrayIPcLm1EELi4E23TrivialOffsetCalculatorILi0EjES7_ILi1EjENS0_6memory12LoadWithCastILi0EEENSA_13StoreWithCastILi1EEEEEviT_T0_T2_T3_T4_T5_)
        /*13c4*/ 	.word	0x00000000


	//----- nvinfo : EIATTR_MIN_STACK_SIZE
	.align		4
.L_894:
        /*13c8*/ 	.byte	0x04, 0x12
        /*13ca*/ 	.short	(.L_896 - .L_895)
	.align		4
.L_895:
        /*13cc*/ 	.word	index@(_ZN2at6native18elementwise_kernelILi128ELi2EZNS0_22gpu_kernel_impl_nocastINS0_11FillFunctorIiEEEEvRNS_18TensorIteratorBaseERKT_EUliE_EEviT1_)
        /*13d0*/ 	.word	0x00000000


	//----- nvinfo : EIATTR_MIN_STACK_SIZE
	.align		4
.L_896:
        /*13d4*/ 	.byte	0x04, 0x12
        /*13d6*/ 	.short	(.L_898 - .L_897)
	.align		4
.L_897:
        /*13d8*/ 	.word	index@(_ZN2at6native27unrolled_elementwise_kernelINS0_11FillFunctorIiEESt5arrayIPcLm1EELi4E23TrivialOffsetCalculatorILi0EjES7_ILi1EjENS0_6memory15LoadWithoutCastENSA_16StoreWithoutCastEEEviT_T0_T2_T3_T4_T5_)
        /*13dc*/ 	.word	0x00000000


	//----- nvinfo : EIATTR_MIN_STACK_SIZE
	.align		4
.L_898:
        /*13e0*/ 	.byte	0x04, 0x12
        /*13e2*/ 	.short	(.L_900 - .L_899)
	.align		4
.L_899:
        /*13e4*/ 	.word	index@(_ZN2at6native29vectorized_elementwise_kernelILi2ENS0_11FillFunctorIiEESt5arrayIPcLm1EEEEviT0_T1_)
        /*13e8*/ 	.word	0x00000000


	//----- nvinfo : EIATTR_MIN_STACK_SIZE
	.align		4
.L_900:
        /*13ec*/ 	.byte	0x04, 0x12
        /*13ee*/ 	.short	(.L_902 - .L_901)
	.align		4
.L_901:
        /*13f0*/ 	.word	index@(_ZN2at6native29vectorized_elementwise_kernelILi4ENS0_11FillFunctorIiEESt5arrayIPcLm1EEEEviT0_T1_)
        /*13f4*/ 	.word	0x00000000


	//----- nvinfo : EIATTR_MIN_STACK_SIZE
	.align		4
.L_902:
        /*13f8*/ 	.byte	0x04, 0x12
        /*13fa*/ 	.short	(.L_904 - .L_903)
	.align		4
.L_903:
        /*13fc*/ 	.word	index@(_ZN2at6native29vectorized_elementwise_kernelILi8ENS0_11FillFunctorIiEESt5arrayIPcLm1EEEEviT0_T1_)
        /*1400*/ 	.word	0x00000000


	//----- nvinfo : EIATTR_MIN_STACK_SIZE
	.align		4
.L_904:
        /*1404*/ 	.byte	0x04, 0x12
        /*1406*/ 	.short	(.L_906 - .L_905)
	.align		4
.L_905:
        /*1408*/ 	.word	index@(_ZN2at6native18elementwise_kernelILi128ELi4EZNS0_15gpu_kernel_implINS0_11FillFunctorIaEEEEvRNS_18TensorIteratorBaseERKT_EUliE_EEviT1_)
        /*140c*/ 	.word	0x00000000


	//----- nvinfo : EIATTR_MIN_STACK_SIZE
	.align		4
.L_906:
        /*1410*/ 	.byte	0x04, 0x12
        /*1412*/ 	.short	(.L_908 - .L_907)
	.align		4
.L_907:
        /*1414*/ 	.word	index@(_ZN2at6native27unrolled_elementwise_kernelINS0_11FillFunctorIaEESt5arrayIPcLm1EELi4E23TrivialOffsetCalculatorILi0EjES7_ILi1EjENS0_6memory12LoadWithCastILi0EEENSA_13StoreWithCastILi1EEEEEviT_T0_T2_T3_T4_T5_)
        /*1418*/ 	.word	0x00000000


	//----- nvinfo : EIATTR_MIN_STACK_SIZE
	.align		4
.L_908:
        /*141c*/ 	.byte	0x04, 0x12
        /*141e*/ 	.short	(.L_910 - .L_909)
	.align		4
.L_909:
        /*1420*/ 	.word	index@(_ZN2at6native18elementwise_kernelILi128ELi4EZNS0_22gpu_kernel_impl_nocastINS0_11FillFunctorIaEEEEvRNS_18TensorIteratorBaseERKT_EUliE_EEviT1_)
        /*1424*/ 	.word	0x00000000


	//----- nvinfo : EIATTR_MIN_STACK_SIZE
	.align		4
.L_910:
        /*1428*/ 	.byte	0x04, 0x12
        /*142a*/ 	.short	(.L_912 - .L_911)
	.align		4
.L_911:
        /*142c*/ 	.word	index@(_ZN2at6native27unrolled_elementwise_kernelINS0_11FillFunctorIaEESt5arrayIPcLm1EELi4E23TrivialOffsetCalculatorILi0EjES7_ILi1EjENS0_6memory15LoadWithoutCastENSA_16StoreWithoutCastEEEviT_T0_T2_T3_T4_T5_)
        /*1430*/ 	.word	0x00000000


	//----- nvinfo : EIATTR_MIN_STACK_SIZE
	.align		4
.L_912:
        /*1434*/ 	.byte	0x04, 0x12
        /*1436*/ 	.short	(.L_914 - .L_913)
	.align		4
.L_913:
        /*1438*/ 	.word	index@(_ZN2at6native29vectorized_elementwise_kernelILi2ENS0_11FillFunctorIaEESt5arrayIPcLm1EEEEviT0_T1_)
        /*143c*/ 	.word	0x00000000


	//----- nvinfo : EIATTR_MIN_STACK_SIZE
	.align		4
.L_914:
        /*1440*/ 	.byte	0x04, 0x12
        /*1442*/ 	.short	(.L_916 - .L_915)
	.align		4
.L_915:
        /*1444*/ 	.word	index@(_ZN2at6native29vectorized_elementwise_kernelILi4ENS0_11FillFunctorIaEESt5arrayIPcLm1EEEEviT0_T1_)
        /*1448*/ 	.word	0x00000000


	//----- nvinfo : EIATTR_MIN_STACK_SIZE
	.align		4
.L_916:
        /*144c*/ 	.byte	0x04, 0x12
        /*144e*/ 	.short	(.L_918 - .L_917)
	.align		4
.L_917:
        /*1450*/ 	.word	index@(_ZN2at6native29vectorized_elementwise_kernelILi8ENS0_11FillFunctorIaEESt5arrayIPcLm1EEEEviT0_T1_)
        /*1454*/ 	.word	0x00000000


	//----- nvinfo : EIATTR_MIN_STACK_SIZE
	.align		4
.L_918:
        /*1458*/ 	.byte	0x04, 0x12
        /*145a*/ 	.short	(.L_920 - .L_919)
	.align		4
.L_919:
        /*145c*/ 	.word	index@(_ZN2at6native18elementwise_kernelILi128ELi4EZNS0_15gpu_kernel_implINS0_11FillFunctorIhEEEEvRNS_18TensorIteratorBaseERKT_EUliE_EEviT1_)
        /*1460*/ 	.word	0x00000000


	//----- nvinfo : EIATTR_MIN_STACK_SIZE
	.align		4
.L_920:
        /*1464*/ 	.byte	0x04, 0x12
        /*1466*/ 	.short	(.L_922 - .L_921)
	.align		4
.L_921:
        /*1468*/ 	.word	index@(_ZN2at6native27unrolled_elementwise_kernelINS0_11FillFunctorIhEESt5arrayIPcLm1EELi4E23TrivialOffsetCalculatorILi0EjES7_ILi1EjENS0_6memory12LoadWithCastILi0EEENSA_13StoreWithCastILi1EEEEEviT_T0_T2_T3_T4_T5_)
        /*146c*/ 	.word	0x00000000


	//----- nvinfo : EIATTR_MIN_STACK_SIZE
	.align		4
.L_922:
        /*1470*/ 	.byte	0x04, 0x12
        /*1472*/ 	.short	(.L_924 - .L_923)
	.align		4
.L_923:
        /*1474*/ 	.word	index@(_ZN2at6native18elementwise_kernelILi128ELi4EZNS0_22gpu_kernel_impl_nocastINS0_11FillFunctorIhEEEEvRNS_18TensorIteratorBaseERKT_EUliE_EEviT1_)
        /*1478*/ 	.word	0x00000000


	//----- nvinfo : EIATTR_MIN_STACK_SIZE
	.align		4
.L_924:
        /*147c*/ 	.byte	0x04, 0x12
        /*147e*/ 	.short	(.L_926 - .L_925)
	.align		4
.L_925:
        /*1480*/ 	.word	index@(_ZN2at6native27unrolled_elementwise_kernelINS0_11FillFunctorIhEESt5arrayIPcLm1EELi4E23TrivialOffsetCalculatorILi0EjES7_ILi1EjENS0_6memory15LoadWithoutCastENSA_16StoreWithoutCastEEEviT_T0_T2_T3_T4_T5_)
        /*1484*/ 	.word	0x00000000


	//----- nvinfo : EIATTR_MIN_STACK_SIZE
	.align		4
.L_926:
        /*1488*/ 	.byte	0x04, 0x12
        /*148a*/ 	.short	(.L_928 - .L_927)
	.align		4
.L_927:
        /*148c*/ 	.word	index@(_ZN2at6native29vectorized_elementwise_kernelILi2ENS0_11FillFunctorIhEESt5arrayIPcLm1EEEEviT0_T1_)
        /*1490*/ 	.word	0x00000000


	//----- nvinfo : EIATTR_MIN_STACK_SIZE
	.align		4
.L_928:
        /*1494*/ 	.byte	0x04, 0x12
        /*1496*/ 	.short	(.L_930 - .L_929)
	.align		4
.L_929:
        /*1498*/ 	.word	index@(_ZN2at6native29vectorized_elementwise_kernelILi4ENS0_11FillFunctorIhEESt5arrayIPcLm1EEEEviT0_T1_)
        /*149c*/ 	.word	0x00000000


	//----- nvinfo : EIATTR_MIN_STACK_SIZE
	.align		4
.L_930:
        /*14a0*/ 	.byte	0x04, 0x12
        /*14a2*/ 	.short	(.L_932 - .L_931)
	.align		4
.L_931:
        /*14a4*/ 	.word	index@(_ZN2at6native29vectorized_elementwise_kernelILi8ENS0_11FillFunctorIhEESt5arrayIPcLm1EEEEviT0_T1_)
        /*14a8*/ 	.word	0x00000000
.L_932:


//--------------------- .nv.info._ZN2at6native18elementwise_kernelILi128ELi4EZNS0_15gpu_kernel_implINS0_11FillFunctorImEEEEvRNS_18TensorIteratorBaseERKT_EUliE_EEviT1_ --------------------------
	.section	.nv.info._ZN2at6native18elementwise_kernelILi128ELi4EZNS0_15gpu_kernel_implINS0_11FillFunctorImEEEEvRNS_18TensorIteratorBaseERKT_EUliE_EEviT1_,"",@"SHT_CUDA_INFO"
	.sectionflags	@""
	.align	4


	//----- nvinfo : EIATTR_CUDA_API_VERSION
	.align		4
        /*0000*/ 	.byte	0x04, 0x37
        /*0002*/ 	.short	(.L_934 - .L_933)
.L_933:
        /*0004*/ 	.word	0x00000082


	//----- nvinfo : EIATTR_SW2861232_WAR
	.align		4
.L_934:
        /*0008*/ 	.byte	0x01, 0x35
	.zero		2


	//----- nvinfo : EIATTR_PARAM_CBANK
	.align		4
        /*000c*/ 	.byte	0x04, 0x0a
        /*000e*/ 	.short	(.L_936 - .L_935)
	.align		4
.L_935:
        /*0010*/ 	.word	index@(.nv.constant0._ZN2at6native18elementwise_kernelILi128ELi4EZNS0_15gpu_kernel_implINS0_11FillFunctorImEEEEvRNS_18TensorIteratorBaseERKT_EUliE_EEviT1_)
        /*0014*/ 	.short	0x0160
        /*0016*/ 	.short	0x01c0


	//----- nvinfo : EIATTR_CBANK_PARAM_SIZE
	.align		4
.L_936:
        /*0018*/ 	.byte	0x03, 0x19
        /*001a*/ 	.short	0x01c0


	//----- nvinfo : EIATTR_KPARAM_INFO
	.align		4
        /*001c*/ 	.byte	0x04, 0x17
        /*001e*/ 	.short	(.L_938 - .L_937)
.L_937:
        /*0020*/ 	.word	0x00000000
        /*0024*/ 	.short	0x0001
        /*0026*/ 	.short	0x0008
        /*0028*/ 	.byte	0x00, 0xf0, 0xe1, 0x06


	//----- nvinfo : EIATTR_KPARAM_INFO
	.align		4
.L_938:
        /*002c*/ 	.byte	0x04, 0x17
        /*002e*/ 	.short	(.L_940 - .L_939)
.L_939:
        /*0030*/ 	.word	0x00000000
        /*0034*/ 	.short	0x0000
        /*0036*/ 	.short	0x0000
        /*0038*/ 	.byte	0x00, 0xf0, 0x11, 0x00


	//----- nvinfo : EIATTR_MAXREG_COUNT
	.align		4
.L_940:
        /*003c*/ 	.byte	0x03, 0x1b
        /*003e*/ 	.short	0x0080


	//----- nvinfo : EIATTR_EXTERNS
	.align		4
        /*0040*/ 	.byte	0x04, 0x0f
        /*0042*/ 	.short	(.L_942 - .L_941)


	//   ....[0]....
	.align		4
.L_941:
        /*0044*/ 	.word	index@(__assertfail)


	//----- nvinfo : EIATTR_MERCURY_ISA_VERSION
	.align		4
.L_942:
        /*0048*/ 	.byte	0x03, 0x5f
        /*004a*/ 	.short	0x0000


	//----- nvinfo : EIATTR_SYSCALL_OFFSETS
	.align		4
        /*004c*/ 	.byte	0x04, 0x46
        /*004e*/ 	.short	(.L_944 - .L_943)


	//   ....[0]....
.L_943:
        /*0050*/ 	.word	0x00001b20


	//   ....[1]....
        /*0054*/ 	.word	0x000036a0


	//   ....[2]....
        /*0058*/ 	.word	0x000051f0


	//   ....[3]....
        /*005c*/ 	.word	0x00006d50


	//----- nvinfo : EIATTR_EXIT_INSTR_OFFSETS
	.align		4
.L_944:
        /*0060*/ 	.byte	0x04, 0x1c
        /*0062*/ 	.short	(.L_946 - .L_945)


	//   ....[0]....
.L_945:
        /*0064*/ 	.word	0x000052a0


	//   ....[1]....
        /*0068*/ 	.word	0x00006050


	//   ....[2]....
        /*006c*/ 	.word	0x00006080


	//   ....[3]....
        /*0070*/ 	.word	0x00006120


	//   ....[4]....
        /*0074*/ 	.word	0x00006150


	//   ....[5]....
        /*0078*/ 	.word	0x00006180


	//   ....[6]....
        /*007c*/ 	.word	0x00006210


	//   ....[7]....
        /*0080*/ 	.word	0x00006250


	//   ....[8]....
        /*0084*/ 	.word	0x000062f0


	//   ....[9]....
        /*0088*/ 	.word	0x00006340


	//   ....[10]....
        /*008c*/ 	.word	0x00006370


	//   ....[11]....
        /*0090*/ 	.word	0x00006440


	//   ....[12]....
        /*0094*/ 	.word	0x00006480


	//   ....[13]....
        /*0098*/ 	.word	0x000065f0


	//   ....[14]....
        /*009c*/ 	.word	0x00006730


	//   ....[15]....
        /*00a0*/ 	.word	0x00006770


	//   ....[16]....
        /*00a4*/ 	.word	0x00006820


	//   ....[17]....
        /*00a8*/ 	.word	0x00006980


	//   ....[18]....
        /*00ac*/ 	.word	0x00006ae0


	//   ....[19]....
        /*00b0*/ 	.word	0x00006c20


	//   ....[20]....
        /*00b4*/ 	.word	0x00006d60


	//   ....[21]....
        /*00b8*/ 	.word	0x00006da0


	//   ....[22]....
        /*00bc*/ 	.word	0x00006dd0


	//----- nvinfo : EIATTR_MAX_THREADS
	.align		4
.L_946:
        /*00c0*/ 	.byte	0x04, 0x05
        /*00c2*/ 	.short	(.L_948 - .L_947)
.L_947:
        /*00c4*/ 	.word	0x00000080
        /*00c8*/ 	.word	0x00000001
        /*00cc*/ 	.word	0x00000001


	//----- nvinfo : EIATTR_CRS_STACK_SIZE
	.align		4
.L_948:
        /*00d0*/ 	.byte	0x04, 0x1e
        /*00d2*/ 	.short	(.L_950 - .L_949)
.L_949:
        /*00d4*/ 	.word	0x00000000
.L_950:


//--------------------- .nv.info._ZN2at6native27unrolled_elementwise_kernelINS0_11FillFunctorImEESt5arrayIPcLm1EELi4E23TrivialOffsetCalculatorILi0EjES7_ILi1EjENS0_6memory12LoadWithCastILi0EEENSA_13StoreWithCastILi1EEEEEviT_T0_T2_T3_T4_T5_ --------------------------
	.section	.nv.info._ZN2at6native27unrolled_elementwise_kernelINS0_11FillFunctorImEESt5arrayIPcLm1EELi4E23TrivialOffsetCalculatorILi0EjES7_ILi1EjENS0_6memory12LoadWithCastILi0EEENSA_13StoreWithCastILi1EEEEEviT_T0_T2_T3_T4_T5_,"",@"SHT_CUDA_INFO"
	.sectionflags	@""
	.align	4


	//----- nvinfo : EIATTR_CUDA_API_VERSION
	.align		4
        /*0000*/ 	.byte	0x04, 0x37
        /*0002*/ 	.short	(.L_952 - .L_951)
.L_951:
        /*0004*/ 	.word	0x00000082


	//----- nvinfo : EIATTR_SW2861232_WAR
	.align		4
.L_952:
        /*0008*/ 	.byte	0x01, 0x35
	.zero		2


	//----- nvinfo : EIATTR_PARAM_CBANK
	.align		4
        /*000c*/ 	.byte	0x04, 0x0a
        /*000e*/ 	.short	(.L_954 - .L_953)
	.align		4
.L_953:
        /*0010*/ 	.word	index@(.nv.constant0._ZN2at6native27unrolled_elementwise_kernelINS0_11FillFunctorImEESt5arrayIPcLm1EELi4E23TrivialOffsetCalculatorILi0EjES7_ILi1EjENS0_6memory12LoadWithCastILi0EEENSA_13StoreWithCastILi1EEEEEviT_T0_T2_T3_T4_T5_)
        /*0014*/ 	.short	0x0160
        /*0016*/ 	.short	0x002c


	//----- nvinfo : EIATTR_CBANK_PARAM_SIZE
	.align		4
.L_954:
        /*0018*/ 	.byte	0x03, 0x19
        /*001a*/ 	.short	0x002c


	//----- nvinfo : EIATTR_KPARAM_INFO
	.align		4
        /*001c*/ 	.byte	0x04, 0x17
        /*001e*/ 	.short	(.L_956 - .L_955)
.L_955:
        /*0020*/ 	.word	0x00000000
        /*0024*/ 	.short	0x0006
        /*0026*/ 	.short	0x0024
        /*0028*/ 	.byte	0x00, 0xf0, 0x21, 0x00


	//----- nvinfo : EIATTR_KPARAM_INFO
	.align		4
.L_956:
        /*002c*/ 	.byte	0x04, 0x17
        /*002e*/ 	.short	(.L_958 - .L_957)
.L_957:
        /*0030*/ 	.word	0x00000000
        /*0034*/ 	.short	0x0005
        /*0036*/ 	.short	0x001c
        /*0038*/ 	.byte	0x00, 0xf0, 0x21, 0x00


	//----- nvinfo : EIATTR_KPARAM_INFO
	.align		4
.L_958:
        /*003c*/ 	.byte	0x04, 0x17
        /*003e*/ 	.short	(.L_960 - .L_959)
.L_959:
        /*0040*/ 	.word	0x00000000
        /*0044*/ 	.short	0x0004
        /*0046*/ 	.short	0x0019
        /*0048*/ 	.byte	0x00, 0xf0, 0x05, 0x00


	//----- nvinfo : EIATTR_KPARAM_INFO
	.align		4
.L_960:
        /*004c*/ 	.byte	0x04, 0x17
        /*004e*/ 	.short	(.L_962 - .L_961)
.L_961:
        /*0050*/ 	.word	0x00000000
        /*0054*/ 	.short	0x0003
        /*0056*/ 	.short	0x0018
        /*0058*/ 	.byte	0x00, 0xf0, 0x05, 0x00


	//----- nvinfo : EIATTR_KPARAM_INFO
	.align		4
.L_962:
        /*005c*/ 	.byte	0x04, 0x17
        /*005e*/ 	.short	(.L_964 - .L_963)
.L_963:
        /*0060*/ 	.word	0x00000000
        /*0064*/ 	.short	0x0002
        /*0066*/ 	.short	0x0010
        /*0068*/ 	.byte	0x00, 0xf0, 0x21, 0x00


	//----- nvinfo : EIATTR_KPARAM_INFO
	.align		4
.L_964:
        /*006c*/ 	.byte	0x04, 0x17
        /*006e*/ 	.short	(.L_966 - .L_965)
.L_965:
        /*0070*/ 	.word	0x00000000
        /*0074*/ 	.short	0x0001
        /*0076*/ 	.short	0x0008
        /*0078*/ 	.byte	0x00, 0xf0, 0x21, 0x00


	//----- nvinfo : EIATTR_KPARAM_INFO
	.align		4
.L_966:
        /*007c*/ 	.byte	0x04, 0x17
        /*007e*/ 	.short	(.L_968 - .L_967)
.L_967:
        /*0080*/ 	.word	0x00000000
        /*0084*/ 	.short	0x0000
        /*0086*/ 	.short	0x0000
        /*0088*/ 	.byte	0x00, 0xf0, 0x11, 0x00


	//----- nvinfo : EIATTR_MAXREG_COUNT
	.align		4
.L_968:
        /*008c*/ 	.byte	0x03, 0x1b
        /*008e*/ 	.short	0x00ff


	//----- nvinfo : EIATTR_EXTERNS
	.align		4
        /*0090*/ 	.byte	0x04, 0x0f
        /*0092*/ 	.short	(.L_970 - .L_969)


	//   ....[0]....
	.align		4
.L_969:
        /*0094*/ 	.word	index@(__assertfail)


	//----- nvinfo : EIATTR_MERCURY_ISA_VERSION
	.align		4
.L_970:
        /*0098*/ 	.byte	0x03, 0x5f
        /*009a*/ 	.short	0x0000


	//----- nvinfo : EIATTR_SYSCALL_OFFSETS
	.align		4
        /*009c*/ 	.byte	0x04, 0x46
        /*009e*/ 	.short	(.L_972 - .L_971)


	//   ....[0]....
.L_971:
        /*00a0*/ 	.word	0x00000ed0


	//   ....[1]....
        /*00a4*/ 	.word	0x00001db0


	//   ....[2]....
        /*00a8*/ 	.word	0x00002c80


	//   ....[3]....
        /*00ac*/ 	.word	0x00003b50


	//----- nvinfo : EIATTR_EXIT_INSTR_OFFSETS
	.align		4
.L_972:
        /*00b0*/ 	.byte	0x04, 0x1c
        /*00b2*/ 	.short	(.L_974 - .L_973)


	//   ....[0]....
.L_973:
        /*00b4*/ 	.word	0x00002d30


	//   ....[1]....
        /*00b8*/ 	.word	0x00002e50


	//   ....[2]....
        /*00bc*/ 	.word	0x00002e80


	//   ....[3]....
        /*00c0*/ 	.word	0x00002f20


	//   ....[4]....
        /*00c4*/ 	.word	0x00002f50


	//   ....[5]....
        /*00c8*/ 	.word	0x00002f80


	//   ....[6]....
        /*00cc*/ 	.word	0x00003010


	//   ....[7]....
        /*00d0*/ 	.word	0x00003050


	//   ....[8]....
        /*00d4*/ 	.word	0x000030f0


	//   ....[9]....
        /*00d8*/ 	.word	0x00003140


	//   ....[10]....
        /*00dc*/ 	.word	0x00003170


	//   ....[11]....
        /*00e0*/ 	.word	0x00003240


	//   ....[12]....
        /*00e4*/ 	.word	0x00003280


	//   ....[13]....
        /*00e8*/ 	.word	0x000033f0


	//   ....[14]....
        /*00ec*/ 	.word	0x00003530


	//   ....[15]....
        /*00f0*/ 	.word	0x00003570


	//   ....[16]....
        /*00f4*/ 	.word	0x00003620


	//   ....[17]....
        /*00f8*/ 	.word	0x00003780


	//   ....[18]....
        /*00fc*/ 	.word	0x000038e0


	//   ....[19]....
        /*0100*/ 	.word	0x00003a20


	//   ....[20]....
        /*0104*/ 	.word	0x00003b60


	//   ....[21]....
        /*0108*/ 	.word	0x00003ba0


	//   ....[22]....
        /*010c*/ 	.word	0x00003bd0


	//----- nvinfo : EIATTR_MAX_THREADS
	.align		4
.L_974:
        /*0110*/ 	.byte	0x04, 0x05
        /*0112*/ 	.short	(.L_976 - .L_975)
.L_975:
        /*0114*/ 	.word	0x00000080
        /*0118*/ 	.word	0x00000001
        /*011c*/ 	.word	0x00000001


	//----- nvinfo : EIATTR_CRS_STACK_SIZE
	.align		4
.L_976:
        /*0120*/ 	.byte	0x04, 0x1e
        /*0122*/ 	.short	(.L_978 - .L_977)
.L_977:
        /*0124*/ 	.word	0x00000000
.L_978:


//--------------------- .nv.info._ZN2at6native18elementwise_kernelILi128ELi2EZNS0_22gpu_kernel_impl_nocastINS0_11FillFunctorImEEEEvRNS_18TensorIteratorBaseERKT_EUliE_EEviT1_ --------------------------
	.section	.nv.info._ZN2at6native18elementwise_kernelILi128ELi2EZNS0_22gpu_kernel_impl_nocastINS0_11FillFunctorImEEEEvRNS_18TensorIteratorBaseERKT_EUliE_EEviT1_,"",@"SHT_CUDA_INFO"
	.sectionflags	@""
	.align	4


	//----- nvinfo : EIATTR_CUDA_API_VERSION
	.align		4
        /*0000*/ 	.byte	0x04, 0x37
        /*0002*/ 	.short	(.L_980 - .L_979)
.L_979:
        /*0004*/ 	.word	0x00000082


	//----- nvinfo : EIATTR_SW2861232_WAR
	.align		4
.L_980:
        /*0008*/ 	.byte	0x01, 0x35
	.zero		2


	//----- nvinfo : EIATTR_PARAM_CBANK
	.align		4
        /*000c*/ 	.byte	0x04, 0x0a
        /*000e*/ 	.short	(.L_982 - .L_981)
	.align		4
.L_981:
        /*0010*/ 	.word	index@(.nv.constant0._ZN2at6native18elementwise_kernelILi128ELi2EZNS0_22gpu_kernel_impl_nocastINS0_11FillFunctorImEEEEvRNS_18TensorIteratorBaseERKT_EUliE_EEviT1_)
        /*0014*/ 	.short	0x0160
        /*0016*/ 	.short	0x01b8


	//----- nvinfo : EIATTR_CBANK_PARAM_SIZE
	.align		4
.L_982:
        /*0018*/ 	.byte	0x03, 0x19
        /*001a*/ 	.short	0x01b8


	//----- nvinfo : EIATTR_KPARAM_INFO
	.align		4
        /*001c*/ 	.byte	0x04, 0x17
        /*001e*/ 	.short	(.L_984 - .L_983)
.L_983:
        /*0020*/ 	.word	0x00000000
        /*0024*/ 	.short	0x0001
        /*0026*/ 	.short	0x0008
        /*0028*/ 	.byte	0x00, 0xf0, 0xc1, 0x06


	//----- nvinfo : EIATTR_KPARAM_INFO
	.align		4
.L_984:
        /*002c*/ 	.byte	0x04, 0x17
        /*002e*/ 	.short	(.L_986 - .L_985)
.L_985:
        /*0030*/ 	.word	0x00000000
        /*0034*/ 	.short	0x0000
        /*0036*/ 	.short	0x0000
        /*0038*/ 	.byte	0x00, 0xf0, 0x11, 0x00


	//----- nvinfo : EIATTR_MAXREG_COUNT
	.align		4
.L_986:
        /*003c*/ 	.byte	0x03, 0x1b
        /*003e*/ 	.short	0x0080


	//----- nvinfo : EIATTR_MERCURY_ISA_VERSION
	.align		4
        /*0040*/ 	.byte	0x03, 0x5f
        /*0042*/ 	.short	0x0000


	//----- nvinfo : EIATTR_EXIT_INSTR_OFFSETS
	.align		4
        /*0044*/ 	.byte	0x04, 0x1c
        /*0046*/ 	.short	(.L_988 - .L_987)


	//   ....[0]....
.L_987:
        /*0048*/ 	.word	0x00000d80


	//   ....[1]....
        /*004c*/ 	.word	0x00001a40


	//   ....[2]....
        /*0050*/ 	.word	0x00001ad0


	//   ....[3]....
        /*0054*/ 	.word	0x00001b10


	//----- nvinfo : EIATTR_MAX_THREADS
	.align		4
.L_988:
        /*0058*/ 	.byte	0x04, 0x05
        /*005a*/ 	.short	(.L_990 - .L_989)
.L_989:
        /*005c*/ 	.word	0x00000080
        /*0060*/ 	.word	0x00000001
        /*0064*/ 	.word	0x00000001


	//----- nvinfo : EIATTR_CRS_STACK_SIZE
	.align		4
.L_990:
        /*0068*/ 	.byte	0x04, 0x1e
        /*006a*/ 	.short	(.L_992 - .L_991)
.L_991:
        /*006c*/ 	.word	0x00000000
.L_992:


//--------------------- .nv.info._ZN2at6native27unrolled_elementwise_kernelINS0_11FillFunctorImEESt5arrayIPcLm1EELi4E23TrivialOffsetCalculatorILi0EjES7_ILi1EjENS0_6memory15LoadWithoutCastENSA_16StoreWithoutCastEEEviT_T0_T2_T3_T4_T5_ --------------------------
	.section	.nv.info._ZN2at6native27unrolled_elementwise_kernelINS0_11FillFunctorImEESt5arrayIPcLm1EELi4E23TrivialOffsetCalculatorILi0EjES7_ILi1EjENS0_6memory15LoadWithoutCastENSA_16StoreWithoutCastEEEviT_T0_T2_T3_T4_T5_,"",@"SHT_CUDA_INFO"
	.sectionflags	@""
	.align	4


	//----- nvinfo : EIATTR_CUDA_API_VERSION
	.align		4
        /*0000*/ 	.byte	0x04, 0x37
        /*0002*/ 	.short	(.L_994 - .L_993)
.L_993:
        /*0004*/ 	.word	0x00000082


	//----- nvinfo : EIATTR_SW2861232_WAR
	.align		4
.L_994:
        /*0008*/ 	.byte	0x01, 0x35
	.zero		2


	//----- nvinfo : EIATTR_PARAM_CBANK
	.align		4
        /*000c*/ 	.byte	0x04, 0x0a
        /*000e*/ 	.short	(.L_996 - .L_995)
	.align		4
.L_995:
        /*0010*/ 	.word	index@(.nv.constant0._ZN2at6native27unrolled_elementwise_kernelINS0_11FillFunctorImEESt5arrayIPcLm1EELi4E23TrivialOffsetCalculatorILi0EjES7_ILi1EjENS0_6memory15LoadWithoutCastENSA_16StoreWithoutCastEEEviT_T0_T2_T3_T4_T5_)
        /*0014*/ 	.short	0x0160
        /*0016*/ 	.short	0x001c


	//----- nvinfo : EIATTR_CBANK_PARAM_SIZE
	.align		4
.L_996:
        /*0018*/ 	.byte	0x03, 0x19
        /*001a*/ 	.short	0x001c


	//----- nvinfo : EIATTR_KPARAM_INFO
	.align		4
        /*001c*/ 	.byte	0x04, 0x17
        /*001e*/ 	.short	(.L_998 - .L_997)
.L_997:
        /*0020*/ 	.word	0x00000000
        /*0024*/ 	.short	0x0006
        /*0026*/ 	.short	0x001b
        /*0028*/ 	.byte	0x00, 0xf0, 0x05, 0x00


	//----- nvinfo : EIATTR_KPARAM_INFO
	.align		4
.L_998:
        /*002c*/ 	.byte	0x04, 0x17
        /*002e*/ 	.short	(.L_1000 - .L_999)
.L_999:
        /*0030*/ 	.word	0x00000000
        /*0034*/ 	.short	0x0005
        /*0036*/ 	.short	0x001a
        /*0038*/ 	.byte	0x00, 0xf0, 0x05, 0x00


	//----- nvinfo : EIATTR_KPARAM_INFO
	.align		4
.L_1000:
        /*003c*/ 	.byte	0x04, 0x17
        /*003e*/ 	.short	(.L_1002 - .L_1001)
.L_1001:
        /*0040*/ 	.word	0x00000000
        /*0044*/ 	.short	0x0004
        /*0046*/ 	.short	0x0019
        /*0048*/ 	.byte	0x00, 0xf0, 0x05, 0x00


	//----- nvinfo : EIATTR_KPARAM_INFO
	.align		4
.L_1002:
        /*004c*/ 	.byte	0x04, 0x17
        /*004e*/ 	.short	(.L_1004 - .L_1003)
.L_1003:
        /*0050*/ 	.word	0x00000000
        /*0054*/ 	.short	0x0003
        /*0056*/ 	.short	0x0018
        /*0058*/ 	.byte	0x00, 0xf0, 0x05, 0x00


	//----- nvinfo : EIATTR_KPARAM_INFO
	.align		4
.L_1004:
        /*005c*/ 	.byte	0x04, 0x17
        /*005e*/ 	.short	(.L_1006 - .L_1005)
.L_1005:
        /*0060*/ 	.word	0x00000000
        /*0064*/ 	.short	0x0002
        /*0066*/ 	.short	0x0010
        /*0068*/ 	.byte	0x00, 0xf0, 0x21, 0x00


	//----- nvinfo : EIATTR_KPARAM_INFO
	.align		4
.L_1006:
        /*006c*/ 	.byte	0x04, 0x17
        /*006e*/ 	.short	(.L_1008 - .L_1007)
.L_1007:
        /*0070*/ 	.word	0x00000000
        /*0074*/ 	.short	0x0001
        /*0076*/ 	.short	0x0008
        /*0078*/ 	.byte	0x00, 0xf0, 0x21, 0x00


	//----- nvinfo : EIATTR_KPARAM_INFO
	.align		4
.L_1008:
        /*007c*/ 	.byte	0x04, 0x17
        /*007e*/ 	.short	(.L_1010 - .L_1009)
.L_1009:
        /*0080*/ 	.word	0x00000000
        /*0084*/ 	.short	0x0000
        /*0086*/ 	.short	0x0000
        /*0088*/ 	.byte	0x00, 0xf0, 0x11, 0x00


	//----- nvinfo : EIATTR_MAXREG_COUNT
	.align		4
.L_1010:
        /*008c*/ 	.byte	0x03, 0x1b
        /*008e*/ 	.short	0x00ff


	//----- nvinfo : EIATTR_MERCURY_ISA_VERSION
	.align		4
        /*0090*/ 	.byte	0x03, 0x5f
        /*0092*/ 	.short	0x0000


	//----- nvinfo : EIATTR_EXIT_INSTR_OFFSETS
	.align		4
        /*0094*/ 	.byte	0x04, 0x1c
        /*0096*/ 	.short	(.L_1012 - .L_1011)


	//   ....[0]....
.L_1011:
        /*0098*/ 	.word	0x00000200


	//   ....[1]....
        /*009c*/ 	.word	0x00000270


	//----- nvinfo : EIATTR_MAX_THREADS
	.align		4
.L_1012:
        /*00a0*/ 	.byte	0x04, 0x05
        /*00a2*/ 	.short	(.L_1014 - .L_1013)
.L_1013:
        /*00a4*/ 	.word	0x00000080
        /*00a8*/ 	.word	0x00000001
        /*00ac*/ 	.word	0x00000001


	//----- nvinfo : EIATTR_CRS_STACK_SIZE
	.align		4
.L_1014:
        /*00b0*/ 	.byte	0x04, 0x1e
        /*00b2*/ 	.short	(.L_1016 - .L_1015)
.L_1015:
        /*00b4*/ 	.word	0x00000000
.L_1016:


//--------------------- .nv.info._ZN2at6native29vectorized_elementwise_kernelILi2ENS0_11FillFunctorImEESt5arrayIPcLm1EEEEviT0_T1_ --------------------------
	.section	.nv.info._ZN2at6native29vectorized_elementwise_kernelILi2ENS0_11FillFunctorImEESt5arrayIPcLm1EEEEviT0_T1_,"",@"SHT_CUDA_INFO"
	.sectionflags	@""
	.align	4


	//----- nvinfo : EIATTR_CUDA_API_VERSION
	.align		4
        /*0000*/ 	.byte	0x04, 0x37
        /*0002*/ 	.short	(.L_1018 - .L_1017)
.L_1017:
        /*0004*/ 	.word	0x00000082


	//----- nvinfo : EIATTR_SW2861232_WAR
	.align		4
.L_1018:
        /*0008*/ 	.byte	0x01, 0x35
	.zero		2


	//----- nvinfo : EIATTR_PARAM_CBANK
	.align		4
        /*000c*/ 	.byte	0x04, 0x0a
        /*000e*/ 	.short	(.L_1020 - .L_1019)
	.align		4
.L_1019:
        /*0010*/ 	.word	index@(.nv.constant0._ZN2at6native29vectorized_elementwise_kernelILi2ENS0_11FillFunctorImEESt5arrayIPcLm1EEEEviT0_T1_)
        /*0014*/ 	.short	0x0160
        /*0016*/ 	.short	0x0018


	//----- nvinfo : EIATTR_CBANK_PARAM_SIZE
	.align		4
.L_1020:
        /*0018*/ 	.byte	0x03, 0x19
        /*001a*/ 	.short	0x0018


	//----- nvinfo : EIATTR_KPARAM_INFO
	.align		4
        /*001c*/ 	.byte	0x04, 0x17
        /*001e*/ 	.short	(.L_1022 - .L_1021)
.L_1021:
        /*0020*/ 	.word	0x00000000
        /*0024*/ 	.short	0x0002
        /*0026*/ 	.short	0x0010
        /*0028*/ 	.byte	0x00, 0xf0, 0x21, 0x00


	//----- nvinfo : EIATTR_KPARAM_INFO
	.align		4
.L_1022:
        /*002c*/ 	.byte	0x04, 0x17
        /*002e*/ 	.short	(.L_1024 - .L_1023)
.L_1023:
        /*0030*/ 	.word	0x00000000
        /*0034*/ 	.short	0x0001
        /*0036*/ 	.short	0x0008
        /*0038*/ 	.byte	0x00, 0xf0, 0x21, 0x00


	//----- nvinfo : EIATTR_KPARAM_INFO
	.align		4
.L_1024:
        /*003c*/ 	.byte	0x04, 0x17
        /*003e*/ 	.short	(.L_1026 - .L_1025)
.L_1025:
        /*0040*/ 	.word	0x00000000
        /*0044*/ 	.short	0x0000
        /*0046*/ 	.short	0x0000
        /*0048*/ 	.byte	0x00, 0xf0, 0x11, 0x00


	//----- nvinfo : EIATTR_MAXREG_COUNT
	.align		4
.L_1026:
        /*004c*/ 	.byte	0x03, 0x1b
        /*004e*/ 	.short	0x00ff


	//----- nvinfo : EIATTR_MERCURY_ISA_VERSION
	.align		4
        /*0050*/ 	.byte	0x03, 0x5f
        /*0052*/ 	.short	0x0000


	//----- nvinfo : EIATTR_EXIT_INSTR_OFFSETS
	.align		4
        /*0054*/ 	.byte	0x04, 0x1c
        /*0056*/ 	.short	(.L_1028 - .L_1027)


	//   ....[0]....
.L_1027:
        /*0058*/ 	.word	0x000001f0


	//   ....[1]....
        /*005c*/ 	.word	0x00000650


	//   ....[2]....
        /*0060*/ 	.word	0x000006c0


	//----- nvinfo : EIATTR_MAX_THREADS
	.align		4
.L_1028:
        /*0064*/ 	.byte	0x04, 0x05
        /*0066*/ 	.short	(.L_1030 - .L_1029)
.L_1029:
        /*0068*/ 	.word	0x00000080
        /*006c*/ 	.word	0x00000001
        /*0070*/ 	.word	0x00000001


	//----- nvinfo : EIATTR_CRS_STACK_SIZE
	.align		4
.L_1030:
        /*0074*/ 	.byte	0x04, 0x1e
        /*0076*/ 	.short	(.L_1032 - .L_1031)
.L_1031:
        /*0078*/ 	.word	0x00000000
.L_1032:


//--------------------- .nv.info._ZN2at6native29vectorized_elementwise_kernelILi4ENS0_11FillFunctorImEESt5arrayIPcLm1EEEEviT0_T1_ --------------------------
	.section	.nv.info._ZN2at6native29vectorized_elementwise_kernelILi4ENS0_11FillFunctorImEESt5arrayIPcLm1EEEEviT0_T1_,"",@"SHT_CUDA_INFO"
	.sectionflags	@""
	.align	4


	//----- nvinfo : EIATTR_CUDA_API_VERSION
	.align		4
        /*0000*/ 	.byte	0x04, 0x37
        /*0002*/ 	.short	(.L_1034 - .L_1033)
.L_1033:
        /*0004*/ 	.word	0x00000082


	//----- nvinfo : EIATTR_SW2861232_WAR
	.align		4
.L_1034:
        /*0008*/ 	.byte	0x01, 0x35
	.zero		2


	//----- nvinfo : EIATTR_PARAM_CBANK
	.align		4
        /*000c*/ 	.byte	0x04, 0x0a
        /*000e*/ 	.short	(.L_1036 - .L_1035)
	.align		4
.L_1035:
        /*0010*/ 	.word	index@(.nv.constant0._ZN2at6native29vectorized_elementwise_kernelILi4ENS0_11FillFunctorImEESt5arrayIPcLm1EEEEviT0_T1_)
        /*0014*/ 	.short	0x0160
        /*0016*/ 	.short	0x0018


	//----- nvinfo : EIATTR_CBANK_PARAM_SIZE
	.align		4
.L_1036:
        /*0018*/ 	.byte	0x03, 0x19
        /*001a*/ 	.short	0x0018


	//----- nvinfo : EIATTR_KPARAM_INFO
	.align		4
        /*001c*/ 	.byte	0x04, 0x17
        /*001e*/ 	.short	(.L_1038 - .L_1037)
.L_1037:
        /*0020*/ 	.word	0x00000000
        /*0024*/ 	.short	0x0002
        /*0026*/ 	.short	0x0010
        /*0028*/ 	.byte	0x00, 0xf0, 0x21, 0x00


	//----- nvinfo : EIATTR_KPARAM_INFO
	.align		4
.L_1038:
        /*002c*/ 	.byte	0x04, 0x17
        /*002e*/ 	.short	(.L_1040 - .L_1039)
.L_1039:
        /*0030*/ 	.word	0x00000000
        /*0034*/ 	.short	0x0001
        /*0036*/ 	.short	0x0008
        /*0038*/ 	.byte	0x00, 0xf0, 0x21, 0x00


	//----- nvinfo : EIATTR_KPARAM_INFO
	.align		4
.L_1040:
        /*003c*/ 	.byte	0x04, 0x17
        /*003e*/ 	.short	(.L_1042 - .L_1041)
.L_1041:
        /*0040*/ 	.word	0x00000000
        /*0044*/ 	.short	0x0000
        /*0046*/ 	.short	0x0000
        /*0048*/ 	.byte	0x00, 0xf0, 0x11, 0x00


	//----- nvinfo : EIATTR_MAXREG_COUNT
	.align		4
.L_1042:
        /*004c*/ 	.byte	0x03, 0x1b
        /*004e*/ 	.short	0x00ff


	//----- nvinfo : EIATTR_MERCURY_ISA_VERSION
	.align		4
        /*0050*/ 	.byte	0x03, 0x5f
        /*0052*/ 	.short	0x0000


	//----- nvinfo : EIATTR_EXIT_INSTR_OFFSETS
	.align		4
        /*0054*/ 	.byte	0x04, 0x1c
        /*0056*/ 	.short	(.L_1044 - .L_1043)


	//   ....[0]....
.L_1043:
        /*0058*/ 	.word	0x000001f0


	//   ....[1]....
        /*005c*/ 	.word	0x00000650


	//   ....[2]....
        /*0060*/ 	.word	0x000006c0


	//----- nvinfo : EIATTR_MAX_THREADS
	.align		4
.L_1044:
        /*0064*/ 	.byte	0x04, 0x05
        /*0066*/ 	.short	(.L_1046 - .L_1045)
.L_1045:
        /*0068*/ 	.word	0x00000080
        /*006c*/ 	.word	0x00000001
        /*0070*/ 	.word	0x00000001


	//----- nvinfo : EIATTR_CRS_STACK_SIZE
	.align		4
.L_1046:
        /*0074*/ 	.byte	0x04, 0x1e
        /*0076*/ 	.short	(.L_1048 - .L_1047)
.L_1047:
        /*0078*/ 	.word	0x00000000
.L_1048:


//--------------------- .nv.info._ZN2at6native29vectorized_elementwise_kernelILi8ENS0_11FillFunctorImEESt5arrayIPcLm1EEEEviT0_T1_ --------------------------
	.section	.nv.info._ZN2at6native29vectorized_elementwise_kernelILi8ENS0_11FillFunctorImEESt5arrayIPcLm1EEEEviT0_T1_,"",@"SHT_CUDA_INFO"
	.sectionflags	@""
	.align	4


	//----- nvinfo : EIATTR_CUDA_API_VERSION
	.align		4
        /*0000*/ 	.byte	0x04, 0x37
        /*0002*/ 	.short	(.L_1050 - .L_1049)
.L_1049:
        /*0004*/ 	.word	0x00000082


	//----- nvinfo : EIATTR_SW2861232_WAR
	.align		4
.L_1050:
        /*0008*/ 	.byte	0x01, 0x35
	.zero		2


	//----- nvinfo : EIATTR_PARAM_CBANK
	.align		4
        /*000c*/ 	.byte	0x04, 0x0a
        /*000e*/ 	.short	(.L_1052 - .L_1051)
	.align		4
.L_1051:
        /*0010*/ 	.word	index@(.nv.constant0._ZN2at6native29vectorized_elementwise_kernelILi8ENS0_11FillFunctorImEESt5arrayIPcLm1EEEEviT0_T1_)
        /*0014*/ 	.short	0x0160
        /*0016*/ 	.short	0x0018


	//----- nvinfo : EIATTR_CBANK_PARAM_SIZE
	.align		4
.L_1052:
        /*0018*/ 	.byte	0x03, 0x19
        /*001a*/ 	.short	0x0018


	//----- nvinfo : EIATTR_KPARAM_INFO
	.align		4
        /*001c*/ 	.byte	0x04, 0x17
        /*001e*/ 	.short	(.L_1054 - .L_1053)
.L_1053:
        /*0020*/ 	.word	0x00000000
        /*0024*/ 	.short	0x0002
        /*0026*/ 	.short	0x0010
        /*0028*/ 	.byte	0x00, 0xf0, 0x21, 0x00


	//----- nvinfo : EIATTR_KPARAM_INFO
	.align		4
.L_1054:
        /*002c*/ 	.byte	0x04, 0x17
        /*002e*/ 	.short	(.L_1056 - .L_1055)
.L_1055:
        /*0030*/ 	.word	0x00000000
        /*0034*/ 	.short	0x0001
        /*0036*/ 	.short	0x0008
        /*0038*/ 	.byte	0x00, 0xf0, 0x21, 0x00


	//----- nvinfo : EIATTR_KPARAM_INFO
	.align		4
.L_1056:
        /*003c*/ 	.byte	0x04, 0x17
        /*003e*/ 	.short	(.L_1058 - .L_1057)
.L_1057:
        /*0040*/ 	.word	0x00000000
        /*0044*/ 	.short	0x0000
        /*0046*/ 	.short	0x0000
        /*0048*/ 	.byte	0x00, 0xf0, 0x11, 0x00


	//----- nvinfo : EIATTR_MAXREG_COUNT
	.align		4
.L_1058:
        /*004c*/ 	.byte	0x03, 0x1b
        /*004e*/ 	.short	0x00ff


	//----- nvinfo : EIATTR_MERCURY_ISA_VERSION
	.align		4
        /*0050*/ 	.byte	0x03, 0x5f
        /*0052*/ 	.short	0x0000


	//----- nvinfo : EIATTR_EXIT_INSTR_OFFSETS
	.align		4
        /*0054*/ 	.byte	0x04, 0x1c
        /*0056*/ 	.short	(.L_1060 - .L_1059)


	//   ....[0]....
.L_1059:
        /*0058*/ 	.word	0x00000010


	//----- nvinfo : EIATTR_MAX_THREADS
	.align		4
.L_1060:
        /*005c*/ 	.byte	0x04, 0x05
        /*005e*/ 	.short	(.L_1062 - .L_1061)
.L_1061:
        /*0060*/ 	.word	0x00000080
        /*0064*/ 	.word	0x00000001
        /*0068*/ 	.word	0x00000001
.L_1062:


//--------------------- .nv.info._ZN2at6native18elementwise_kernelILi128ELi4EZNS0_15gpu_kernel_implINS0_11FillFunctorIjEEEEvRNS_18TensorIteratorBaseERKT_EUliE_EEviT1_ --------------------------
	.section	.nv.info._ZN2at6native18elementwise_kernelILi128ELi4EZNS0_15gpu_kernel_implINS0_11FillFunctorIjEEEEvRNS_18TensorIteratorBaseERKT_EUliE_EEviT1_,"",@"SHT_CUDA_INFO"
	.sectionflags	@""
	.align	4


	//----- nvinfo : EIATTR_CUDA_API_VERSION
	.align		4
        /*0000*/ 	.byte	0x04, 0x37
        /*0002*/ 	.short	(.L_1064 - .L_1063)
.L_1063:
        /*0004*/ 	.word	0x00000082


	//----- nvinfo : EIATTR_SW2861232_WAR
	.align		4
.L_1064:
        /*0008*/ 	.byte	0x01, 0x35
	.zero		2


	//----- nvinfo : EIATTR_PARAM_CBANK
	.align		4
        /*000c*/ 	.byte	0x04, 0x0a
        /*000e*/ 	.short	(.L_1066 - .L_1065)
	.align		4
.L_1065:
        /*0010*/ 	.word	index@(.nv.constant0._ZN2at6native18elementwise_kernelILi128ELi4EZNS0_15gpu_kernel_implINS0_11FillFunctorIjEEEEvRNS_18TensorIteratorBaseERKT_EUliE_EEviT1_)
        /*0014*/ 	.short	0x0160
        /*0016*/ 	.short	0x01b8


	//----- nvinfo : EIATTR_CBANK_PARAM_SIZE
	.align		4
.L_1066:
        /*0018*/ 	.byte	0x03, 0x19
        /*001a*/ 	.short	0x01b8


	//----- nvinfo : EIATTR_KPARAM_INFO
	.align		4
        /*001c*/ 	.byte	0x04, 0x17
        /*001e*/ 	.short	(.L_1068 - .L_1067)
.L_1067:
        /*0020*/ 	.word	0x00000000
        /*0024*/ 	.short	0x0001
        /*0026*/ 	.short	0x0008
        /*0028*/ 	.byte	0x00, 0xf0, 0xc1, 0x06


	//----- nvinfo : EIATTR_KPARAM_INFO
	.align		4
.L_1068:
        /*002c*/ 	.byte	0x04, 0x17
        /*002e*/ 	.short	(.L_1070 - .L_1069)
.L_1069:
        /*0030*/ 	.word	0x00000000
        /*0034*/ 	.short	0x0000
        /*0036*/ 	.short	0x0000
        /*0038*/ 	.byte	0x00, 0xf0, 0x11, 0x00


	//----- nvinfo : EIATTR_MAXREG_COUNT
	.align		4
.L_1070:
        /*003c*/ 	.byte	0x03, 0x1b
        /*003e*/ 	.short	0x0080


	//----- nvinfo : EIATTR_EXTERNS
	.align		4
        /*0040*/ 	.byte	0x04, 0x0f
        /*0042*/ 	.short	(.L_1072 - .L_1071)


	//   ....[0]....
	.align		4
.L_1071:
        /*0044*/ 	.word	index@(__assertfail)


	//----- nvinfo : EIATTR_MERCURY_ISA_VERSION
	.align		4
.L_1072:
        /*0048*/ 	.byte	0x03, 0x5f
        /*004a*/ 	.short	0x0000


	//----- nvinfo : EIATTR_SYSCALL_OFFSETS
	.align		4
        /*004c*/ 	.byte	0x04, 0x46
        /*004e*/ 	.short	(.L_1074 - .L_1073)


	//   ....[0]....
.L_1073:
        /*0050*/ 	.word	0x00001b10


	//   ....[1]....
        /*0054*/ 	.word	0x00003680


	//   ....[2]....
        /*0058*/ 	.word	0x000051c0


	//   ....[3]....
        /*005c*/ 	.word	0x00006d10


	//----- nvinfo : EIATTR_EXIT_INSTR_OFFSETS
	.align		4
.L_1074:
        /*0060*/ 	.byte	0x04, 0x1c
        /*0062*/ 	.short	(.L_1076 - .L_1075)


	//   ....[0]....
.L_1075:
        /*0064*/ 	.word	0x00005270


	//   ....[1]....
        /*0068*/ 	.word	0x00006020


	//   ....[2]....
        /*006c*/ 	.word	0x00006050


	//   ....[3]....
        /*0070*/ 	.word	0x000060f0


	//   ....[4]....
        /*0074*/ 	.word	0x00006120


	//   ....[5]....
        /*0078*/ 	.word	0x00006150


	//   ....[6]....
        /*007c*/ 	.word	0x000061e0


	//   ....[7]....
        /*0080*/ 	.word	0x00006220


	//   ....[8]....
        /*0084*/ 	.word	0x000062c0


	//   ....[9]....
        /*0088*/ 	.word	0x00006310


	//   ....[10]....
        /*008c*/ 	.word	0x00006340


	//   ....[11]....
        /*0090*/ 	.word	0x00006400


	//   ....[12]....
        /*0094*/ 	.word	0x00006440


	//   ....[13]....
        /*0098*/ 	.word	0x000065b0


	//   ....[14]....
        /*009c*/ 	.word	0x000066f0


	//   ....[15]....
        /*00a0*/ 	.word	0x00006730


	//   ....[16]....
        /*00a4*/ 	.word	0x000067e0


	//   ....[17]....
        /*00a8*/ 	.word	0x00006940


	//   ....[18]....
        /*00ac*/ 	.word	0x00006aa0


	//   ....[19]....
        /*00b0*/ 	.word	0x00006be0


	//   ....[20]....
        /*00b4*/ 	.word	0x00006d20


	//   ....[21]....
        /*00b8*/ 	.word	0x00006d60


	//   ....[22]....
        /*00bc*/ 	.word	0x00006d90


	//----- nvinfo : EIATTR_MAX_THREADS
	.align		4
.L_1076:
        /*00c0*/ 	.byte	0x04, 0x05
        /*00c2*/ 	.short	(.L_1078 - .L_1077)
.L_1077:
        /*00c4*/ 	.word	0x00000080
        /*00c8*/ 	.word	0x00000001
        /*00cc*/ 	.word	0x00000001


	//----- nvinfo : EIATTR_CRS_STACK_SIZE
	.align		4
.L_1078:
        /*00d0*/ 	.byte	0x04, 0x1e
        /*00d2*/ 	.short	(.L_1080 - .L_1079)
.L_1079:
        /*00d4*/ 	.word	0x00000000
.L_1080:


//--------------------- .nv.info._ZN2at6native27unrolled_elementwise_kernelINS0_11FillFunctorIjEESt5arrayIPcLm1EELi4E23TrivialOffsetCalculatorILi0EjES7_ILi1EjENS0_6memory12LoadWithCastILi0EEENSA_13StoreWithCastILi1EEEEEviT_T0_T2_T3_T4_T5_ --------------------------
	.section	.nv.info._ZN2at6native27unrolled_elementwise_kernelINS0_11FillFunctorIjEESt5arrayIPcLm1EELi4E23TrivialOffsetCalculatorILi0EjES7_ILi1EjENS0_6memory12LoadWithCastILi0EEENSA_13StoreWithCastILi1EEEEEviT_T0_T2_T3_T4_T5_,"",@"SHT_CUDA_INFO"
	.sectionflags	@""
	.align	4


	//----- nvinfo : EIATTR_CUDA_API_VERSION
	.align		4
        /*0000*/ 	.byte	0x04, 0x37
        /*0002*/ 	.short	(.L_1082 - .L_1081)
.L_1081:
        /*0004*/ 	.word	0x00000082


	//----- nvinfo : EIATTR_SW2861232_WAR
	.align		4
.L_1082:
        /*0008*/ 	.byte	0x01, 0x35
	.zero		2


	//----- nvinfo : EIATTR_PARAM_CBANK
	.align		4
        /*000c*/ 	.byte	0x04, 0x0a
        /*000e*/ 	.short	(.L_1084 - .L_1083)
	.align		4
.L_1083:
        /*0010*/ 	.word	index@(.nv.constant0._ZN2at6native27unrolled_elementwise_kernelINS0_11FillFunctorIjEESt5arrayIPcLm1EELi4E23TrivialOffsetCalculatorILi0EjES7_ILi1EjENS0_6memory12LoadWithCastILi0EEENSA_13StoreWithCastILi1EEEEEviT_T0_T2_T3_T4_T5_)
        /*0014*/ 	.short	0x0160
        /*0016*/ 	.short	0x0024


	//----- nvinfo : EIATTR_CBANK_PARAM_SIZE
	.align		4
.L_1084:
        /*0018*/ 	.byte	0x03, 0x19
        /*001a*/ 	.short	0x0024


	//----- nvinfo : EIATTR_KPARAM_INFO
	.align		4
        /*001c*/ 	.byte	0x04, 0x17
        /*001e*/ 	.short	(.L_1086 - .L_1085)
.L_1085:
        /*0020*/ 	.word	0x00000000
        /*0024*/ 	.short	0x0006
        /*0026*/ 	.short	0x001c
        /*0028*/ 	.byte	0x00, 0xf0, 0x21, 0x00


	//----- nvinfo : EIATTR_KPARAM_INFO
	.align		4
.L_1086:
        /*002c*/ 	.byte	0x04, 0x17
        /*002e*/ 	.short	(.L_1088 - .L_1087)
.L_1087:
        /*0030*/ 	.word	0x00000000
        /*0034*/ 	.short	0x0005
        /*0036*/ 	.short	0x0014
        /*0038*/ 	.byte	0x00, 0xf0, 0x21, 0x00


	//----- nvinfo : EIATTR_KPARAM_INFO
	.align		4
.L_1088:
        /*003c*/ 	.byte	0x04, 0x17
        /*003e*/ 	.short	(.L_1090 - .L_1089)
.L_1089:
        /*0040*/ 	.word	0x00000000
        /*0044*/ 	.short	0x0004
        /*0046*/ 	.short	0x0011
        /*0048*/ 	.byte	0x00, 0xf0, 0x05, 0x00


	//----- nvinfo : EIATTR_KPARAM_INFO
	.align		4
.L_1090:
        /*004c*/ 	.byte	0x04, 0x17
        /*004e*/ 	.short	(.L_1092 - .L_1091)
.L_1091:
        /*0050*/ 	.word	0x00000000
        /*0054*/ 	.short	0x0003
        /*0056*/ 	.short	0x0010
        /*0058*/ 	.byte	0x00, 0xf0, 0x05, 0x00


	//----- nvinfo : EIATTR_KPARAM_INFO
	.align		4
.L_1092:
        /*005c*/ 	.byte	0x04, 0x17
        /*005e*/ 	.short	(.L_1094 - .L_1093)
.L_1093:
        /*0060*/ 	.word	0x00000000
        /*0064*/ 	.short	0x0002
        /*0066*/ 	.short	0x0008
        /*0068*/ 	.byte	0x00, 0xf0, 0x21, 0x00


	//----- nvinfo : EIATTR_KPARAM_INFO
	.align		4
.L_1094:
        /*006c*/ 	.byte	0x04, 0x17
        /*006e*/ 	.short	(.L_1096 - .L_1095)
.L_1095:
        /*0070*/ 	.word	0x00000000
        /*0074*/ 	.short	0x0001
        /*0076*/ 	.short	0x0004
        /*0078*/ 	.byte	0x00, 0xf0, 0x11, 0x00


	//----- nvinfo : EIATTR_KPARAM_INFO
	.align		4
.L_1096:
        /*007c*/ 	.byte	0x04, 0x17
        /*007e*/ 	.short	(.L_1098 - .L_1097)
.L_1097:
        /*0080*/ 	.word	0x00000000
        /*0084*/ 	.short	0x0000
        /*0086*/ 	.short	0x0000
        /*0088*/ 	.byte	0x00, 0xf0, 0x11, 0x00


	//----- nvinfo : EIATTR_MAXREG_COUNT
	.align		4
.L_1098:
        /*008c*/ 	.byte	0x03, 0x1b
        /*008e*/ 	.short	0x00ff


	//----- nvinfo : EIATTR_EXTERNS
	.align		4
        /*0090*/ 	.byte	0x04, 0x0f
        /*0092*/ 	.short	(.L_1100 - .L_1099)


	//   ....[0]....
	.align		4
.L_1099:
        /*0094*/ 	.word	index@(__assertfail)


	//----- nvinfo : EIATTR_MERCURY_ISA_VERSION
	.align		4
.L_1100:
        /*0098*/ 	.byte	0x03, 0x5f
        /*009a*/ 	.short	0x0000


	//----- nvinfo : EIATTR_SYSCALL_OFFSETS
	.align		4
        /*009c*/ 	.byte	0x04, 0x46
        /*009e*/ 	.short	(.L_1102 - .L_1101)


	//   ....[0]....
.L_1101:
        /*00a0*/ 	.word	0x00000ec0


	//   ....[1]....
        /*00a4*/ 	.word	0x00001d90


	//   ....[2]....
        /*00a8*/ 	.word	0x00002c50


	//   ....[3]....
        /*00ac*/ 	.word	0x00003b10


	//----- nvinfo : EIATTR_EXIT_INSTR_OFFSETS
	.align		4
.L_1102:
        /*00b0*/ 	.byte	0x04, 0x1c
        /*00b2*/ 	.short	(.L_1104 - .L_1103)


	//   ....[0]....
.L_1103:
        /*00b4*/ 	.word	0x00002d00


	//   ....[1]....
        /*00b8*/ 	.word	0x00002e20


	//   ....[2]....
        /*00bc*/ 	.word	0x00002e50


	//   ....[3]....
        /*00c0*/ 	.word	0x00002ef0


	//   ....[4]....
        /*00c4*/ 	.word	0x00002f20


	//   ....[5]....
        /*00c8*/ 	.word	0x00002f50


	//   ....[6]....
        /*00cc*/ 	.word	0x00002fe0


	//   ....[7]....
        /*00d0*/ 	.word	0x00003020


	//   ....[8]....
        /*00d4*/ 	.word	0x000030c0


	//   ....[9]....
        /*00d8*/ 	.word	0x00003110


	//   ....[10]....
        /*00dc*/ 	.word	0x00003140


	//   ....[11]....
        /*00e0*/ 	.word	0x00003200


	//   ....[12]....
        /*00e4*/ 	.word	0x00003240


	//   ....[13]....
        /*00e8*/ 	.word	0x000033b0


	//   ....[14]....
        /*00ec*/ 	.word	0x000034f0


	//   ....[15]....
        /*00f0*/ 	.word	0x00003530


	//   ....[16]....
        /*00f4*/ 	.word	0x000035e0


	//   ....[17]....
        /*00f8*/ 	.word	0x00003740


	//   ....[18]....
        /*00fc*/ 	.word	0x000038a0


	//   ....[19]....
        /*0100*/ 	.word	0x000039e0


	//   ....[20]....
        /*0104*/ 	.word	0x00003b20


	//   ....[21]....
        /*0108*/ 	.word	0x00003b60


	//   ....[22]....
        /*010c*/ 	.word	0x00003b90


	//----- nvinfo : EIATTR_MAX_THREADS
	.align		4
.L_1104:
        /*0110*/ 	.byte	0x04, 0x05
        /*0112*/ 	.short	(.L_1106 - .L_1105)
.L_1105:
        /*0114*/ 	.word	0x00000080
        /*0118*/ 	.word	0x00000001
        /*011c*/ 	.word	0x00000001


	//----- nvinfo : EIATTR_CRS_STACK_SIZE
	.align		4
.L_1106:
        /*0120*/ 	.byte	0x04, 0x1e
        /*0122*/ 	.short	(.L_1108 - .L_1107)
.L_1107:
        /*0124*/ 	.word	0x00000000
.L_1108:


//--------------------- .nv.info._ZN2at6native18elementwise_kernelILi128ELi2EZNS0_22gpu_kernel_impl_nocastINS0_11FillFunctorIjEEEEvRNS_18TensorIteratorBaseERKT_EUliE_EEviT1_ --------------------------
	.section	.nv.info._ZN2at6native18elementwise_kernelILi128ELi2EZNS0_22gpu_kernel_impl_nocastINS0_11FillFunctorIjEEEEvRNS_18TensorIteratorBaseERKT_EUliE_EEviT1_,"",@"SHT_CUDA_INFO"
	.sectionflags	@""
	.align	4


	//----- nvinfo : EIATTR_CUDA_API_VERSION
	.align		4
        /*0000*/ 	.byte	0x04, 0x37
        /*0002*/ 	.short	(.L_1110 - .L_1109)
.L_1109:
        /*0004*/ 	.word	0x00000082


	//----- nvinfo : EIATTR_SW2861232_WAR
	.align		4
.L_1110:
        /*0008*/ 	.byte	0x01, 0x35
	.zero		2


	//----- nvinfo : EIATTR_PARAM_CBANK
	.align		4
        /*000c*/ 	.byte	0x04, 0x0a
        /*000e*/ 	.short	(.L_1112 - .L_1111)
	.align		4
.L_1111:
        /*0010*/ 	.word	index@(.nv.constant0._ZN2at6native18elementwise_kernelILi128ELi2EZNS0_22gpu_kernel_impl_nocastINS0_11FillFunctorIjEEEEvRNS_18TensorIteratorBaseERKT_EUliE_EEviT1_)
        /*0014*/ 	.short	0x0160
        /*0016*/ 	.short	0x01b8


	//----- nvinfo : EIATTR_CBANK_PARAM_SIZE
	.align		4
.L_1112:
        /*0018*/ 	.byte	0x03, 0x19
        /*001a*/ 	.short	0x01b8


	//----- nvinfo : EIATTR_KPARAM_INFO
	.align		4
        /*001c*/ 	.byte	0x04, 0x17
        /*001e*/ 	.short	(.L_1114 - .L_1113)
.L_1113:
        /*0020*/ 	.word	0x00000000
        /*0024*/ 	.short	0x0001
        /*0026*/ 	.short	0x0008
        /*0028*/ 	.byte	0x00, 0xf0, 0xc1, 0x06


	//----- nvinfo : EIATTR_KPARAM_INFO
	.align		4
.L_1114:
        /*002c*/ 	.byte	0x04, 0x17
        /*002e*/ 	.short	(.L_1116 - .L_1115)
.L_1115:
        /*0030*/ 	.word	0x00000000
        /*0034*/ 	.short	0x0000
        /*0036*/ 	.short	0x0000
        /*0038*/ 	.byte	0x00, 0xf0, 0x11, 0x00


	//----- nvinfo : EIATTR_MAXREG_COUNT
	.align		4
.L_1116:
        /*003c*/ 	.byte	0x03, 0x1b
        /*003e*/ 	.short	0x0080


	//----- nvinfo : EIATTR_MERCURY_ISA_VERSION
	.align		4
        /*0040*/ 	.byte	0x03, 0x5f
        /*0042*/ 	.short	0x0000


	//----- nvinfo : EIATTR_EXIT_INSTR_OFFSETS
	.align		4
        /*0044*/ 	.byte	0x04, 0x1c
        /*0046*/ 	.short	(.L_1118 - .L_1117)


	//   ....[0]....
.L_1117:
        /*0048*/ 	.word	0x00000d70


	//   ....[1]....
        /*004c*/ 	.word	0x00001a20


	//   ....[2]....
        /*0050*/ 	.word	0x00001aa0


	//   ....[3]....
        /*0054*/ 	.word	0x00001ad0


	//----- nvinfo : EIATTR_MAX_THREADS
	.align		4
.L_1118:
        /*0058*/ 	.byte	0x04, 0x05
        /*005a*/ 	.short	(.L_1120 - .L_1119)
.L_1119:
        /*005c*/ 	.word	0x00000080
        /*0060*/ 	.word	0x00000001
        /*0064*/ 	.word	0x00000001


	//----- nvinfo : EIATTR_CRS_STACK_SIZE
	.align		4
.L_1120:
        /*0068*/ 	.byte	0x04, 0x1e
        /*006a*/ 	.short	(.L_1122 - .L_1121)
.L_1121:
        /*006c*/ 	.word	0x00000000
.L_1122:


//--------------------- .nv.info._ZN2at6native27unrolled_elementwise_kernelINS0_11FillFunctorIjEESt5arrayIPcLm1EELi4E23TrivialOffsetCalculatorILi0EjES7_ILi1EjENS0_6memory15LoadWithoutCastENSA_16StoreWithoutCastEEEviT_T0_T2_T3_T4_T5_ --------------------------
	.section	.nv.info._ZN2at6native27unrolled_elementwise_kernelINS0_11FillFunctorIjEESt5arrayIPcLm1EELi4E23TrivialOffsetCalculatorILi0EjES7_ILi1EjENS0_6memory15LoadWithoutCastENSA_16StoreWithoutCastEEEviT_T0_T2_T3_T4_T5_,"",@"SHT_CUDA_INFO"
	.sectionflags	@""
	.align	4


	//----- nvinfo : EIATTR_CUDA_API_VERSION
	.align		4
        /*0000*/ 	.byte	0x04, 0x37
        /*0002*/ 	.short	(.L_1124 - .L_1123)
.L_1123:
        /*0004*/ 	.word	0x00000082


	//----- nvinfo : EIATTR_SW2861232_WAR
	.align		4
.L_1124:
        /*0008*/ 	.byte	0x01, 0x35
	.zero		2


	//----- nvinfo : EIATTR_PARAM_CBANK
	.align		4
        /*000c*/ 	.byte	0x04, 0x0a
        /*000e*/ 	.short	(.L_1126 - .L_1125)
	.align		4
.L_1125:
        /*0010*/ 	.word	index@(.nv.constant0._ZN2at6native27unrolled_elementwise_kernelINS0_11FillFunctorIjEESt5arrayIPcLm1EELi4E23TrivialOffsetCalculatorILi0EjES7_ILi1EjENS0_6memory15LoadWithoutCastENSA_16StoreWithoutCastEEEviT_T0_T2_T3_T4_T5_)
        /*0014*/ 	.short	0x0160
        /*0016*/ 	.short	0x0014


	//----- nvinfo : EIATTR_CBANK_PARAM_SIZE
	.align		4
.L_1126:
        /*0018*/ 	.byte	0x03, 0x19
        /*001a*/ 	.short	0x0014


	//----- nvinfo : EIATTR_KPARAM_INFO
	.align		4
        /*001c*/ 	.byte	0x04, 0x17
        /*001e*/ 	.short	(.L_1128 - .L_1127)
.L_1127:
        /*0020*/ 	.word	0x00000000
        /*0024*/ 	.short	0x0006
        /*0026*/ 	.short	0x0013
        /*0028*/ 	.byte	0x00, 0xf0, 0x05, 0x00


	//----- nvinfo : EIATTR_KPARAM_INFO
	.align		4
.L_1128:
        /*002c*/ 	.byte	0x04, 0x17
        /*002e*/ 	.short	(.L_1130 - .L_1129)
.L_1129:
        /*0030*/ 	.word	0x00000000
        /*0034*/ 	.short	0x0005
        /*0036*/ 	.short	0x0012
        /*0038*/ 	.byte	0x00, 0xf0, 0x05, 0x00


	//----- nvinfo : EIATTR_KPARAM_INFO
	.align		4
.L_1130:
        /*003c*/ 	.byte	0x04, 0x17
        /*003e*/ 	.short	(.L_1132 - .L_1131)
.L_1131:
        /*0040*/ 	.word	0x00000000
        /*0044*/ 	.short	0x0004
        /*0046*/ 	.short	0x0011
        /*0048*/ 	.byte	0x00, 0xf0, 0x05, 0x00


	//----- nvinfo : EIATTR_KPARAM_INFO
	.align		4
.L_1132:
        /*004c*/ 	.byte	0x04, 0x17
        /*004e*/ 	.short	(.L_1134 - .L_1133)
.L_1133:
        /*0050*/ 	.word	0x00000000
        /*0054*/ 	.short	0x0003
        /*0056*/ 	.short	0x0010
        /*0058*/ 	.byte	0x00, 0xf0, 0x05, 0x00


	//----- nvinfo : EIATTR_KPARAM_INFO
	.align		4
.L_1134:
        /*005c*/ 	.byte	0x04, 0x17
        /*005e*/ 	.short	(.L_1136 - .L_1135)
.L_1135:
        /*0060*/ 	.word	0x00000000
        /*0064*/ 	.short	0x0002
        /*0066*/ 	.short	0x0008
        /*0068*/ 	.byte	0x00, 0xf0, 0x21, 0x00


	//----- nvinfo : EIATTR_KPARAM_INFO
	.align		4
.L_1136:
        /*006c*/ 	.byte	0x04, 0x17
        /*006e*/ 	.short	(.L_1138 - .L_1137)
.L_1137:
        /*0070*/ 	.word	0x00000000
        /*0074*/ 	.short	0x0001
        /*0076*/ 	.short	0x0004
        /*0078*/ 	.byte	0x00, 0xf0, 0x11, 0x00


	//----- nvinfo : EIATTR_KPARAM_INFO
	.align		4
.L_1138:
        /*007c*/ 	.byte	0x04, 0x17
        /*007e*/ 	.short	(.L_1140 - .L_1139)
.L_1139:
        /*0080*/ 	.word	0x00000000
        /*0084*/ 	.short	0x0000
        /*0086*/ 	.short	0x0000
        /*0088*/ 	.byte	0x00, 0xf0, 0x11, 0x00


	//----- nvinfo : EIATTR_MAXREG_COUNT
	.align		4
.L_1140:
        /*008c*/ 	.byte	0x03, 0x1b
        /*008e*/ 	.short	0x00ff


	//----- nvinfo : EIATTR_MERCURY_ISA_VERSION
	.align		4
        /*0090*/ 	.byte	0x03, 0x5f
        /*0092*/ 	.short	0x0000


	//----- nvinfo : EIATTR_EXIT_INSTR_OFFSETS
	.align		4
        /*0094*/ 	.byte	0x04, 0x1c
        /*0096*/ 	.short	(.L_1142 - .L_1141)


	//   ....[0]....
.L_1141:
        /*0098*/ 	.word	0x000001e0


	//   ....[1]....
        /*009c*/ 	.word	0x00000240


	//----- nvinfo : EIATTR_MAX_THREADS
	.align		4
.L_1142:
        /*00a0*/ 	.byte	0x04, 0x05
        /*00a2*/ 	.short	(.L_1144 - .L_1143)
.L_1143:
        /*00a4*/ 	.word	0x00000080
        /*00a8*/ 	.word	0x00000001
        /*00ac*/ 	.word	0x00000001


	//----- nvinfo : EIATTR_CRS_STACK_SIZE
	.align		4
.L_1144:
        /*00b0*/ 	.byte	0x04, 0x1e
        /*00b2*/ 	.short	(.L_1146 - .L_1145)
.L_1145:
        /*00b4*/ 	.word	0x00000000
.L_1146:


//--------------------- .nv.info._ZN2at6native29vectorized_elementwise_kernelILi2ENS0_11FillFunctorIjEESt5arrayIPcLm1EEEEviT0_T1_ --------------------------
	.section	.nv.info._ZN2at6native29vectorized_elementwise_kernelILi2ENS0_11FillFunctorIjEESt5arrayIPcLm1EEEEviT0_T1_,"",@"SHT_CUDA_INFO"
	.sectionflags	@""
	.align	4


	//----- nvinfo : EIATTR_CUDA_API_VERSION
	.align		4
        /*0000*/ 	.byte	0x04, 0x37
        /*0002*/ 	.short	(.L_1148 - .L_1147)
.L_1147:
        /*0004*/ 	.word	0x00000082


	//----- nvinfo : EIATTR_SW2861232_WAR
	.align		4
.L_1148:
        /*0008*/ 	.byte	0x01, 0x35
	.zero		2


	//----- nvinfo : EIATTR_PARAM_CBANK
	.align		4
        /*000c*/ 	.byte	0x04, 0x0a
        /*000e*/ 	.short	(.L_1150 - .L_1149)
	.align		4
.L_1149:
        /*0010*/ 	.word	index@(.nv.constant0._ZN2at6native29vectorized_elementwise_kernelILi2ENS0_11FillFunctorIjEESt5arrayIPcLm1EEEEviT0_T1_)
        /*0014*/ 	.short	0x0160
        /*0016*/ 	.short	0x0010


	//----- nvinfo : EIATTR_CBANK_PARAM_SIZE
	.align		4
.L_1150:
        /*0018*/ 	.byte	0x03, 0x19
        /*001a*/ 	.short	0x0010


	//----- nvinfo : EIATTR_KPARAM_INFO
	.align		4
        /*001c*/ 	.byte	0x04, 0x17
        /*001e*/ 	.short	(.L_1152 - .L_1151)
.L_1151:
        /*0020*/ 	.word	0x00000000
        /*0024*/ 	.short	0x0002
        /*0026*/ 	.short	0x0008
        /*0028*/ 	.byte	0x00, 0xf0, 0x21, 0x00


	//----- nvinfo : EIATTR_KPARAM_INFO
	.align		4
.L_1152:
        /*002c*/ 	.byte	0x04, 0x17
        /*002e*/ 	.short	(.L_1154 - .L_1153)
.L_1153:
        /*0030*/ 	.word	0x00000000
        /*0034*/ 	.short	0x0001
        /*0036*/ 	.short	0x0004
        /*0038*/ 	.byte	0x00, 0xf0, 0x11, 0x00


	//----- nvinfo : EIATTR_KPARAM_INFO
	.align		4
.L_1154:
        /*003c*/ 	.byte	0x04, 0x17
        /*003e*/ 	.short	(.L_1156 - .L_1155)
.L_1155:
        /*0040*/ 	.word	0x00000000
        /*0044*/ 	.short	0x0000
        /*0046*/ 	.short	0x0000
        /*0048*/ 	.byte	0x00, 0xf0, 0x11, 0x00


	//----- nvinfo : EIATTR_MAXREG_COUNT
	.align		4
.L_1156:
        /*004c*/ 	.byte	0x03, 0x1b
        /*004e*/ 	.short	0x00ff


	//----- nvinfo : EIATTR_MERCURY_ISA_VERSION
	.align		4
        /*0050*/ 	.byte	0x03, 0x5f
        /*0052*/ 	.short	0x0000


	//----- nvinfo : EIATTR_EXIT_INSTR_OFFSETS
	.align		4
        /*0054*/ 	.byte	0x04, 0x1c
        /*0056*/ 	.short	(.L_1158 - .L_1157)


	//   ....[0]....
.L_1157:
        /*0058*/ 	.word	0x00000170


	//   ....[1]....
        /*005c*/ 	.word	0x00000560


	//   ....[2]....
        /*0060*/ 	.word	0x000005c0


	//----- nvinfo : EIATTR_MAX_THREADS
	.align		4
.L_1158:
        /*0064*/ 	.byte	0x04, 0x05
        /*0066*/ 	.short	(.L_1160 - .L_1159)
.L_1159:
        /*0068*/ 	.word	0x00000080
        /*006c*/ 	.word	0x00000001
        /*0070*/ 	.word	0x00000001


	//----- nvinfo : EIATTR_CRS_STACK_SIZE
	.align		4
.L_1160:
        /*0074*/ 	.byte	0x04, 0x1e
        /*0076*/ 	.short	(.L_1162 - .L_1161)
.L_1161:
        /*0078*/ 	.word	0x00000000
.L_1162:


//--------------------- .nv.info._ZN2at6native29vectorized_elementwise_kernelILi4ENS0_11FillFunctorIjEESt5arrayIPcLm1EEEEviT0_T1_ --------------------------
	.section	.nv.info._ZN2at6native29vectorized_elementwise_kernelILi4ENS0_11FillFunctorIjEESt5arrayIPcLm1EEEEviT0_T1_,"",@"SHT_CUDA_INFO"
	.sectionflags	@""
	.align	4


	//----- nvinfo : EIATTR_CUDA_API_VERSION
	.align		4
        /*0000*/ 	.byte	0x04, 0x37
        /*0002*/ 	.short	(.L_1164 - .L_1163)
.L_1163:
        /*0004*/ 	.word	0x00000082


	//----- nvinfo : EIATTR_SW2861232_WAR
	.align		4
.L_1164:
        /*0008*/ 	.byte	0x01, 0x35
	.zero		2


	//----- nvinfo : EIATTR_PARAM_CBANK
	.align		4
        /*000c*/ 	.byte	0x04, 0x0a
        /*000e*/ 	.short	(.L_1166 - .L_1165)
	.align		4
.L_1165:
        /*0010*/ 	.word	index@(.nv.constant0._ZN2at6native29vectorized_elementwise_kernelILi4ENS0_11FillFunctorIjEESt5arrayIPcLm1EEEEviT0_T1_)
        /*0014*/ 	.short	0x0160
        /*0016*/ 	.short	0x0010


	//----- nvinfo : EIATTR_CBANK_PARAM_SIZE
	.align		4
.L_1166:
        /*0018*/ 	.byte	0x03, 0x19
        /*001a*/ 	.short	0x0010


	//----- nvinfo : EIATTR_KPARAM_INFO
	.align		4
        /*001c*/ 	.byte	0x04, 0x17
        /*001e*/ 	.short	(.L_1168 - .L_1167)
.L_1167:
        /*0020*/ 	.word	0x00000000
        /*0024*/ 	.short	0x0002
        /*0026*/ 	.short	0x0008
        /*0028*/ 	.byte	0x00, 0xf0, 0x21, 0x00


	//----- nvinfo : EIATTR_KPARAM_INFO
	.align		4
.L_1168:
        /*002c*/ 	.byte	0x04, 0x17
        /*002e*/ 	.short	(.L_1170 - .L_1169)
.L_1169:
        /*0030*/ 	.word	0x00000000
        /*0034*/ 	.short	0x0001
        /*0036*/ 	.short	0x0004
        /*0038*/ 	.byte	0x00, 0xf0, 0x11, 0x00


	//----- nvinfo : EIATTR_KPARAM_INFO
	.align		4
.L_1170:
        /*003c*/ 	.byte	0x04, 0x17
        /*003e*/ 	.short	(.L_1172 - .L_1171)
.L_1171:
        /*0040*/ 	.word	0x00000000
        /*0044*/ 	.short	0x0000
        /*0046*/ 	.short	0x0000
        /*0048*/ 	.byte	0x00, 0xf0, 0x11, 0x00


	//----- nvinfo : EIATTR_MAXREG_COUNT
	.align		4
.L_1172:
        /*004c*/ 	.byte	0x03, 0x1b
        /*004e*/ 	.short	0x00ff


	//----- nvinfo : EIATTR_MERCURY_ISA_VERSION
	.align		4
        /*0050*/ 	.byte	0x03, 0x5f
        /*0052*/ 	.short	0x0000


	//----- nvinfo : EIATTR_EXIT_INSTR_OFFSETS
	.align		4
        /*0054*/ 	.byte	0x04, 0x1c
        /*0056*/ 	.short	(.L_1174 - .L_1173)


	//   ....[0]....
.L_1173:
        /*0058*/ 	.word	0x00000150


	//   ....[1]....
        /*005c*/ 	.word	0x00000540


	//   ....[2]....
        /*0060*/ 	.word	0x000005a0


	//----- nvinfo : EIATTR_MAX_THREADS
	.align		4
.L_1174:
        /*0064*/ 	.byte	0x04, 0x05
        /*0066*/ 	.short	(.L_1176 - .L_1175)
.L_1175:
        /*0068*/ 	.word	0x00000080
        /*006c*/ 	.word	0x00000001
        /*0070*/ 	.word	0x00000001


	//----- nvinfo : EIATTR_CRS_STACK_SIZE
	.align		4
.L_1176:
        /*0074*/ 	.byte	0x04, 0x1e
        /*0076*/ 	.short	(.L_1178 - .L_1177)
.L_1177:
        /*0078*/ 	.word	0x00000000
.L_1178:


//--------------------- .nv.info._ZN2at6native29vectorized_elementwise_kernelILi8ENS0_11FillFunctorIjEESt5arrayIPcLm1EEEEviT0_T1_ --------------------------
	.section	.nv.info._ZN2at6native29vectorized_elementwise_kernelILi8ENS0_11FillFunctorIjEESt5arrayIPcLm1EEEEviT0_T1_,"",@"SHT_CUDA_INFO"
	.sectionflags	@""
	.align	4


	//----- nvinfo : EIATTR_CUDA_API_VERSION
	.align		4
        /*0000*/ 	.byte	0x04, 0x37
        /*0002*/ 	.short	(.L_1180 - .L_1179)
.L_1179:
        /*0004*/ 	.word	0x00000082


	//----- nvinfo : EIATTR_SW2861232_WAR
	.align		4
.L_1180:
        /*0008*/ 	.byte	0x01, 0x35
	.zero		2


	//----- nvinfo : EIATTR_PARAM_CBANK
	.align		4
        /*000c*/ 	.byte	0x04, 0x0a
        /*000e*/ 	.short	(.L_1182 - .L_1181)
	.align		4
.L_1181:
        /*0010*/ 	.word	index@(.nv.constant0._ZN2at6native29vectorized_elementwise_kernelILi8ENS0_11FillFunctorIjEESt5arrayIPcLm1EEEEviT0_T1_)
        /*0014*/ 	.short	0x0160
        /*0016*/ 	.short	0x0010


	//----- nvinfo : EIATTR_CBANK_PARAM_SIZE
	.align		4
.L_1182:
        /*0018*/ 	.byte	0x03, 0x19
        /*001a*/ 	.short	0x0010


	//----- nvinfo : EIATTR_KPARAM_INFO
	.align		4
        /*001c*/ 	.byte	0x04, 0x17
        /*001e*/ 	.short	(.L_1184 - .L_1183)
.L_1183:
        /*0020*/ 	.word	0x00000000
        /*0024*/ 	.short	0x0002
        /*0026*/ 	.short	0x0008
        /*0028*/ 	.byte	0x00, 0xf0, 0x21, 0x00


	//----- nvinfo : EIATTR_KPARAM_INFO
	.align		4
.L_1184:
        /*002c*/ 	.byte	0x04, 0x17
        /*002e*/ 	.short	(.L_1186 - .L_1185)
.L_1185:
        /*0030*/ 	.word	0x00000000
        /*0034*/ 	.short	0x0001
        /*0036*/ 	.short	0x0004
        /*0038*/ 	.byte	0x00, 0xf0, 0x11, 0x00


	//----- nvinfo : EIATTR_KPARAM_INFO
	.align		4
.L_1186:
        /*003c*/ 	.byte	0x04, 0x17
        /*003e*/ 	.short	(.L_1188 - .L_1187)
.L_1187:
        /*0040*/ 	.word	0x00000000
        /*0044*/ 	.short	0x0000
        /*0046*/ 	.short	0x0000
        /*0048*/ 	.byte	0x00, 0xf0, 0x11, 0x00


	//----- nvinfo : EIATTR_MAXREG_COUNT
	.align		4
.L_1188:
        /*004c*/ 	.byte	0x03, 0x1b
        /*004e*/ 	.short	0x00ff


	//----- nvinfo : EIATTR_MERCURY_ISA_VERSION
	.align		4
        /*0050*/ 	.byte	0x03, 0x5f
        /*0052*/ 	.short	0x0000


	//----- nvinfo : EIATTR_EXIT_INSTR_OFFSETS
	.align		4
        /*0054*/ 	.byte	0x04, 0x1c
        /*0056*/ 	.short	(.L_1190 - .L_1189)


	//   ....[0]....
.L_1189:
        /*0058*/ 	.word	0x00000010


	//----- nvinfo : EIATTR_MAX_THREADS
	.align		4
.L_1190:
        /*005c*/ 	.byte	0x04, 0x05
        /*005e*/ 	.short	(.L_1192 - .L_1191)
.L_1191:
        /*0060*/ 	.word	0x00000080
        /*0064*/ 	.word	0x00000001
        /*0068*/ 	.word	0x00000001
.L_1192:


//--------------------- .nv.info._ZN2at6native18elementwise_kernelILi128ELi4EZNS0_15gpu_kernel_implINS0_11FillFunctorItEEEEvRNS_18TensorIteratorBaseERKT_EUliE_EEviT1_ --------------------------
	.section	.nv.info._ZN2at6native18elementwise_kernelILi128ELi4EZNS0_15gpu_kernel_implINS0_11FillFunctorItEEEEvRNS_18TensorIteratorBaseERKT_EUliE_EEviT1_,"",@"SHT_CUDA_INFO"
	.sectionflags	@""
	.align	4


	//----- nvinfo : EIATTR_CUDA_API_VERSION
	.align		4
        /*0000*/ 	.byte	0x04, 0x37
        /*0002*/ 	.short	(.L_1194 - .L_1193)
.L_1193:
        /*0004*/ 	.word	0x00000082


	//----- nvinfo : EIATTR_SW2861232_WAR
	.align		4
.L_1194:
        /*0008*/ 	.byte	0x01, 0x35
	.zero		2


	//----- nvinfo : EIATTR_PARAM_CBANK
	.align		4
        /*000c*/ 	.byte	0x04, 0x0a
        /*000e*/ 	.short	(.L_1196 - .L_1195)
	.align		4
.L_1195:
        /*0010*/ 	.word	index@(.nv.constant0._ZN2at6native18elementwise_kernelILi128ELi4EZNS0_15gpu_kernel_implINS0_11FillFunctorItEEEEvRNS_18TensorIteratorBaseERKT_EUliE_EEviT1_)
        /*0014*/ 	.short	0x0160
        /*0016*/ 	.short	0x01b8


	//----- nvinfo : EIATTR_CBANK_PARAM_SIZE
	.align		4
.L_1196:
        /*0018*/ 	.byte	0x03, 0x19
        /*001a*/ 	.short	0x01b8


	//----- nvinfo : EIATTR_KPARAM_INFO
	.align		4
        /*001c*/ 	.byte	0x04, 0x17
        /*001e*/ 	.short	(.L_1198 - .L_1197)
.L_1197:
        /*0020*/ 	.word	0x00000000
        /*0024*/ 	.short	0x0001
        /*0026*/ 	.short	0x0008
        /*0028*/ 	.byte	0x00, 0xf0, 0xc1, 0x06


	//----- nvinfo : EIATTR_KPARAM_INFO
	.align		4
.L_1198:
        /*002c*/ 	.byte	0x04, 0x17
        /*002e*/ 	.short	(.L_1200 - .L_1199)
.L_1199:
        /*0030*/ 	.word	0x00000000
        /*0034*/ 	.short	0x0000
        /*0036*/ 	.short	0x0000
        /*0038*/ 	.byte	0x00, 0xf0, 0x11, 0x00


	//----- nvinfo : EIATTR_MAXREG_COUNT
	.align		4
.L_1200:
        /*003c*/ 	.byte	0x03, 0x1b
        /*003e*/ 	.short	0x0080


	//----- nvinfo : EIATTR_EXTERNS
	.align		4
        /*0040*/ 	.byte	0x04, 0x0f
        /*0042*/ 	.short	(.L_1202 - .L_1201)


	//   ....[0]....
	.align		4
.L_1201:
        /*0044*/ 	.word	index@(__assertfail)


	//----- nvinfo : EIATTR_MERCURY_ISA_VERSION
	.align		4
.L_1202:
        /*0048*/ 	.byte	0x03, 0x5f
        /*004a*/ 	.short	0x0000


	//----- nvinfo : EIATTR_SYSCALL_OFFSETS
	.align		4
        /*004c*/ 	.byte	0x04, 0x46
        /*004e*/ 	.short	(.L_1204 - .L_1203)


	//   ....[0]....
.L_1203:
        /*0050*/ 	.word	0x00001c10


	//   ....[1]....
        /*0054*/ 	.word	0x000038a0


	//   ....[2]....
        /*0058*/ 	.word	0x00005500


	//   ....[3]....
        /*005c*/ 	.word	0x00007170


	//----- nvinfo : EIATTR_EXIT_INSTR_OFFSETS
	.align		4
.L_1204:
        /*0060*/ 	.byte	0x04, 0x1c
        /*0062*/ 	.short	(.L_1206 - .L_1205)


	//   ....[0]....
.L_1205:
        /*0064*/ 	.word	0x000055d0


	//   ....[1]....
        /*0068*/ 	.word	0x00006380


	//   ....[2]....
        /*006c*/ 	.word	0x000063b0


	//   ....[3]....
        /*0070*/ 	.word	0x00006460


	//   ....[4]....
        /*0074*/ 	.word	0x000064a0


	//   ....[5]....
        /*0078*/ 	.word	0x000064d0


	//   ....[6]....
        /*007c*/ 	.word	0x00006570


	//   ....[7]....
        /*0080*/ 	.word	0x000065c0


	//   ....[8]....
        /*0084*/ 	.word	0x00006670


	//   ....[9]....
        /*0088*/ 	.word	0x000066d0


	//   ....[10]....
        /*008c*/ 	.word	0x00006710


	//   ....[11]....
        /*0090*/ 	.word	0x000067f0


	//   ....[12]....
        /*0094*/ 	.word	0x00006840


	//   ....[13]....
        /*0098*/ 	.word	0x000069c0


	//   ....[14]....
        /*009c*/ 	.word	0x00006b10


	//   ....[15]....
        /*00a0*/ 	.word	0x00006b60


	//   ....[16]....
        /*00a4*/ 	.word	0x00006c10


	//   ....[17]....
        /*00a8*/ 	.word	0x00006d80


	//   ....[18]....
        /*00ac*/ 	.word	0x00006ef0


	//   ....[19]....
        /*00b0*/ 	.word	0x00007040


	//   ....[20]....
        /*00b4*/ 	.word	0x00007180


	//   ....[21]....
        /*00b8*/ 	.word	0x000071d0


	//   ....[22]....
        /*00bc*/ 	.word	0x00007210


	//----- nvinfo : EIATTR_MAX_THREADS
	.align		4
.L_1206:
        /*00c0*/ 	.byte	0x04, 0x05
        /*00c2*/ 	.short	(.L_1208 - .L_1207)
.L_1207:
        /*00c4*/ 	.word	0x00000080
        /*00c8*/ 	.word	0x00000001
        /*00cc*/ 	.word	0x00000001


	//----- nvinfo : EIATTR_CRS_STACK_SIZE
	.align		4
.L_1208:
        /*00d0*/ 	.byte	0x04, 0x1e
        /*00d2*/ 	.short	(.L_1210 - .L_1209)
.L_1209:
        /*00d4*/ 	.word	0x00000000
.L_1210:


//--------------------- .nv.info._ZN2at6native27unrolled_elementwise_kernelINS0_11FillFunctorItEESt5arrayIPcLm1EELi4E23TrivialOffsetCalculatorILi0EjES7_ILi1EjENS0_6memory12LoadWithCastILi0EEENSA_13StoreWithCastILi1EEEEEviT_T0_T2_T3_T4_T5_ --------------------------
	.section	.nv.info._ZN2at6native27unrolled_elementwise_kernelINS0_11FillFunctorItEESt5arrayIPcLm1EELi4E23TrivialOffsetCalculatorILi0EjES7_ILi1EjENS0_6memory12LoadWithCastILi0EEENSA_13StoreWithCastILi1EEEEEviT_T0_T2_T3_T4_T5_,"",@"SHT_CUDA_INFO"
	.sectionflags	@""
	.align	4


	//----- nvinfo : EIATTR_CUDA_API_VERSION
	.align		4
        /*0000*/ 	.byte	0x04, 0x37
        /*0002*/ 	.short	(.L_1212 - .L_1211)
.L_1211:
        /*0004*/ 	.word	0x00000082


	//----- nvinfo : EIATTR_SW2861232_WAR
	.align		4
.L_1212:
        /*0008*/ 	.byte	0x01, 0x35
	.zero		2


	//----- nvinfo : EIATTR_PARAM_CBANK
	.align		4
        /*000c*/ 	.byte	0x04, 0x0a
        /*000e*/ 	.short	(.L_1214 - .L_1213)
	.align		4
.L_1213:
        /*0010*/ 	.word	index@(.nv.constant0._ZN2at6native27unrolled_elementwise_kernelINS0_11FillFunctorItEESt5arrayIPcLm1EELi4E23TrivialOffsetCalculatorILi0EjES7_ILi1EjENS0_6memory12LoadWithCastILi0EEENSA_13StoreWithCastILi1EEEEEviT_T0_T2_T3_T4_T5_)
        /*0014*/ 	.short	0x0160
        /*0016*/ 	.short	0x0024


	//----- nvinfo : EIATTR_CBANK_PARAM_SIZE
	.align		4
.L_1214:
        /*0018*/ 	.byte	0x03, 0x19
        /*001a*/ 	.short	0x0024


	//----- nvinfo : EIATTR_KPARAM_INFO
	.align		4
        /*001c*/ 	.byte	0x04, 0x17
        /*001e*/ 	.short	(.L_1216 - .L_1215)
.L_1215:
        /*0020*/ 	.word	0x00000000
        /*0024*/ 	.short	0x0006
        /*0026*/ 	.short	0x001c
        /*0028*/ 	.byte	0x00, 0xf0, 0x21, 0x00


	//----- nvinfo : EIATTR_KPARAM_INFO
	.align		4
.L_1216:
        /*002c*/ 	.byte	0x04, 0x17
        /*002e*/ 	.short	(.L_1218 - .L_1217)
.L_1217:
        /*0030*/ 	.word	0x00000000
        /*0034*/ 	.short	0x0005
        /*0036*/ 	.short	0x0014
        /*0038*/ 	.byte	0x00, 0xf0, 0x21, 0x00


	//----- nvinfo : EIATTR_KPARAM_INFO
	.align		4
.L_1218:
        /*003c*/ 	.byte	0x04, 0x17
        /*003e*/ 	.short	(.L_1220 - .L_1219)
.L_1219:
        /*0040*/ 	.word	0x00000000
        /*0044*/ 	.short	0x0004
        /*0046*/ 	.short	0x0011
        /*0048*/ 	.byte	0x00, 0xf0, 0x05, 0x00


	//----- nvinfo : EIATTR_KPARAM_INFO
	.align		4
.L_1220:
        /*004c*/ 	.byte	0x04, 0x17
        /*004e*/ 	.short	(.L_1222 - .L_1221)
.L_1221:
        /*0050*/ 	.word	0x00000000
        /*0054*/ 	.short	0x0003
        /*0056*/ 	.short	0x0010
        /*0058*/ 	.byte	0x00, 0xf0, 0x05, 0x00


	//----- nvinfo : EIATTR_KPARAM_INFO
	.align		4
.L_1222:
        /*005c*/ 	.byte	0x04, 0x17
        /*005e*/ 	.short	(.L_1224 - .L_1223)
.L_1223:
        /*0060*/ 	.word	0x00000000
        /*0064*/ 	.short	0x0002
        /*0066*/ 	.short	0x0008
        /*0068*/ 	.byte	0x00, 0xf0, 0x21, 0x00


	//----- nvinfo : EIATTR_KPARAM_INFO
	.align		4
.L_1224:
        /*006c*/ 	.byte	0x04, 0x17
        /*006e*/ 	.short	(.L_1226 - .L_1225)
.L_1225:
        /*0070*/ 	.word	0x00000000
        /*0074*/ 	.short	0x0001
        /*0076*/ 	.short	0x0004
        /*0078*/ 	.byte	0x00, 0xf0, 0x09, 0x00


	//----- nvinfo : EIATTR_KPARAM_INFO
	.align		4
.L_1226:
        /*007c*/ 	.byte	0x04, 0x17
        /*007e*/ 	.short	(.L_1228 - .L_1227)
.L_1227:
        /*0080*/ 	.word	0x00000000
        /*0084*/ 	.short	0x0000
        /*0086*/ 	.short	0x0000
        /*0088*/ 	.byte	0x00, 0xf0, 0x11, 0x00


	//----- nvinfo : EIATTR_MAXREG_COUNT
	.align		4
.L_1228:
        /*008c*/ 	.byte	0x03, 0x1b
        /*008e*/ 	.short	0x00ff


	//----- nvinfo : EIATTR_EXTERNS
	.align		4
        /*0090*/ 	.byte	0x04, 0x0f
        /*0092*/ 	.short	(.L_1230 - .L_1229)


	//   ....[0]....
	.align		4
.L_1229:
        /*0094*/ 	.word	index@(__assertfail)


	//----- nvinfo : EIATTR_MERCURY_ISA_VERSION
	.align		4
.L_1230:
        /*0098*/ 	.byte	0x03, 0x5f
        /*009a*/ 	.short	0x0000


	//----- nvinfo : EIATTR_SYSCALL_OFFSETS
	.align		4
        /*009c*/ 	.byte	0x04, 0x46
        /*009e*/ 	.short	(.L_1232 - .L_1231)


	//   ....[0]....
.L_1231:
        /*00a0*/ 	.word	0x00000fc0


	//   ....[1]....
        /*00a4*/ 	.word	0x00001fb0


	//   ....[2]....
        /*00a8*/ 	.word	0x00002f90


	//   ....[3]....
        /*00ac*/ 	.word	0x00003f70


	//----- nvinfo : EIATTR_EXIT_INSTR_OFFSETS
	.align		4
.L_1232:
        /*00b0*/ 	.byte	0x04, 0x1c
        /*00b2*/ 	.short	(.L_1234 - .L_1233)


	//   ....[0]....
.L_1233:
        /*00b4*/ 	.word	0x00003060


	//   ....[1]....
        /*00b8*/ 	.word	0x00003180


	//   ....[2]....
        /*00bc*/ 	.word	0x000031b0


	//   ....[3]....
        /*00c0*/ 	.word	0x00003260


	//   ....[4]....
        /*00c4*/ 	.word	0x000032a0


	//   ....[5]....
        /*00c8*/ 	.word	0x000032d0


	//   ....[6]....
        /*00cc*/ 	.word	0x00003370


	//   ....[7]....
        /*00d0*/ 	.word	0x000033c0


	//   ....[8]....
        /*00d4*/ 	.word	0x00003470


	//   ....[9]....
        /*00d8*/ 	.word	0x000034d0


	//   ....[10]....
        /*00dc*/ 	.word	0x00003510


	//   ....[11]....
        /*00e0*/ 	.word	0x000035f0


	//   ....[12]....
        /*00e4*/ 	.word	0x00003640


	//   ....[13]....
        /*00e8*/ 	.word	0x000037c0


	//   ....[14]....
        /*00ec*/ 	.word	0x00003910


	//   ....[15]....
        /*00f0*/ 	.word	0x00003960


	//   ....[16]....
        /*00f4*/ 	.word	0x00003a10


	//   ....[17]....
        /*00f8*/ 	.word	0x00003b80


	//   ....[18]....
        /*00fc*/ 	.word	0x00003cf0


	//   ....[19]....
        /*0100*/ 	.word	0x00003e40


	//   ....[20]....
        /*0104*/ 	.word	0x00003f80


	//   ....[21]....
        /*0108*/ 	.word	0x00003fd0


	//   ....[22]....
        /*010c*/ 	.word	0x00004010


	//----- nvinfo : EIATTR_MAX_THREADS
	.align		4
.L_1234:
        /*0110*/ 	.byte	0x04, 0x05
        /*0112*/ 	.short	(.L_1236 - .L_1235)
.L_1235:
        /*0114*/ 	.word	0x00000080
        /*0118*/ 	.word	0x00000001
        /*011c*/ 	.word	0x00000001


	//----- nvinfo : EIATTR_CRS_STACK_SIZE
	.align		4
.L_1236:
        /*0120*/ 	.byte	0x04, 0x1e
        /*0122*/ 	.short	(.L_1238 - .L_1237)
.L_1237:
        /*0124*/ 	.word	0x00000000
.L_1238:


//--------------------- .nv.info._ZN2at6native18elementwise_kernelILi128ELi4EZNS0_22gpu_kernel_impl_nocastINS0_11FillFunctorItEEEEvRNS_18TensorIteratorBaseERKT_EUliE_EEviT1_ --------------------------
	.section	.nv.info._ZN2at6native18elementwise_kernelILi128ELi4EZNS0_22gpu_kernel_impl_nocastINS0_11FillFunctorItEEEEvRNS_18TensorIteratorBaseERKT_EUliE_EEviT1_,"",@"SHT_CUDA_INFO"
	.sectionflags	@""
	.align	4


	//----- nvinfo : EIATTR_CUDA_API_VERSION
	.align		4
        /*0000*/ 	.byte	0x04, 0x37
        /*0002*/ 	.short	(.L_1240 - .L_1239)
.L_1239:
        /*0004*/ 	.word	0x00000082


	//----- nvinfo : EIATTR_SW2861232_WAR
	.align		4
.L_1240:
        /*0008*/ 	.byte	0x01, 0x35
	.zero		2


	//----- nvinfo : EIATTR_PARAM_CBANK
	.align		4
        /*000c*/ 	.byte	0x04, 0x0a
        /*000e*/ 	.short	(.L_1242 - .L_1241)
	.align		4
.L_1241:
        /*0010*/ 	.word	index@(.nv.constant0._ZN2at6native18elementwise_kernelILi128ELi4EZNS0_22gpu_kernel_impl_nocastINS0_11FillFunctorItEEEEvRNS_18TensorIteratorBaseERKT_EUliE_EEviT1_)
        /*0014*/ 	.short	0x0160
        /*0016*/ 	.short	0x01b8


	//----- nvinfo : EIATTR_CBANK_PARAM_SIZE
	.align		4
.L_1242:
        /*0018*/ 	.byte	0x03, 0x19
        /*001a*/ 	.short	0x01b8


	//----- nvinfo : EIATTR_KPARAM_INFO
	.align		4
        /*001c*/ 	.byte	0x04, 0x17
        /*001e*/ 	.short	(.L_1244 - .L_1243)
.L_1243:
        /*0020*/ 	.word	0x00000000
        /*0024*/ 	.short	0x0001
        /*0026*/ 	.short	0x0008
        /*0028*/ 	.byte	0x00, 0xf0, 0xc1, 0x06


	//----- nvinfo : EIATTR_KPARAM_INFO
	.align		4
.L_1244:
        /*002c*/ 	.byte	0x04, 0x17
        /*002e*/ 	.short	(.L_1246 - .L_1245)
.L_1245:
        /*0030*/ 	.word	0x00000000
        /*0034*/ 	.short	0x0000
        /*0036*/ 	.short	0x0000
        /*0038*/ 	.byte	0x00, 0xf0, 0x11, 0x00


	//----- nvinfo : EIATTR_MAXREG_COUNT
	.align		4
.L_1246:
        /*003c*/ 	.byte	0x03, 0x1b
        /*003e*/ 	.short	0x0080


	//----- nvinfo : EIATTR_MERCURY_ISA_VERSION
	.align		4
        /*0040*/ 	.byte	0x03, 0x5f
        /*0042*/ 	.short	0x0000


	//----- nvinfo : EIATTR_EXIT_INSTR_OFFSETS
	.align		4
        /*0044*/ 	.byte	0x04, 0x1c
        /*0046*/ 	.short	(.L_1248 - .L_1247)


	//   ....[0]....
.L_1247:
        /*0048*/ 	.word	0x00002790


	//   ....[1]....
        /*004c*/ 	.word	0x00003450


	//   ....[2]....
        /*0050*/ 	.word	0x000035d0


	//   ....[3]....
        /*0054*/ 	.word	0x00003600


	//----- nvinfo : EIATTR_MAX_THREADS
	.align		4
.L_1248:
        /*0058*/ 	.byte	0x04, 0x05
        /*005a*/ 	.short	(.L_1250 - .L_1249)
.L_1249:
        /*005c*/ 	.word	0x00000080
        /*0060*/ 	.word	0x00000001
        /*0064*/ 	.word	0x00000001


	//----- nvinfo : EIATTR_CRS_STACK_SIZE
	.align		4
.L_1250:
        /*0068*/ 	.byte	0x04, 0x1e
        /*006a*/ 	.short	(.L_1252 - .L_1251)
.L_1251:
        /*006c*/ 	.word	0x00000000
.L_1252:


//--------------------- .nv.info._ZN2at6native27unrolled_elementwise_kernelINS0_11FillFunctorItEESt5arrayIPcLm1EELi4E23TrivialOffsetCalculatorILi0EjES7_ILi1EjENS0_6memory15LoadWithoutCastENSA_16StoreWithoutCastEEEviT_T0_T2_T3_T4_T5_ --------------------------
	.section	.nv.info._ZN2at6native27unrolled_elementwise_kernelINS0_11FillFunctorItEESt5arrayIPcLm1EELi4E23TrivialOffsetCalculatorILi0EjES7_ILi1EjENS0_6memory15LoadWithoutCastENSA_16StoreWithoutCastEEEviT_T0_T2_T3_T4_T5_,"",@"SHT_CUDA_INFO"
	.sectionflags	@""
	.align	4


	//----- nvinfo : EIATTR_CUDA_API_VERSION
	.align		4
        /*0000*/ 	.byte	0x04, 0x37
        /*0002*/ 	.short	(.L_1254 - .L_1253)
.L_1253:
        /*0004*/ 	.word	0x00000082


	//----- nvinfo : EIATTR_SW2861232_WAR
	.align		4
.L_1254:
        /*0008*/ 	.byte	0x01, 0x35
	.zero		2


	//----- nvinfo : EIATTR_PARAM_CBANK
	.align		4
        /*000c*/ 	.byte	0x04, 0x0a
        /*000e*/ 	.short	(.L_1256 - .L_1255)
	.align		4
.L_1255:
        /*0010*/ 	.word	index@(.nv.constant0._ZN2at6native27unrolled_elementwise_kernelINS0_11FillFunctorItEESt5arrayIPcLm1EELi4E23TrivialOffsetCalculatorILi0EjES7_ILi1EjENS0_6memory15LoadWithoutCastENSA_16StoreWithoutCastEEEviT_T0_T2_T3_T4_T5_)
        /*0014*/ 	.short	0x0160
        /*0016*/ 	.short	0x0014


	//----- nvinfo : EIATTR_CBANK_PARAM_SIZE
	.align		4
.L_1256:
        /*0018*/ 	.byte	0x03, 0x19
        /*001a*/ 	.short	0x0014


	//----- nvinfo : EIATTR_KPARAM_INFO
	.align		4
        /*001c*/ 	.byte	0x04, 0x17
        /*001e*/ 	.short	(.L_1258 - .L_1257)
.L_1257:
        /*0020*/ 	.word	0x00000000
        /*0024*/ 	.short	0x0006
        /*0026*/ 	.short	0x0013
        /*0028*/ 	.byte	0x00, 0xf0, 0x05, 0x00


	//----- nvinfo : EIATTR_KPARAM_INFO
	.align		4
.L_1258:
        /*002c*/ 	.byte	0x04, 0x17
        /*002e*/ 	.short	(.L_1260 - .L_1259)
.L_1259:
        /*0030*/ 	.word	0x00000000
        /*0034*/ 	.short	0x0005
        /*0036*/ 	.short	0x0012
        /*0038*/ 	.byte	0x00, 0xf0, 0x05, 0x00


	//----- nvinfo : EIATTR_KPARAM_INFO
	.align		4
.L_1260:
        /*003c*/ 	.byte	0x04, 0x17
        /*003e*/ 	.short	(.L_1262 - .L_1261)
.L_1261:
        /*0040*/ 	.word	0x00000000
        /*0044*/ 	.short	0x0004
        /*0046*/ 	.short	0x0011
        /*0048*/ 	.byte	0x00, 0xf0, 0x05, 0x00


	//----- nvinfo : EIATTR_KPARAM_INFO
	.align		4
.L_1262:
        /*004c*/ 	.byte	0x04, 0x17
        /*004e*/ 	.short	(.L_1264 - .L_1263)
.L_1263:
        /*0050*/ 	.word	0x00000000
        /*0054*/ 	.short	0x0003
        /*0056*/ 	.short	0x0010
        /*0058*/ 	.byte	0x00, 0xf0, 0x05, 0x00


	//----- nvinfo : EIATTR_KPARAM_INFO
	.align		4
.L_1264:
        /*005c*/ 	.byte	0x04, 0x17
        /*005e*/ 	.short	(.L_1266 - .L_1265)
.L_1265:
        /*0060*/ 	.word	0x00000000
        /*0064*/ 	.short	0x0002
        /*0066*/ 	.short	0x0008
        /*0068*/ 	.byte	0x00, 0xf0, 0x21, 0x00


	//----- nvinfo : EIATTR_KPARAM_INFO
	.align		4
.L_1266:
        /*006c*/ 	.byte	0x04, 0x17
        /*006e*/ 	.short	(.L_1268 - .L_1267)
.L_1267:
        /*0070*/ 	.word	0x00000000
        /*0074*/ 	.short	0x0001
        /*0076*/ 	.short	0x0004
        /*0078*/ 	.byte	0x00, 0xf0, 0x09, 0x00


	//----- nvinfo : EIATTR_KPARAM_INFO
	.align		4
.L_1268:
        /*007c*/ 	.byte	0x04, 0x17
        /*007e*/ 	.short	(.L_1270 - .L_1269)
.L_1269:
        /*0080*/ 	.word	0x00000000
        /*0084*/ 	.short	0x0000
        /*0086*/ 	.short	0x0000
        /*0088*/ 	.byte	0x00, 0xf0, 0x11, 0x00


	//----- nvinfo : EIATTR_MAXREG_COUNT
	.align		4
.L_1270:
        /*008c*/ 	.byte	0x03, 0x1b
        /*008e*/ 	.short	0x00ff


	//----- nvinfo : EIATTR_MERCURY_ISA_VERSION
	.align		4
        /*0090*/ 	.byte	0x03, 0x5f
        /*0092*/ 	.short	0x0000


	//----- nvinfo : EIATTR_EXIT_INSTR_OFFSETS
	.align		4
        /*0094*/ 	.byte	0x04, 0x1c
        /*0096*/ 	.short	(.L_1272 - .L_1271)


	//   ....[0]....
.L_1271:
        /*0098*/ 	.word	0x000001e0


	//   ....[1]....
        /*009c*/ 	.word	0x00000240


	//----- nvinfo : EIATTR_MAX_THREADS
	.align		4
.L_1272:
        /*00a0*/ 	.byte	0x04, 0x05
        /*00a2*/ 	.short	(.L_1274 - .L_1273)
.L_1273:
        /*00a4*/ 	.word	0x00000080
        /*00a8*/ 	.word	0x00000001
        /*00ac*/ 	.word	0x00000001


	//----- nvinfo : EIATTR_CRS_STACK_SIZE
	.align		4
.L_1274:
        /*00b0*/ 	.byte	0x04, 0x1e
        /*00b2*/ 	.short	(.L_1276 - .L_1275)
.L_1275:
        /*00b4*/ 	.word	0x00000000
.L_1276:


//--------------------- .nv.info._ZN2at6native29vectorized_elementwise_kernelILi2ENS0_11FillFunctorItEESt5arrayIPcLm1EEEEviT0_T1_ --------------------------
	.section	.nv.info._ZN2at6native29vectorized_elementwise_kernelILi2ENS0_11FillFunctorItEESt5arrayIPcLm1EEEEviT0_T1_,"",@"SHT_CUDA_INFO"
	.sectionflags	@""
	.align	4


	//----- nvinfo : EIATTR_CUDA_API_VERSION
	.align		4
        /*0000*/ 	.byte	0x04, 0x37
        /*0002*/ 	.short	(.L_1278 - .L_1277)
.L_1277:
        /*0004*/ 	.word	0x00000082


	//----- nvinfo : EIATTR_SW2861232_WAR
	.align		4
.L_1278:
        /*0008*/ 	.byte	0x01, 0x35
	.zero		2


	//----- nvinfo : EIATTR_PARAM_CBANK
	.align		4
        /*000c*/ 	.byte	0x04, 0x0a
        /*000e*/ 	.short	(.L_1280 - .L_1279)
	.align		4
.L_1279:
        /*0010*/ 	.word	index@(.nv.constant0._ZN2at6native29vectorized_elementwise_kernelILi2ENS0_11FillFunctorItEESt5arrayIPcLm1EEEEviT0_T1_)
        /*0014*/ 	.short	0x0160
        /*0016*/ 	.short	0x0010


	//----- nvinfo : EIATTR_CBANK_PARAM_SIZE
	.align		4
.L_1280:
        /*0018*/ 	.byte	0x03, 0x19
        /*001a*/ 	.short	0x0010


	//----- nvinfo : EIATTR_KPARAM_INFO
	.align		4
        /*001c*/ 	.byte	0x04, 0x17
        /*001e*/ 	.short	(.L_1282 - .L_1281)
.L_1281:
        /*0020*/ 	.word	0x00000000
        /*0024*/ 	.short	0x0002
        /*0026*/ 	.short	0x0008
        /*0028*/ 	.byte	0x00, 0xf0, 0x21, 0x00


	//----- nvinfo : EIATTR_KPARAM_INFO
	.align		4
.L_1282:
        /*002c*/ 	.byte	0x04, 0x17
        /*002e*/ 	.short	(.L_1284 - .L_1283)
.L_1283:
        /*0030*/ 	.word	0x00000000
        /*0034*/ 	.short	0x0001
        /*0036*/ 	.short	0x0004
        /*0038*/ 	.byte	0x00, 0xf0, 0x09, 0x00


	//----- nvinfo : EIATTR_KPARAM_INFO
	.align		4
.L_1284:
        /*003c*/ 	.byte	0x04, 0x17
        /*003e*/ 	.short	(.L_1286 - .L_1285)
.L_1285:
        /*0040*/ 	.word	0x00000000
        /*0044*/ 	.short	0x0000
        /*0046*/ 	.short	0x0000
        /*0048*/ 	.byte	0x00, 0xf0, 0x11, 0x00


	//----- nvinfo : EIATTR_MAXREG_COUNT
	.align		4
.L_1286:
        /*004c*/ 	.byte	0x03, 0x1b
        /*004e*/ 	.short	0x00ff


	//----- nvinfo : EIATTR_MERCURY_ISA_VERSION
	.align		4
        /*0050*/ 	.byte	0x03, 0x5f
        /*0052*/ 	.short	0x0000


	//----- nvinfo : EIATTR_EXIT_INSTR_OFFSETS
	.align		4
        /*0054*/ 	.byte	0x04, 0x1c
        /*0056*/ 	.short	(.L_1288 - .L_1287)


	//   ....[0]....
.L_1287:
        /*0058*/ 	.word	0x00000130


	//   ....[1]....
        /*005c*/ 	.word	0x00000520


	//   ....[2]....
        /*0060*/ 	.word	0x00000580


	//----- nvinfo : EIATTR_MAX_THREADS
	.align		4
.L_1288:
        /*0064*/ 	.byte	0x04, 0x05
        /*0066*/ 	.short	(.L_1290 - .L_1289)
.L_1289:
        /*0068*/ 	.word	0x00000080
        /*006c*/ 	.word	0x00000001
        /*0070*/ 	.word	0x00000001


	//----- nvinfo : EIATTR_CRS_STACK_SIZE
	.align		4
.L_1290:
        /*0074*/ 	.byte	0x04, 0x1e
        /*0076*/ 	.short	(.L_1292 - .L_1291)
.L_1291:
        /*0078*/ 	.word	0x00000000
.L_1292:


//--------------------- .nv.info._ZN2at6native29vectorized_elementwise_kernelILi4ENS0_11FillFunctorItEESt5arrayIPcLm1EEEEviT0_T1_ --------------------------
	.section	.nv.info._ZN2at6native29vectorized_elementwise_kernelILi4ENS0_11FillFunctorItEESt5arrayIPcLm1EEEEviT0_T1_,"",@"SHT_CUDA_INFO"
	.sectionflags	@""
	.align	4


	//----- nvinfo : EIATTR_CUDA_API_VERSION
	.align		4
        /*0000*/ 	.byte	0x04, 0x37
        /*0002*/ 	.short	(.L_1294 - .L_1293)
.L_1293:
        /*0004*/ 	.word	0x00000082


	//----- nvinfo : EIATTR_SW2861232_WAR
	.align		4
.L_1294:
        /*0008*/ 	.byte	0x01, 0x35
	.zero		2


	//----- nvinfo : EIATTR_PARAM_CBANK
	.align		4
        /*000c*/ 	.byte	0x04, 0x0a
        /*000e*/ 	.short	(.L_1296 - .L_1295)
	.align		4
.L_1295:
        /*0010*/ 	.word	index@(.nv.constant0._ZN2at6native29vectorized_elementwise_kernelILi4ENS0_11FillFunctorItEESt5arrayIPcLm1EEEEviT0_T1_)
        /*0014*/ 	.short	0x0160
        /*0016*/ 	.short	0x0010


	//----- nvinfo : EIATTR_CBANK_PARAM_SIZE
	.align		4
.L_1296:
        /*0018*/ 	.byte	0x03, 0x19
        /*001a*/ 	.short	0x0010


	//----- nvinfo : EIATTR_KPARAM_INFO
	.align		4
        /*001c*/ 	.byte	0x04, 0x17
        /*001e*/ 	.short	(.L_1298 - .L_1297)
.L_1297:
        /*0020*/ 	.word	0x00000000
        /*0024*/ 	.short	0x0002
        /*0026*/ 	.short	0x0008
        /*0028*/ 	.byte	0x00, 0xf0, 0x21, 0x00


	//----- nvinfo : EIATTR_KPARAM_INFO
	.align		4
.L_1298:
        /*002c*/ 	.byte	0x04, 0x17
        /*002e*/ 	.short	(.L_1300 - .L_1299)
.L_1299:
        /*0030*/ 	.word	0x00000000
        /*0034*/ 	.short	0x0001
        /*0036*/ 	.short	0x0004
        /*0038*/ 	.byte	0x00, 0xf0, 0x09, 0x00


	//----- nvinfo : EIATTR_KPARAM_INFO
	.align		4
.L_1300:
        /*003c*/ 	.byte	0x04, 0x17
        /*003e*/ 	.short	(.L_1302 - .L_1301)
.L_1301:
        /*0040*/ 	.word	0x00000000
        /*0044*/ 	.short	0x0000
        /*0046*/ 	.short	0x0000
        /*0048*/ 	.byte	0x00, 0xf0, 0x11, 0x00


	//----- nvinfo : EIATTR_MAXREG_COUNT
	.align		4
.L_1302:
        /*004c*/ 	.byte	0x03, 0x1b
        /*004e*/ 	.short	0x00ff


	//----- nvinfo : EIATTR_MERCURY_ISA_VERSION
	.align		4
        /*0050*/ 	.byte	0x03, 0x5f
        /*0052*/ 	.short	0x0000


	//----- nvinfo : EIATTR_EXIT_INSTR_OFFSETS
	.align		4
        /*0054*/ 	.byte	0x04, 0x1c
        /*0056*/ 	.short	(.L_1304 - .L_1303)


	//   ....[0]....
.L_1303:
        /*0058*/ 	.word	0x00000140


	//   ....[1]....
        /*005c*/ 	.word	0x00000530


	//   ....[2]....
        /*0060*/ 	.word	0x00000590


	//----- nvinfo : EIATTR_MAX_THREADS
	.align		4
.L_1304:
        /*0064*/ 	.byte	0x04, 0x05
        /*0066*/ 	.short	(.L_1306 - .L_1305)
.L_1305:
        /*0068*/ 	.word	0x00000080
        /*006c*/ 	.word	0x00000001
        /*0070*/ 	.word	0x00000001


	//----- nvinfo : EIATTR_CRS_STACK_SIZE
	.align		4
.L_1306:
        /*0074*/ 	.byte	0x04, 0x1e
        /*0076*/ 	.short	(.L_1308 - .L_1307)
.L_1307:
        /*0078*/ 	.word	0x00000000
.L_1308:


//--------------------- .nv.info._ZN2at6native29vectorized_elementwise_kernelILi8ENS0_11FillFunctorItEESt5arrayIPcLm1EEEEviT0_T1_ --------------------------
	.section	.nv.info._ZN2at6native29vectorized_elementwise_kernelILi8ENS0_11FillFunctorItEESt5arrayIPcLm1EEEEviT0_T1_,"",@"SHT_CUDA_INFO"
	.sectionflags	@""
	.align	4


	//----- nvinfo : EIATTR_CUDA_API_VERSION
	.align		4
        /*0000*/ 	.byte	0x04, 0x37
        /*0002*/ 	.short	(.L_1310 - .L_1309)
.L_1309:
        /*0004*/ 	.word	0x00000082


	//----- nvinfo : EIATTR_SW2861232_WAR
	.align		4
.L_1310:
        /*0008*/ 	.byte	0x01, 0x35
	.zero		2


	//----- nvinfo : EIATTR_PARAM_CBANK
	.align		4
        /*000c*/ 	.byte	0x04, 0x0a
        /*000e*/ 	.short	(.L_1312 - .L_1311)
	.align		4
.L_1311:
        /*0010*/ 	.word	index@(.nv.constant0._ZN2at6native29vectorized_elementwise_kernelILi8ENS0_11FillFunctorItEESt5arrayIPcLm1EEEEviT0_T1_)
        /*0014*/ 	.short	0x0160
        /*0016*/ 	.short	0x0010


	//----- nvinfo : EIATTR_CBANK_PARAM_SIZE
	.align		4
.L_1312:
        /*0018*/ 	.byte	0x03, 0x19
        /*001a*/ 	.short	0x0010


	//----- nvinfo : EIATTR_KPARAM_INFO
	.align		4
        /*001c*/ 	.byte	0x04, 0x17
        /*001e*/ 	.short	(.L_1314 - .L_1313)
.L_1313:
        /*0020*/ 	.word	0x00000000
        /*0024*/ 	.short	0x0002
        /*0026*/ 	.short	0x0008
        /*0028*/ 	.byte	0x00, 0xf0, 0x21, 0x00


	//----- nvinfo : EIATTR_KPARAM_INFO
	.align		4
.L_1314:
        /*002c*/ 	.byte	0x04, 0x17
        /*002e*/ 	.short	(.L_1316 - .L_1315)
.L_1315:
        /*0030*/ 	.word	0x00000000
        /*0034*/ 	.short	0x0001
        /*0036*/ 	.short	0x0004
        /*0038*/ 	.byte	0x00, 0xf0, 0x09, 0x00


	//----- nvinfo : EIATTR_KPARAM_INFO
	.align		4
.L_1316:
        /*003c*/ 	.byte	0x04, 0x17
        /*003e*/ 	.short	(.L_1318 - .L_1317)
.L_1317:
        /*0040*/ 	.word	0x00000000
        /*0044*/ 	.short	0x0000
        /*0046*/ 	.short	0x0000
        /*0048*/ 	.byte	0x00, 0xf0, 0x11, 0x00


	//----- nvinfo : EIATTR_MAXREG_COUNT
	.align		4
.L_1318:
        /*004c*/ 	.byte	0x03, 0x1b
        /*004e*/ 	.short	0x00ff


	//----- nvinfo : EIATTR_MERCURY_ISA_VERSION
	.align		4
        /*0050*/ 	.byte	0x03, 0x5f
        /*0052*/ 	.short	0x0000


	//----- nvinfo : EIATTR_EXIT_INSTR_OFFSETS
	.align		4
        /*0054*/ 	.byte	0x04, 0x1c
        /*0056*/ 	.short	(.L_1320 - .L_1319)


	//   ....[0]....
.L_1319:
        /*0058*/ 	.word	0x00000010


	//----- nvinfo : EIATTR_MAX_THREADS
	.align		4
.L_1320:
        /*005c*/ 	.byte	0x04, 0x05
        /*005e*/ 	.short	(.L_1322 - .L_1321)
.L_1321:
        /*0060*/ 	.word	0x00000080
        /*0064*/ 	.word	0x00000001
        /*0068*/ 	.word	0x00000001
.L_1322:


//--------------------- .nv.info._ZN2at6native18elementwise_kernelILi128ELi4EZNS0_15gpu_kernel_implINS0_11FillFunctorIN3c1014Float8_e8m0fnuEEEEEvRNS_18TensorIteratorBaseERKT_EUliE_EEviT1_ --------------------------
	.section	.nv.info._ZN2at6native18elementwise_kernelILi128ELi4EZNS0_15gpu_kernel_implINS0_11FillFunctorIN3c1014Float8_e8m0fnuEEEEEvRNS_18TensorIteratorBaseERKT_EUliE_EEviT1_,"",@"SHT_CUDA_INFO"
	.sectionflags	@""
	.align	4


	//----- nvinfo : EIATTR_CUDA_API_VERSION
	.align		4
        /*0000*/ 	.byte	0x04, 0x37
        /*0002*/ 	.short	(.L_1324 - .L_1323)
.L_1323:
        /*0004*/ 	.word	0x00000082


	//----- nvinfo : EIATTR_SW2861232_WAR
	.align		4
.L_1324:
        /*0008*/ 	.byte	0x01, 0x35
	.zero		2


	//----- nvinfo : EIATTR_PARAM_CBANK
	.align		4
        /*000c*/ 	.byte	0x04, 0x0a
        /*000e*/ 	.short	(.L_1326 - .L_1325)
	.align		4
.L_1325:
        /*0010*/ 	.word	index@(.nv.constant0._ZN2at6native18elementwise_kernelILi128ELi4EZNS0_15gpu_kernel_implINS0_11FillFunctorIN3c1014Float8_e8m0fnuEEEEEvRNS_18TensorIteratorBaseERKT_EUliE_EEviT1_)
        /*0014*/ 	.short	0x0160
        /*0016*/ 	.short	0x01b8


	//----- nvinfo : EIATTR_CBANK_PARAM_SIZE
	.align		4
.L_1326:
        /*0018*/ 	.byte	0x03, 0x19
        /*001a*/ 	.short	0x01b8


	//----- nvinfo : EIATTR_KPARAM_INFO
	.align		4
        /*001c*/ 	.byte	0x04, 0x17
        /*001e*/ 	.short	(.L_1328 - .L_1327)
.L_1327:
        /*0020*/ 	.word	0x00000000
        /*0024*/ 	.short	0x0001
        /*0026*/ 	.short	0x0008
        /*0028*/ 	.byte	0x00, 0xf0, 0xc1, 0x06


	//----- nvinfo : EIATTR_KPARAM_INFO
	.align		4
.L_1328:
        /*002c*/ 	.byte	0x04, 0x17
        /*002e*/ 	.short	(.L_1330 - .L_1329)
.L_1329:
        /*0030*/ 	.word	0x00000000
        /*0034*/ 	.short	0x0000
        /*0036*/ 	.short	0x0000
        /*0038*/ 	.byte	0x00, 0xf0, 0x11, 0x00


	//----- nvinfo : EIATTR_MAXREG_COUNT
	.align		4
.L_1330:
        /*003c*/ 	.byte	0x03, 0x1b
        /*003e*/ 	.short	0x0080


	//----- nvinfo : EIATTR_EXTERNS
	.align		4
        /*0040*/ 	.byte	0x04, 0x0f
        /*0042*/ 	.short	(.L_1332 - .L_1331)


	//   ....[0]....
	.align		4
.L_1331:
        /*0044*/ 	.word	index@(__assertfail)


	//----- nvinfo : EIATTR_MERCURY_ISA_VERSION
	.align		4
.L_1332:
        /*0048*/ 	.byte	0x03, 0x5f
        /*004a*/ 	.short	0x0000


	//----- nvinfo : EIATTR_SYSCALL_OFFSETS
	.align		4
        /*004c*/ 	.byte	0x04, 0x46
        /*004e*/ 	.short	(.L_1334 - .L_1333)


	//   ....[0]....
.L_1333:
        /*0050*/ 	.word	0x000021c0


	//   ....[1]....
        /*0054*/ 	.word	0x000044d0


	//   ....[2]....
        /*0058*/ 	.word	0x000067b0


	//   ....[3]....
        /*005c*/ 	.word	0x00008b00


	//----- nvinfo : EIATTR_EXIT_INSTR_OFFSETS
	.align		4
.L_1334:
        /*0060*/ 	.byte	0x04, 0x1c
        /*0062*/ 	.short	(.L_1336 - .L_1335)


	//   ....[0]....
.L_1335:
        /*0064*/ 	.word	0x00006950


	//   ....[1]....
        /*0068*/ 	.word	0x00007790


	//   ....[2]....
        /*006c*/ 	.word	0x00007850


	//   ....[3]....
        /*0070*/ 	.word	0x00007960


	//   ....[4]....
        /*0074*/ 	.word	0x00007a10


	//   ....[5]....
        /*0078*/ 	.word	0x00007ac0


	//   ....[6]....
        /*007c*/ 	.word	0x00007bc0


	//   ....[7]....
        /*0080*/ 	.word	0x00007c70


	//   ....[8]....
        /*0084*/ 	.word	0x00007d80


	//   ....[9]....
        /*0088*/ 	.word	0x00007e40


	//   ....[10]....
        /*008c*/ 	.word	0x00007f20


	//   ....[11]....
        /*0090*/ 	.word	0x00008070


	//   ....[12]....
        /*0094*/ 	.word	0x00008160


	//   ....[13]....
        /*0098*/ 	.word	0x000082f0


	//   ....[14]....
        /*009c*/ 	.word	0x000083f0


	//   ....[15]....
        /*00a0*/ 	.word	0x00008430


	//   ....[16]....
        /*00a4*/ 	.word	0x00008480


	//   ....[17]....
        /*00a8*/ 	.word	0x00008530


	//   ....[18]....
        /*00ac*/ 	.word	0x00008660


	//   ....[19]....
        /*00b0*/ 	.word	0x000087e0


	//   ....[20]....
        /*00b4*/ 	.word	0x00008960


	//   ....[21]....
        /*00b8*/ 	.word	0x000089d0


	//   ....[22]....
        /*00bc*/ 	.word	0x00008b10


	//   ....[23]....
        /*00c0*/ 	.word	0x00008bc0


	//   ....[24]....
        /*00c4*/ 	.word	0x00008c70


	//----- nvinfo : EIATTR_MAX_THREADS
	.align		4
.L_1336:
        /*00c8*/ 	.byte	0x04, 0x05
        /*00ca*/ 	.short	(.L_1338 - .L_1337)
.L_1337:
        /*00cc*/ 	.word	0x00000080
        /*00d0*/ 	.word	0x00000001
        /*00d4*/ 	.word	0x00000001


	//----- nvinfo : EIATTR_CRS_STACK_SIZE
	.align		4
.L_1338:
        /*00d8*/ 	.byte	0x04, 0x1e
        /*00da*/ 	.short	(.L_1340 - .L_1339)
.L_1339:
        /*00dc*/ 	.word	0x00000000
.L_1340:


//--------------------- .nv.info._ZN2at6native27unrolled_elementwise_kernelINS0_11FillFunctorIN3c1014Float8_e8m0fnuEEESt5arrayIPcLm1EELi4E23TrivialOffsetCalculatorILi0EjES9_ILi1EjENS0_6memory12LoadWithCastILi0EEENSC_13StoreWithCastILi1EEEEEviT_T0_T2_T3_T4_T5_ --------------------------
	.section	.nv.info._ZN2at6native27unrolled_elementwise_kernelINS0_11FillFunctorIN3c1014Float8_e8m0fnuEEESt5arrayIPcLm1EELi4E23TrivialOffsetCalculatorILi0EjES9_ILi1EjENS0_6memory12LoadWithCastILi0EEENSC_13StoreWithCastILi1EEEEEviT_T0_T2_T3_T4_T5_,"",@"SHT_CUDA_INFO"
	.sectionflags	@""
	.align	4


	//----- nvinfo : EIATTR_CUDA_API_VERSION
	.align		4
        /*0000*/ 	.byte	0x04, 0x37
        /*0002*/ 	.short	(.L_1342 - .L_1341)
.L_1341:
        /*0004*/ 	.word	0x00000082


	//----- nvinfo : EIATTR_SW2861232_WAR
	.align		4
.L_1342:
        /*0008*/ 	.byte	0x01, 0x35
	.zero		2


	//----- nvinfo : EIATTR_PARAM_CBANK
	.align		4
        /*000c*/ 	.byte	0x04, 0x0a
        /*000e*/ 	.short	(.L_1344 - .L_1343)
	.align		4
.L_1343:
        /*0010*/ 	.word	index@(.nv.constant0._ZN2at6native27unrolled_elementwise_kernelINS0_11FillFunctorIN3c1014Float8_e8m0fnuEEESt5arrayIPcLm1EELi4E23TrivialOffsetCalculatorILi0EjES9_ILi1EjENS0_6memory12LoadWithCastILi0EEENSC_13StoreWithCastILi1EEEEEviT_T0_T2_T3_T4_T5_)
        /*0014*/ 	.short	0x0160
        /*0016*/ 	.short	0x0024


	//----- nvinfo : EIATTR_CBANK_PARAM_SIZE
	.align		4
.L_1344:
        /*0018*/ 	.byte	0x03, 0x19
        /*001a*/ 	.short	0x0024


	//----- nvinfo : EIATTR_KPARAM_INFO
	.align		4
        /*001c*/ 	.byte	0x04, 0x17
        /*001e*/ 	.short	(.L_1346 - .L_1345)
.L_1345:
        /*0020*/ 	.word	0x00000000
        /*0024*/ 	.short	0x0006
        /*0026*/ 	.short	0x001c
        /*0028*/ 	.byte	0x00, 0xf0, 0x21, 0x00


	//----- nvinfo : EIATTR_KPARAM_INFO
	.align		4
.L_1346:
        /*002c*/ 	.byte	0x04, 0x17
        /*002e*/ 	.short	(.L_1348 - .L_1347)
.L_1347:
        /*0030*/ 	.word	0x00000000
        /*0034*/ 	.short	0x0005
        /*0036*/ 	.short	0x0014
        /*0038*/ 	.byte	0x00, 0xf0, 0x21, 0x00


	//----- nvinfo : EIATTR_KPARAM_INFO
	.align		4
.L_1348:
        /*003c*/ 	.byte	0x04, 0x17
        /*003e*/ 	.short	(.L_1350 - .L_1349)
.L_1349:
        /*0040*/ 	.word	0x00000000
        /*0044*/ 	.short	0x0004
        /*0046*/ 	.short	0x0011
        /*0048*/ 	.byte	0x00, 0xf0, 0x05, 0x00


	//----- nvinfo : EIATTR_KPARAM_INFO
	.align		4
.L_1350:
        /*004c*/ 	.byte	0x04, 0x17
        /*004e*/ 	.short	(.L_1352 - .L_1351)
.L_1351:
        /*0050*/ 	.word	0x00000000
        /*0054*/ 	.short	0x0003
        /*0056*/ 	.short	0x0010
        /*0058*/ 	.byte	0x00, 0xf0, 0x05, 0x00


	//----- nvinfo : EIATTR_KPARAM_INFO
	.align		4
.L_1352:
        /*005c*/ 	.byte	0x04, 0x17
        /*005e*/ 	.short	(.L_1354 - .L_1353)
.L_1353:
        /*0060*/ 	.word	0x00000000
        /*0064*/ 	.short	0x0002
        /*0066*/ 	.short	0x0008
        /*0068*/ 	.byte	0x00, 0xf0, 0x21, 0x00


	//----- nvinfo : EIATTR_KPARAM_INFO
	.align		4
.L_1354:
        /*006c*/ 	.byte	0x04, 0x17
        /*006e*/ 	.short	(.L_1356 - .L_1355)
.L_1355:
        /*0070*/ 	.word	0x00000000
        /*0074*/ 	.short	0x0001
        /*0076*/ 	.short	0x0004
        /*0078*/ 	.byte	0x00, 0xf0, 0x05, 0x00


	//----- nvinfo : EIATTR_KPARAM_INFO
	.align		4
.L_1356:
        /*007c*/ 	.byte	0x04, 0x17
        /*007e*/ 	.short	(.L_1358 - .L_1357)
.L_1357:
        /*0080*/ 	.word	0x00000000
        /*0084*/ 	.short	0x0000
        /*0086*/ 	.short	0x0000
        /*0088*/ 	.byte	0x00, 0xf0, 0x11, 0x00


	//----- nvinfo : EIATTR_MAXREG_COUNT
	.align		4
.L_1358:
        /*008c*/ 	.byte	0x03, 0x1b
        /*008e*/ 	.short	0x00ff


	//----- nvinfo : EIATTR_EXTERNS
	.align		4
        /*0090*/ 	.byte	0x04, 0x0f
        /*0092*/ 	.short	(.L_1360 - .L_1359)


	//   ....[0]....
	.align		4
.L_1359:
        /*0094*/ 	.word	index@(__assertfail)


	//----- nvinfo : EIATTR_MERCURY_ISA_VERSION
	.align		4
.L_1360:
        /*0098*/ 	.byte	0x03, 0x5f
        /*009a*/ 	.short	0x0000


	//----- nvinfo : EIATTR_SYSCALL_OFFSETS
	.align		4
        /*009c*/ 	.byte	0x04, 0x46
        /*009e*/ 	.short	(.L_1362 - .L_1361)


	//   ....[0]....
.L_1361:
        /*00a0*/ 	.word	0x00001550


	//   ....[1]....
        /*00a4*/ 	.word	0x00002bb0


	//   ....[2]....
        /*00a8*/ 	.word	0x00004200


	//   ....[3]....
        /*00ac*/ 	.word	0x000058b0


	//----- nvinfo : EIATTR_EXIT_INSTR_OFFSETS
	.align		4
.L_1362:
        /*00b0*/ 	.byte	0x04, 0x1c
        /*00b2*/ 	.short	(.L_1364 - .L_1363)


	//   ....[0]....
.L_1363:
        /*00b4*/ 	.word	0x000043a0


	//   ....[1]....
        /*00b8*/ 	.word	0x00004540


	//   ....[2]....
        /*00bc*/ 	.word	0x00004600


	//   ....[3]....
        /*00c0*/ 	.word	0x00004710


	//   ....[4]....
        /*00c4*/ 	.word	0x000047c0


	//   ....[5]....
        /*00c8*/ 	.word	0x00004870


	//   ....[6]....
        /*00cc*/ 	.word	0x00004970


	//   ....[7]....
        /*00d0*/ 	.word	0x00004a20


	//   ....[8]....
        /*00d4*/ 	.word	0x00004b30


	//   ....[9]....
        /*00d8*/ 	.word	0x00004bf0


	//   ....[10]....
        /*00dc*/ 	.word	0x00004cd0


	//   ....[11]....
        /*00e0*/ 	.word	0x00004e20


	//   ....[12]....
        /*00e4*/ 	.word	0x00004f10


	//   ....[13]....
        /*00e8*/ 	.word	0x000050a0


	//   ....[14]....
        /*00ec*/ 	.word	0x000051a0


	//   ....[15]....
        /*00f0*/ 	.word	0x000051e0


	//   ....[16]....
        /*00f4*/ 	.word	0x00005230


	//   ....[17]....
        /*00f8*/ 	.word	0x000052e0


	//   ....[18]....
        /*00fc*/ 	.word	0x00005410


	//   ....[19]....
        /*0100*/ 	.word	0x00005590


	//   ....[20]....
        /*0104*/ 	.word	0x00005710


	//   ....[21]....
        /*0108*/ 	.word	0x00005780


	//   ....[22]....
        /*010c*/ 	.word	0x000058c0


	//   ....[23]....
        /*0110*/ 	.word	0x00005970


	//   ....[24]....
        /*0114*/ 	.word	0x00005a20


	//----- nvinfo : EIATTR_MAX_THREADS
	.align		4
.L_1364:
        /*0118*/ 	.byte	0x04, 0x05
        /*011a*/ 	.short	(.L_1366 - .L_1365)
.L_1365:
        /*011c*/ 	.word	0x00000080
        /*0120*/ 	.word	0x00000001
        /*0124*/ 	.word	0x00000001


	//----- nvinfo : EIATTR_CRS_STACK_SIZE
	.align		4
.L_1366:
        /*0128*/ 	.byte	0x04, 0x1e
        /*012a*/ 	.short	(.L_1368 - .L_1367)
.L_1367:
        /*012c*/ 	.word	0x00000000
.L_1368:


//--------------------- .nv.info._ZN2at6native18elementwise_kernelILi128ELi4EZNS0_22gpu_kernel_impl_nocastINS0_11FillFunctorIN3c1014Float8_e8m0fnuEEEEEvRNS_18TensorIteratorBaseERKT_EUliE_EEviT1_ --------------------------
	.section	.nv.info._ZN2at6native18elementwise_kernelILi128ELi4EZNS0_22gpu_kernel_impl_nocastINS0_11FillFunctorIN3c1014Float8_e8m0fnuEEEEEvRNS_18TensorIteratorBaseERKT_EUliE_EEviT1_,"",@"SHT_CUDA_INFO"
	.sectionflags	@""
	.align	4


	//----- nvinfo : EIATTR_CUDA_API_VERSION
	.align		4
        /*0000*/ 	.byte	0x04, 0x37
        /*0002*/ 	.short	(.L_1370 - .L_1369)
.L_1369:
        /*0004*/ 	.word	0x00000082


	//----- nvinfo : EIATTR_SW2861232_WAR
	.align		4
.L_1370:
        /*0008*/ 	.byte	0x01, 0x35
	.zero		2


	//----- nvinfo : EIATTR_PARAM_CBANK
	.align		4
        /*000c*/ 	.byte	0x04, 0x0a
        /*000e*/ 	.short	(.L_1372 - .L_1371)
	.align		4
.L_1371:
        /*0010*/ 	.word	index@(.nv.constant0._ZN2at6native18elementwise_kernelILi128ELi4EZNS0_22gpu_kernel_impl_nocastINS0_11FillFunctorIN3c1014Float8_e8m0fnuEEEEEvRNS_18TensorIteratorBaseERKT_EUliE_EEviT1_)
        /*0014*/ 	.short	0x0160
        /*0016*/ 	.short	0x01b8


	//----- nvinfo : EIATTR_CBANK_PARAM_SIZE
	.align		4
.L_1372:
        /*0018*/ 	.byte	0x03, 0x19
        /*001a*/ 	.short	0x01b8


	//----- nvinfo : EIATTR_KPARAM_INFO
	.align		4
        /*001c*/ 	.byte	0x04, 0x17
        /*001e*/ 	.short	(.L_1374 - .L_1373)
.L_1373:
        /*0020*/ 	.word	0x00000000
        /*0024*/ 	.short	0x0001
        /*0026*/ 	.short	0x0008
        /*0028*/ 	.byte	0x00, 0xf0, 0xc1, 0x06


	//----- nvinfo : EIATTR_KPARAM_INFO
	.align		4
.L_1374:
        /*002c*/ 	.byte	0x04, 0x17
        /*002e*/ 	.short	(.L_1376 - .L_1375)
.L_1375:
        /*0030*/ 	.word	0x00000000
        /*0034*/ 	.short	0x0000
        /*0036*/ 	.short	0x0000
        /*0038*/ 	.byte	0x00, 0xf0, 0x11, 0x00


	//----- nvinfo : EIATTR_MAXREG_COUNT
	.align		4
.L_1376:
        /*003c*/ 	.byte	0x03, 0x1b
        /*003e*/ 	.short	0x0080


	//----- nvinfo : EIATTR_MERCURY_ISA_VERSION
	.align		4
        /*0040*/ 	.byte	0x03, 0x5f
        /*0042*/ 	.short	0x0000


	//----- nvinfo : EIATTR_EXIT_INSTR_OFFSETS
	.align		4
        /*0044*/ 	.byte	0x04, 0x1c
        /*0046*/ 	.short	(.L_1378 - .L_1377)


	//   ....[0]....
.L_1377:
        /*0048*/ 	.word	0x00002770


	//   ....[1]....
        /*004c*/ 	.word	0x00003420


	//   ....[2]....
        /*0050*/ 	.word	0x000034e0


	//   ....[3]....
        /*0054*/ 	.word	0x00003520


	//----- nvinfo : EIATTR_MAX_THREADS
	.align		4
.L_1378:
        /*0058*/ 	.byte	0x04, 0x05
        /*005a*/ 	.short	(.L_1380 - .L_1379)
.L_1379:
        /*005c*/ 	.word	0x00000080
        /*0060*/ 	.word	0x00000001
        /*0064*/ 	.word	0x00000001


	//----- nvinfo : EIATTR_CRS_STACK_SIZE
	.align		4
.L_1380:
        /*0068*/ 	.byte	0x04, 0x1e
        /*006a*/ 	.short	(.L_1382 - .L_1381)
.L_1381:
        /*006c*/ 	.word	0x00000000
.L_1382:


//--------------------- .nv.info._ZN2at6native27unrolled_elementwise_kernelINS0_11FillFunctorIN3c1014Float8_e8m0fnuEEESt5arrayIPcLm1EELi4E23TrivialOffsetCalculatorILi0EjES9_ILi1EjENS0_6memory15LoadWithoutCastENSC_16StoreWithoutCastEEEviT_T0_T2_T3_T4_T5_ --------------------------
	.section	.nv.info._ZN2at6native27unrolled_elementwise_kernelINS0_11FillFunctorIN3c1014Float8_e8m0fnuEEESt5arrayIPcLm1EELi4E23TrivialOffsetCalculatorILi0EjES9_ILi1EjENS0_6memory15LoadWithoutCastENSC_16StoreWithoutCastEEEviT_T0_T2_T3_T4_T5_,"",@"SHT_CUDA_INFO"
	.sectionflags	@""
	.align	4


	//----- nvinfo : EIATTR_CUDA_API_VERSION
	.align		4
        /*0000*/ 	.byte	0x04, 0x37
        /*0002*/ 	.short	(.L_1384 - .L_1383)
.L_1383:
        /*0004*/ 	.word	0x00000082


	//----- nvinfo : EIATTR_SW2861232_WAR
	.align		4
.L_1384:
        /*0008*/ 	.byte	0x01, 0x35
	.zero		2


	//----- nvinfo : EIATTR_PARAM_CBANK
	.align		4
        /*000c*/ 	.byte	0x04, 0x0a
        /*000e*/ 	.short	(.L_1386 - .L_1385)
	.align		4
.L_1385:
        /*0010*/ 	.word	index@(.nv.constant0._ZN2at6native27unrolled_elementwise_kernelINS0_11FillFunctorIN3c1014Float8_e8m0fnuEEESt5arrayIPcLm1EELi4E23TrivialOffsetCalculatorILi0EjES9_ILi1EjENS0_6memory15LoadWithoutCastENSC_16StoreWithoutCastEEEviT_T0_T2_T3_T4_T5_)
        /*0014*/ 	.short	0x0160
        /*0016*/ 	.short	0x0014


	//----- nvinfo : EIATTR_CBANK_PARAM_SIZE
	.align		4
.L_1386:
        /*0018*/ 	.byte	0x03, 0x19
        /*001a*/ 	.short	0x0014


	//----- nvinfo : EIATTR_KPARAM_INFO
	.align		4
        /*001c*/ 	.byte	0x04, 0x17
        /*001e*/ 	.short	(.L_1388 - .L_1387)
.L_1387:
        /*0020*/ 	.word	0x00000000
        /*0024*/ 	.short	0x0006
        /*0026*/ 	.short	0x0013
        /*0028*/ 	.byte	0x00, 0xf0, 0x05, 0x00


	//----- nvinfo : EIATTR_KPARAM_INFO
	.align		4
.L_1388:
        /*002c*/ 	.byte	0x04, 0x17
        /*002e*/ 	.short	(.L_1390 - .L_1389)
.L_1389:
        /*0030*/ 	.word	0x00000000
        /*0034*/ 	.short	0x0005
        /*0036*/ 	.short	0x0012
        /*0038*/ 	.byte	0x00, 0xf0, 0x05, 0x00


	//----- nvinfo : EIATTR_KPARAM_INFO
	.align		4
.L_1390:
        /*003c*/ 	.byte	0x04, 0x17
        /*003e*/ 	.short	(.L_1392 - .L_1391)
.L_1391:
        /*0040*/ 	.word	0x00000000
        /*0044*/ 	.short	0x0004
        /*0046*/ 	.short	0x0011
        /*0048*/ 	.byte	0x00, 0xf0, 0x05, 0x00


	//----- nvinfo : EIATTR_KPARAM_INFO
	.align		4
.L_1392:
        /*004c*/ 	.byte	0x04, 0x17
        /*004e*/ 	.short	(.L_1394 - .L_1393)
.L_1393:
        /*0050*/ 	.word	0x00000000
        /*0054*/ 	.short	0x0003
        /*0056*/ 	.short	0x0010
        /*0058*/ 	.byte	0x00, 0xf0, 0x05, 0x00


	//----- nvinfo : EIATTR_KPARAM_INFO
	.align		4
.L_1394:
        /*005c*/ 	.byte	0x04, 0x17
        /*005e*/ 	.short	(.L_1396 - .L_1395)
.L_1395:
        /*0060*/ 	.word	0x00000000
        /*0064*/ 	.short	0x0002
        /*0066*/ 	.short	0x0008
        /*0068*/ 	.byte	0x00, 0xf0, 0x21, 0x00


	//----- nvinfo : EIATTR_KPARAM_INFO
	.align		4
.L_1396:
        /*006c*/ 	.byte	0x04, 0x17
        /*006e*/ 	.short	(.L_1398 - .L_1397)
.L_1397:
        /*0070*/ 	.word	0x00000000
        /*0074*/ 	.short	0x0001
        /*0076*/ 	.short	0x0004
        /*0078*/ 	.byte	0x00, 0xf0, 0x05, 0x00


	//----- nvinfo : EIATTR_KPARAM_INFO
	.align		4
.L_1398:
        /*007c*/ 	.byte	0x04, 0x17
        /*007e*/ 	.short	(.L_1400 - .L_1399)
.L_1399:
        /*0080*/ 	.word	0x00000000
        /*0084*/ 	.short	0x0000
        /*0086*/ 	.short	0x0000
        /*0088*/ 	.byte	0x00, 0xf0, 0x11, 0x00


	//----- nvinfo : EIATTR_MAXREG_COUNT
	.align		4
.L_1400:
        /*008c*/ 	.byte	0x03, 0x1b
        /*008e*/ 	.short	0x00ff


	//----- nvinfo : EIATTR_MERCURY_ISA_VERSION
	.align		4
        /*0090*/ 	.byte	0x03, 0x5f
        /*0092*/ 	.short	0x0000


	//----- nvinfo : EIATTR_EXIT_INSTR_OFFSETS
	.align		4
        /*0094*/ 	.byte	0x04, 0x1c
        /*0096*/ 	.short	(.L_1402 - .L_1401)


	//   ....[0]....
.L_1401:
        /*0098*/ 	.word	0x000001d0


	//   ....[1]....
        /*009c*/ 	.word	0x00000220


	//----- nvinfo : EIATTR_MAX_THREADS
	.align		4
.L_1402:
        /*00a0*/ 	.byte	0x04, 0x05
        /*00a2*/ 	.short	(.L_1404 - .L_1403)
.L_1403:
        /*00a4*/ 	.word	0x00000080
        /*00a8*/ 	.word	0x00000001
        /*00ac*/ 	.word	0x00000001


	//----- nvinfo : EIATTR_CRS_STACK_SIZE
	.align		4
.L_1404:
        /*00b0*/ 	.byte	0x04, 0x1e
        /*00b2*/ 	.short	(.L_1406 - .L_1405)
.L_1405:
        /*00b4*/ 	.word	0x00000000
.L_1406:


//--------------------- .nv.info._ZN2at6native29vectorized_elementwise_kernelILi2ENS0_11FillFunctorIN3c1014Float8_e8m0fnuEEESt5arrayIPcLm1EEEEviT0_T1_ --------------------------
	.section	.nv.info._ZN2at6native29vectorized_elementwise_kernelILi2ENS0_11FillFunctorIN3c1014Float8_e8m0fnuEEESt5arrayIPcLm1EEEEviT0_T1_,"",@"SHT_CUDA_INFO"
	.sectionflags	@""
	.align	4


	//----- nvinfo : EIATTR_CUDA_API_VERSION
	.align		4
        /*0000*/ 	.byte	0x04, 0x37
        /*0002*/ 	.short	(.L_1408 - .L_1407)
.L_1407:
        /*0004*/ 	.word	0x00000082


	//----- nvinfo : EIATTR_SW2861232_WAR
	.align		4
.L_1408:
        /*0008*/ 	.byte	0x01, 0x35
	.zero		2


	//----- nvinfo : EIATTR_PARAM_CBANK
	.align		4
        /*000c*/ 	.byte	0x04, 0x0a
        /*000e*/ 	.short	(.L_1410 - .L_1409)
	.align		4
.L_1409:
        /*0010*/ 	.word	index@(.nv.constant0._ZN2at6native29vectorized_elementwise_kernelILi2ENS0_11FillFunctorIN3c1014Float8_e8m0fnuEEESt5arrayIPcLm1EEEEviT0_T1_)
        /*0014*/ 	.short	0x0160
        /*0016*/ 	.short	0x0010


	//----- nvinfo : EIATTR_CBANK_PARAM_SIZE
	.align		4
.L_1410:
        /*0018*/ 	.byte	0x03, 0x19
        /*001a*/ 	.short	0x0010


	//----- nvinfo : EIATTR_KPARAM_INFO
	.align		4
        /*001c*/ 	.byte	0x04, 0x17
        /*001e*/ 	.short	(.L_1412 - .L_1411)
.L_1411:
        /*0020*/ 	.word	0x00000000
        /*0024*/ 	.short	0x0002
        /*0026*/ 	.short	0x0008
        /*0028*/ 	.byte	0x00, 0xf0, 0x21, 0x00


	//----- nvinfo : EIATTR_KPARAM_INFO
	.align		4
.L_1412:
        /*002c*/ 	.byte	0x04, 0x17
        /*002e*/ 	.short	(.L_1414 - .L_1413)
.L_1413:
        /*0030*/ 	.word	0x00000000
        /*0034*/ 	.short	0x0001
        /*0036*/ 	.short	0x0004
        /*0038*/ 	.byte	0x00, 0xf0, 0x05, 0x00


	//----- nvinfo : EIATTR_KPARAM_INFO
	.align		4
.L_1414:
        /*003c*/ 	.byte	0x04, 0x17
        /*003e*/ 	.short	(.L_1416 - .L_1415)
.L_1415:
        /*0040*/ 	.word	0x00000000
        /*0044*/ 	.short	0x0000
        /*0046*/ 	.short	0x0000
        /*0048*/ 	.byte	0x00, 0xf0, 0x11, 0x00


	//----- nvinfo : EIATTR_MAXREG_COUNT
	.align		4
.L_1416:
        /*004c*/ 	.byte	0x03, 0x1b
        /*004e*/ 	.short	0x00ff


	//----- nvinfo : EIATTR_MERCURY_ISA_VERSION
	.align		4
        /*0050*/ 	.byte	0x03, 0x5f
        /*0052*/ 	.short	0x0000


	//----- nvinfo : EIATTR_EXIT_INSTR_OFFSETS
	.align		4
        /*0054*/ 	.byte	0x04, 0x1c
        /*0056*/ 	.short	(.L_1418 - .L_1417)


	//   ....[0]....
.L_1417:
        /*0058*/ 	.word	0x00000150


	//   ....[1]....
        /*005c*/ 	.word	0x00000850


	//   ....[2]....
        /*0060*/ 	.word	0x000008a0


	//----- nvinfo : EIATTR_MAX_THREADS
	.align		4
.L_1418:
        /*0064*/ 	.byte	0x04, 0x05
        /*0066*/ 	.short	(.L_1420 - .L_1419)
.L_1419:
        /*0068*/ 	.word	0x00000080
        /*006c*/ 	.word	0x00000001
        /*0070*/ 	.word	0x00000001


	//----- nvinfo : EIATTR_CRS_STACK_SIZE
	.align		4
.L_1420:
        /*0074*/ 	.byte	0x04, 0x1e
        /*0076*/ 	.short	(.L_1422 - .L_1421)
.L_1421:
        /*0078*/ 	.word	0x00000000
.L_1422:


//--------------------- .nv.info._ZN2at6native29vectorized_elementwise_kernelILi4ENS0_11FillFunctorIN3c1014Float8_e8m0fnuEEESt5arrayIPcLm1EEEEviT0_T1_ --------------------------
	.section	.nv.info._ZN2at6native29vectorized_elementwise_kernelILi4ENS0_11FillFunctorIN3c1014Float8_e8m0fnuEEESt5arrayIPcLm1EEEEviT0_T1_,"",@"SHT_CUDA_INFO"
	.sectionflags	@""
	.align	4


	//----- nvinfo : EIATTR_CUDA_API_VERSION
	.align		4
        /*0000*/ 	.byte	0x04, 0x37
        /*0002*/ 	.short	(.L_1424 - .L_1423)
.L_1423:
        /*0004*/ 	.word	0x00000082


	//----- nvinfo : EIATTR_SW2861232_WAR
	.align		4
.L_1424:
        /*0008*/ 	.byte	0x01, 0x35
	.zero		2


	//----- nvinfo : EIATTR_PARAM_CBANK
	.align		4
        /*000c*/ 	.byte	0x04, 0x0a
        /*000e*/ 	.short	(.L_1426 - .L_1425)
	.align		4
.L_1425:
        /*0010*/ 	.word	index@(.nv.constant0._ZN2at6native29vectorized_elementwise_kernelILi4ENS0_11FillFunctorIN3c1014Float8_e8m0fnuEEESt5arrayIPcLm1EEEEviT0_T1_)
        /*0014*/ 	.short	0x0160
        /*0016*/ 	.short	0x0010


	//----- nvinfo : EIATTR_CBANK_PARAM_SIZE
	.align		4
.L_1426:
        /*0018*/ 	.byte	0x03, 0x19
        /*001a*/ 	.short	0x0010


	//----- nvinfo : EIATTR_KPARAM_INFO
	.align		4
        /*001c*/ 	.byte	0x04, 0x17
        /*001e*/ 	.short	(.L_1428 - .L_1427)
.L_1427:
        /*0020*/ 	.word	0x00000000
        /*0024*/ 	.short	0x0002
        /*0026*/ 	.short	0x0008
        /*0028*/ 	.byte	0x00, 0xf0, 0x21, 0x00


	//----- nvinfo : EIATTR_KPARAM_INFO
	.align		4
.L_1428:
        /*002c*/ 	.byte	0x04, 0x17
        /*002e*/ 	.short	(.L_1430 - .L_1429)
.L_1429:
        /*0030*/ 	.word	0x00000000
        /*0034*/ 	.short	0x0001
        /*0036*/ 	.short	0x0004
        /*0038*/ 	.byte	0x00, 0xf0, 0x05, 0x00


	//----- nvinfo : EIATTR_KPARAM_INFO
	.align		4
.L_1430:
        /*003c*/ 	.byte	0x04, 0x17
        /*003e*/ 	.short	(.L_1432 - .L_1431)
.L_1431:
        /*0040*/ 	.word	0x00000000
        /*0044*/ 	.short	0x0000
        /*0046*/ 	.short	0x0000
        /*0048*/ 	.byte	0x00, 0xf0, 0x11, 0x00


	//----- nvinfo : EIATTR_MAXREG_COUNT
	.align		4
.L_1432:
        /*004c*/ 	.byte	0x03, 0x1b
        /*004e*/ 	.short	0x00ff


	//----- nvinfo : EIATTR_MERCURY_ISA_VERSION
	.align		4
        /*0050*/ 	.byte	0x03, 0x5f
        /*0052*/ 	.short	0x0000


	//----- nvinfo : EIATTR_EXIT_INSTR_OFFSETS
	.align		4
        /*0054*/ 	.byte	0x04, 0x1c
        /*0056*/ 	.short	(.L_1434 - .L_1433)


	//   ....[0]....
.L_1433:
        /*0058*/ 	.word	0x00000130


	//   ....[1]....
        /*005c*/ 	.word	0x00000830


	//   ....[2]....
        /*0060*/ 	.word	0x00000880


	//----- nvinfo : EIATTR_MAX_THREADS
	.align		4
.L_1434:
        /*0064*/ 	.byte	0x04, 0x05
        /*0066*/ 	.short	(.L_1436 - .L_1435)
.L_1435:
        /*0068*/ 	.word	0x00000080
        /*006c*/ 	.word	0x00000001
        /*0070*/ 	.word	0x00000001


	//----- nvinfo : EIATTR_CRS_STACK_SIZE
	.align		4
.L_1436:
        /*0074*/ 	.byte	0x04, 0x1e
        /*0076*/ 	.short	(.L_1438 - .L_1437)
.L_1437:
        /*0078*/ 	.word	0x00000000
.L_1438:


//--------------------- .nv.info._ZN2at6native29vectorized_elementwise_kernelILi8ENS0_11FillFunctorIN3c1014Float8_e8m0fnuEEESt5arrayIPcLm1EEEEviT0_T1_ --------------------------
	.section	.nv.info._ZN2at6native29vectorized_elementwise_kernelILi8ENS0_11FillFunctorIN3c1014Float8_e8m0fnuEEESt5arrayIPcLm1EEEEviT0_T1_,"",@"SHT_CUDA_INFO"
	.sectionflags	@""
	.align	4


	//----- nvinfo : EIATTR_CUDA_API_VERSION
	.align		4
        /*0000*/ 	.byte	0x04, 0x37
        /*0002*/ 	.short	(.L_1440 - .L_1439)
.L_1439:
        /*0004*/ 	.word	0x00000082


	//----- nvinfo : EIATTR_SW2861232_WAR
	.align		4
.L_1440:
        /*0008*/ 	.byte	0x01, 0x35
	.zero		2


	//----- nvinfo : EIATTR_PARAM_CBANK
	.align		4
        /*000c*/ 	.byte	0x04, 0x0a
        /*000e*/ 	.short	(.L_1442 - .L_1441)
	.align		4
.L_1441:
        /*0010*/ 	.word	index@(.nv.constant0._ZN2at6native29vectorized_elementwise_kernelILi8ENS0_11FillFunctorIN3c1014Float8_e8m0fnuEEESt5arrayIPcLm1EEEEviT0_T1_)
        /*0014*/ 	.short	0x0160
        /*0016*/ 	.short	0x0010


	//----- nvinfo : EIATTR_CBANK_PARAM_SIZE
	.align		4
.L_1442:
        /*0018*/ 	.byte	0x03, 0x19
        /*001a*/ 	.short	0x0010


	//----- nvinfo : EIATTR_KPARAM_INFO
	.align		4
        /*001c*/ 	.byte	0x04, 0x17
        /*001e*/ 	.short	(.L_1444 - .L_1443)
.L_1443:
        /*0020*/ 	.word	0x00000000
        /*0024*/ 	.short	0x0002
        /*0026*/ 	.short	0x0008
        /*0028*/ 	.byte	0x00, 0xf0, 0x21, 0x00


	//----- nvinfo : EIATTR_KPARAM_INFO
	.align		4
.L_1444:
        /*002c*/ 	.byte	0x04, 0x17
        /*002e*/ 	.short	(.L_1446 - .L_1445)
.L_1445:
        /*0030*/ 	.word	0x00000000
        /*0034*/ 	.short	0x0001
        /*0036*/ 	.short	0x0004
        /*0038*/ 	.byte	0x00, 0xf0, 0x05, 0x00


	//----- nvinfo : EIATTR_KPARAM_INFO
	.align		4
.L_1446:
        /*003c*/ 	.byte	0x04, 0x17
        /*003e*/ 	.short	(.L_1448 - .L_1447)
.L_1447:
        /*0040*/ 	.word	0x00000000
        /*0044*/ 	.short	0x0000
        /*0046*/ 	.short	0x0000
        /*0048*/ 	.byte	0x00, 0xf0, 0x11, 0x00


	//----- nvinfo : EIATTR_MAXREG_COUNT
	.align		4
.L_1448:
        /*004c*/ 	.byte	0x03, 0x1b
        /*004e*/ 	.short	0x00ff


	//----- nvinfo : EIATTR_MERCURY_ISA_VERSION
	.align		4
        /*0050*/ 	.byte	0x03, 0x5f
        /*0052*/ 	.short	0x0000


	//----- nvinfo : EIATTR_EXIT_INSTR_OFFSETS
	.align		4
        /*0054*/ 	.byte	0x04, 0x1c
        /*0056*/ 	.short	(.L_1450 - .L_1449)


	//   ....[0]....
.L_1449:
        /*0058*/ 	.word	0x00000010


	//----- nvinfo : EIATTR_MAX_THREADS
	.align		4
.L_1450:
        /*005c*/ 	.byte	0x04, 0x05
        /*005e*/ 	.short	(.L_1452 - .L_1451)
.L_1451:
        /*0060*/ 	.word	0x00000080
        /*0064*/ 	.word	0x00000001
        /*0068*/ 	.word	0x00000001
.L_1452:


//--------------------- .nv.info._ZN2at6native18elementwise_kernelILi128ELi4EZNS0_15gpu_kernel_implINS0_11FillFunctorIN3c1015Float8_e4m3fnuzEEEEEvRNS_18TensorIteratorBaseERKT_EUliE_EEviT1_ --------------------------
	.section	.nv.info._ZN2at6native18elementwise_kernelILi128ELi4EZNS0_15gpu_kernel_implINS0_11FillFunctorIN3c1015Float8_e4m3fnuzEEEEEvRNS_18TensorIteratorBaseERKT_EUliE_EEviT1_,"",@"SHT_CUDA_INFO"
	.sectionflags	@""
	.align	4


	//----- nvinfo : EIATTR_CUDA_API_VERSION
	.align		4
        /*0000*/ 	.byte	0x04, 0x37
        /*0002*/ 	.short	(.L_1454 - .L_1453)
.L_1453:
        /*0004*/ 	.word	0x00000082


	//----- nvinfo : EIATTR_SW2861232_WAR
	.align		4
.L_1454:
        /*0008*/ 	.byte	0x01, 0x35
	.zero		2


	//----- nvinfo : EIATTR_PARAM_CBANK
	.align		4
        /*000c*/ 	.byte	0x04, 0x0a
        /*000e*/ 	.short	(.L_1456 - .L_1455)
	.align		4
.L_1455:
        /*0010*/ 	.word	index@(.nv.constant0._ZN2at6native18elementwise_kernelILi128ELi4EZNS0_15gpu_kernel_implINS0_11FillFunctorIN3c1015Float8_e4m3fnuzEEEEEvRNS_18TensorIteratorBaseERKT_EUliE_EEviT1_)
        /*0014*/ 	.short	0x0160
        /*0016*/ 	.short	0x01b8


	//----- nvinfo : EIATTR_CBANK_PARAM_SIZE
	.align		4
.L_1456:
        /*0018*/ 	.byte	0x03, 0x19
        /*001a*/ 	.short	0x01b8


	//----- nvinfo : EIATTR_KPARAM_INFO
	.align		4
        /*001c*/ 	.byte	0x04, 0x17
        /*001e*/ 	.short	(.L_1458 - .L_1457)
.L_1457:
        /*0020*/ 	.word	0x00000000
        /*0024*/ 	.short	0x0001
        /*0026*/ 	.short	0x0008
        /*0028*/ 	.byte	0x00, 0xf0, 0xc1, 0x06


	//----- nvinfo : EIATTR_KPARAM_INFO
	.align		4
.L_1458:
        /*002c*/ 	.byte	0x04, 0x17
        /*002e*/ 	.short	(.L_1460 - .L_1459)
.L_1459:
        /*0030*/ 	.word	0x00000000
        /*0034*/ 	.short	0x0000
        /*0036*/ 	.short	0x0000
        /*0038*/ 	.byte	0x00, 0xf0, 0x11, 0x00


	//----- nvinfo : EIATTR_MAXREG_COUNT
	.align		4
.L_1460:
        /*003c*/ 	.byte	0x03, 0x1b
        /*003e*/ 	.short	0x0080


	//----- nvinfo : EIATTR_EXTERNS
	.align		4
        /*0040*/ 	.byte	0x04, 0x0f
        /*0042*/ 	.short	(.L_1462 - .L_1461)


	//   ....[0]....
	.align		4
.L_1461:
        /*0044*/ 	.word	index@(__assertfail)


	//----- nvinfo : EIATTR_MERCURY_ISA_VERSION
	.align		4
.L_1462:
        /*0048*/ 	.byte	0x03, 0x5f
        /*004a*/ 	.short	0x0000


	//----- nvinfo : EIATTR_SYSCALL_OFFSETS
	.align		4
        /*004c*/ 	.byte	0x04, 0x46
        /*004e*/ 	.short	(.L_1464 - .L_1463)


	//   ....[0]....
.L_1463:
        /*0050*/ 	.word	0x00003230


	//   ....[1]....
        /*0054*/ 	.word	0x00006770


	//   ....[2]....
        /*0058*/ 	.word	0x00009c80


	//   ....[3]....
        /*005c*/ 	.word	0x0000d1c0


	//----- nvinfo : EIATTR_EXIT_INSTR_OFFSETS
	.align		4
.L_1464:
        /*0060*/ 	.byte	0x04, 0x1c
        /*0062*/ 	.short	(.L_1466 - .L_1465)


	//   ....[0]....
.L_1465:
        /*0064*/ 	.word	0x00009fe0


	//   ....[1]....
        /*0068*/ 	.word	0x0000af00


	//   ....[2]....
        /*006c*/ 	.word	0x0000b0a0


	//   ....[3]....
        /*0070*/ 	.word	0x0000b290


	//   ....[4]....
        /*0074*/ 	.word	0x0000b420


	//   ....[5]....
        /*0078*/ 	.word	0x0000b5b0


	//   ....[6]....
        /*007c*/ 	.word	0x0000b790


	//   ....[7]....
        /*0080*/ 	.word	0x0000b920


	//   ....[8]....
        /*0084*/ 	.word	0x0000bb10


	//   ....[9]....
        /*0088*/ 	.word	0x0000bcb0


	//   ....[10]....
        /*008c*/ 	.word	0x0000be60


	//   ....[11]....
        /*0090*/ 	.word	0x0000c080


	//   ....[12]....
        /*0094*/ 	.word	0x0000c240


	//   ....[13]....
        /*0098*/ 	.word	0x0000c500


	//   ....[14]....
        /*009c*/ 	.word	0x0000c790


	//   ....[15]....
        /*00a0*/ 	.word	0x0000c920


	//   ....[16]....
        /*00a4*/ 	.word	0x0000cb30


	//   ....[17]....
        /*00a8*/ 	.word	0x0000cb50


	//   ....[18]....
        /*00ac*/ 	.word	0x0000ce00


	//   ....[19]....
        /*00b0*/ 	.word	0x0000d090


	//   ....[20]....
        /*00b4*/ 	.word	0x0000d1d0


	//   ....[21]....
        /*00b8*/ 	.word	0x0000d360


	//   ....[22]....
        /*00bc*/ 	.word	0x0000d4f0


	//----- nvinfo : EIATTR_MAX_THREADS
	.align		4
.L_1466:
        /*00c0*/ 	.byte	0x04, 0x05
        /*00c2*/ 	.short	(.L_1468 - .L_1467)
.L_1467:
        /*00c4*/ 	.word	0x00000080
        /*00c8*/ 	.word	0x00000001
        /*00cc*/ 	.word	0x00000001


	//----- nvinfo : EIATTR_CRS_STACK_SIZE
	.align		4
.L_1468:
        /*00d0*/ 	.byte	0x04, 0x1e
        /*00d2*/ 	.short	(.L_1470 - .L_1469)
.L_1469:
        /*00d4*/ 	.word	0x00000000
.L_1470:


//--------------------- .nv.info._ZN2at6native27unrolled_elementwise_kernelINS0_11FillFunctorIN3c1015Float8_e4m3fnuzEEESt5arrayIPcLm1EELi4E23TrivialOffsetCalculatorILi0EjES9_ILi1EjENS0_6memory12LoadWithCastILi0EEENSC_13StoreWithCastILi1EEEEEviT_T0_T2_T3_T4_T5_ --------------------------
	.section	.nv.info._ZN2at6native27unrolled_elementwise_kernelINS0_11FillFunctorIN3c1015Float8_e4m3fnuzEEESt5arrayIPcLm1EELi4E23TrivialOffsetCalculatorILi0EjES9_ILi1EjENS0_6memory12LoadWithCastILi0EEENSC_13StoreWithCastILi1EEEEEviT_T0_T2_T3_T4_T5_,"",@"SHT_CUDA_INFO"
	.sectionflags	@""
	.align	4


	//----- nvinfo : EIATTR_CUDA_API_VERSION
	.align		4
        /*0000*/ 	.byte	0x04, 0x37
        /*0002*/ 	.short	(.L_1472 - .L_1471)
.L_1471:
        /*0004*/ 	.word	0x00000082


	//----- nvinfo : EIATTR_SW2861232_WAR
	.align		4
.L_1472:
        /*0008*/ 	.byte	0x01, 0x35
	.zero		2


	//----- nvinfo : EIATTR_PARAM_CBANK
	.align		4
        /*000c*/ 	.byte	0x04, 0x0a
        /*000e*/ 	.short	(.L_1474 - .L_1473)
	.align		4
.L_1473:
        /*0010*/ 	.word	index@(.nv.constant0._ZN2at6native27unrolled_elementwise_kernelINS0_11FillFunctorIN3c1015Float8_e4m3fnuzEEESt5arrayIPcLm1EELi4E23TrivialOffsetCalculatorILi0EjES9_ILi1EjENS0_6memory12LoadWithCastILi0EEENSC_13StoreWithCastILi1EEEEEviT_T0_T2_T3_T4_T5_)
        /*0014*/ 	.short	0x0160
        /*0016*/ 	.short	0x0024


	//----- nvinfo : EIATTR_CBANK_PARAM_SIZE
	.align		4
.L_1474:
        /*0018*/ 	.byte	0x03, 0x19
        /*001a*/ 	.short	0x0024


	//----- nvinfo : EIATTR_KPARAM_INFO
	.align		4
        /*001c*/ 	.byte	0x04, 0x17
        /*001e*/ 	.short	(.L_1476 - .L_1475)
.L_1475:
        /*0020*/ 	.word	0x00000000
        /*0024*/ 	.short	0x0006
        /*0026*/ 	.short	0x001c
        /*0028*/ 	.byte	0x00, 0xf0, 0x21, 0x00


	//----- nvinfo : EIATTR_KPARAM_INFO
	.align		4
.L_1476:
        /*002c*/ 	.byte	0x04, 0x17
        /*002e*/ 	.short	(.L_1478 - .L_1477)
.L_1477:
        /*0030*/ 	.word	0x00000000
        /*0034*/ 	.short	0x0005
        /*0036*/ 	.short	0x0014
        /*0038*/ 	.byte	0x00, 0xf0, 0x21, 0x00


	//----- nvinfo : EIATTR_KPARAM_INFO
	.align		4
.L_1478:
        /*003c*/ 	.byte	0x04, 0x17
        /*003e*/ 	.short	(.L_1480 - .L_1479)
.L_1479:
        /*0040*/ 	.word	0x00000000
        /*0044*/ 	.short	0x0004
        /*0046*/ 	.short	0x0011
        /*0048*/ 	.byte	0x00, 0xf0, 0x05, 0x00


	//----- nvinfo : EIATTR_KPARAM_INFO
	.align		4
.L_1480:
        /*004c*/ 	.byte	0x04, 0x17
        /*004e*/ 	.short	(.L_1482 - .L_1481)
.L_1481:
        /*0050*/ 	.word	0x00000000
        /*0054*/ 	.short	0x0003
        /*0056*/ 	.short	0x0010
        /*0058*/ 	.byte	0x00, 0xf0, 0x05, 0x00


	//----- nvinfo : EIATTR_KPARAM_INFO
	.align		4
.L_1482:
        /*005c*/ 	.byte	0x04, 0x17
        /*005e*/ 	.short	(.L_1484 - .L_1483)
.L_1483:
        /*0060*/ 	.word	0x00000000
        /*0064*/ 	.short	0x0002
        /*0066*/ 	.short	0x0008
        /*0068*/ 	.byte	0x00, 0xf0, 0x21, 0x00


	//----- nvinfo : EIATTR_KPARAM_INFO
	.align		4
.L_1484:
        /*006c*/ 	.byte	0x04, 0x17
        /*006e*/ 	.short	(.L_1486 - .L_1485)
.L_1485:
        /*0070*/ 	.word	0x00000000
        /*0074*/ 	.short	0x0001
        /*0076*/ 	.short	0x0004
        /*0078*/ 	.byte	0x00, 0xf0, 0x05, 0x00


	//----- nvinfo : EIATTR_KPARAM_INFO
	.align		4
.L_1486:
        /*007c*/ 	.byte	0x04, 0x17
        /*007e*/ 	.short	(.L_1488 - .L_1487)
.L_1487:
        /*0080*/ 	.word	0x00000000
        /*0084*/ 	.short	0x0000
        /*0086*/ 	.short	0x0000
        /*0088*/ 	.byte	0x00, 0xf0, 0x11, 0x00


	//----- nvinfo : EIATTR_MAXREG_COUNT
	.align		4
.L_1488:
        /*008c*/ 	.byte	0x03, 0x1b
        /*008e*/ 	.short	0x00ff


	//----- nvinfo : EIATTR_EXTERNS
	.align		4
        /*0090*/ 	.byte	0x04, 0x0f
        /*0092*/ 	.short	(.L_1490 - .L_1489)


	//   ....[0]....
	.align		4
.L_1489:
        /*0094*/ 	.word	index@(__assertfail)


	//----- nvinfo : EIATTR_MERCURY_ISA_VERSION
	.align		4
.L_1490:
        /*0098*/ 	.byte	0x03, 0x5f
        /*009a*/ 	.short	0x0000


	//----- nvinfo : EIATTR_SYSCALL_OFFSETS
	.align		4
        /*009c*/ 	.byte	0x04, 0x46
        /*009e*/ 	.short	(.L_1492 - .L_1491)


	//   ....[0]....
.L_1491:
        /*00a0*/ 	.word	0x000025e0


	//   ....[1]....
        /*00a4*/ 	.word	0x00004e70


	//   ....[2]....
        /*00a8*/ 	.word	0x000076f0


	//   ....[3]....
        /*00ac*/ 	.word	0x00009f90


	//----- nvinfo : EIATTR_EXIT_INSTR_OFFSETS
	.align		4
.L_1492:
        /*00b0*/ 	.byte	0x04, 0x1c
        /*00b2*/ 	.short	(.L_1494 - .L_1493)


	//   ....[0]....
.L_1493:
        /*00b4*/ 	.word	0x00007a50


	//   ....[1]....
        /*00b8*/ 	.word	0x00007cd0


	//   ....[2]....
        /*00bc*/ 	.word	0x00007e70


	//   ....[3]....
        /*00c0*/ 	.word	0x00008060


	//   ....[4]....
        /*00c4*/ 	.word	0x000081f0


	//   ....[5]....
        /*00c8*/ 	.word	0x00008380


	//   ....[6]....
        /*00cc*/ 	.word	0x00008560


	//   ....[7]....
        /*00d0*/ 	.word	0x000086f0


	//   ....[8]....
        /*00d4*/ 	.word	0x000088e0


	//   ....[9]....
        /*00d8*/ 	.word	0x00008a80


	//   ....[10]....
        /*00dc*/ 	.word	0x00008c30


	//   ....[11]....
        /*00e0*/ 	.word	0x00008e50


	//   ....[12]....
        /*00e4*/ 	.word	0x00009010


	//   ....[13]....
        /*00e8*/ 	.word	0x000092d0


	//   ....[14]....
        /*00ec*/ 	.word	0x00009560


	//   ....[15]....
        /*00f0*/ 	.word	0x000096f0


	//   ....[16]....
        /*00f4*/ 	.word	0x00009900


	//   ....[17]....
        /*00f8*/ 	.word	0x00009920


	//   ....[18]....
        /*00fc*/ 	.word	0x00009bd0


	//   ....[19]....
        /*0100*/ 	.word	0x00009e60


	//   ....[20]....
        /*0104*/ 	.word	0x00009fa0


	//   ....[21]....
        /*0108*/ 	.word	0x0000a130


	//   ....[22]....
        /*010c*/ 	.word	0x0000a2c0


	//----- nvinfo : EIATTR_MAX_THREADS
	.align		4
.L_1494:
        /*0110*/ 	.byte	0x04, 0x05
        /*0112*/ 	.short	(.L_1496 - .L_1495)
.L_1495:
        /*0114*/ 	.word	0x00000080
        /*0118*/ 	.word	0x00000001
        /*011c*/ 	.word	0x00000001


	//----- nvinfo : EIATTR_CRS_STACK_SIZE
	.align		4
.L_1496:
        /*0120*/ 	.byte	0x04, 0x1e
        /*0122*/ 	.short	(.L_1498 - .L_1497)
.L_1497:
        /*0124*/ 	.word	0x00000000
.L_1498:


//--------------------- .nv.info._ZN2at6native18elementwise_kernelILi128ELi4EZNS0_22gpu_kernel_impl_nocastINS0_11FillFunctorIN3c1015Float8_e4m3fnuzEEEEEvRNS_18TensorIteratorBaseERKT_EUliE_EEviT1_ --------------------------
	.section	.nv.info._ZN2at6native18elementwise_kernelILi128ELi4EZNS0_22gpu_kernel_impl_nocastINS0_11FillFunctorIN3c1015Float8_e4m3fnuzEEEEEvRNS_18TensorIteratorBaseERKT_EUliE_EEviT1_,"",@"SHT_CUDA_INFO"
	.sectionflags	@""
	.align	4


	//----- nvinfo : EIATTR_CUDA_API_VERSION
	.align		4
        /*0000*/ 	.byte	0x04, 0x37
        /*0002*/ 	.short	(.L_1500 - .L_1499)
.L_1499:
        /*0004*/ 	.word	0x00000082


	//----- nvinfo : EIATTR_SW2861232_WAR
	.align		4
.L_1500:
        /*0008*/ 	.byte	0x01, 0x35
	.zero		2


	//----- nvinfo : EIATTR_PARAM_CBANK
	.align		4
        /*000c*/ 	.byte	0x04, 0x0a
        /*000e*/ 	.short	(.L_1502 - .L_1501)
	.align		4
.L_1501:
        /*0010*/ 	.word	index@(.nv.constant0._ZN2at6native18elementwise_kernelILi128ELi4EZNS0_22gpu_kernel_impl_nocastINS0_11FillFunctorIN3c1015Float8_e4m3fnuzEEEEEvRNS_18TensorIteratorBaseERKT_EUliE_EEviT1_)
        /*0014*/ 	.short	0x0160
        /*0016*/ 	.short	0x01b8


	//----- nvinfo : EIATTR_CBANK_PARAM_SIZE
	.align		4
.L_1502:
        /*0018*/ 	.byte	0x03, 0x19
        /*001a*/ 	.short	0x01b8


	//----- nvinfo : EIATTR_KPARAM_INFO
	.align		4
        /*001c*/ 	.byte	0x04, 0x17
        /*001e*/ 	.short	(.L_1504 - .L_1503)
.L_1503:
        /*0020*/ 	.word	0x00000000
        /*0024*/ 	.short	0x0001
        /*0026*/ 	.short	0x0008
        /*0028*/ 	.byte	0x00, 0xf0, 0xc1, 0x06


	//----- nvinfo : EIATTR_KPARAM_INFO
	.align		4
.L_1504:
        /*002c*/ 	.byte	0x04, 0x17
        /*002e*/ 	.short	(.L_1506 - .L_1505)
.L_1505:
        /*0030*/ 	.word	0x00000000
        /*0034*/ 	.short	0x0000
        /*0036*/ 	.short	0x0000
        /*0038*/ 	.byte	0x00, 0xf0, 0x11, 0x00


	//----- nvinfo : EIATTR_MAXREG_COUNT
	.align		4
.L_1506:
        /*003c*/ 	.byte	0x03, 0x1b
        /*003e*/ 	.short	0x0080


	//----- nvinfo : EIATTR_MERCURY_ISA_VERSION
	.align		4
        /*0040*/ 	.byte	0x03, 0x5f
        /*0042*/ 	.short	0x0000


	//----- nvinfo : EIATTR_EXIT_INSTR_OFFSETS
	.align		4
        /*0044*/ 	.byte	0x04, 0x1c
        /*0046*/ 	.short	(.L_1508 - .L_1507)


	//   ....[0]....
.L_1507:
        /*0048*/ 	.word	0x00002770


	//   ....[1]....
        /*004c*/ 	.word	0x00003420


	//   ....[2]....
        /*0050*/ 	.word	0x000034e0


	//   ....[3]....
        /*0054*/ 	.word	0x00003520


	//----- nvinfo : EIATTR_MAX_THREADS
	.align		4
.L_1508:
        /*0058*/ 	.byte	0x04, 0x05
        /*005a*/ 	.short	(.L_1510 - .L_1509)
.L_1509:
        /*005c*/ 	.word	0x00000080
        /*0060*/ 	.word	0x00000001
        /*0064*/ 	.word	0x00000001


	//----- nvinfo : EIATTR_CRS_STACK_SIZE
	.align		4
.L_1510:
        /*0068*/ 	.byte	0x04, 0x1e
        /*006a*/ 	.short	(.L_1512 - .L_1511)
.L_1511:
        /*006c*/ 	.word	0x00000000
.L_1512:


//--------------------- .nv.info._ZN2at6native27unrolled_elementwise_kernelINS0_11FillFunctorIN3c1015Float8_e4m3fnuzEEESt5arrayIPcLm1EELi4E23TrivialOffsetCalculatorILi0EjES9_ILi1EjENS0_6memory15LoadWithoutCastENSC_16StoreWithoutCastEEEviT_T0_T2_T3_T4_T5_ --------------------------
	.section	.nv.info._ZN2at6native27unrolled_elementwise_kernelINS0_11FillFunctorIN3c1015Float8_e4m3fnuzEEESt5arrayIPcLm1EELi4E23TrivialOffsetCalculatorILi0EjES9_ILi1EjENS0_6memory15LoadWithoutCastENSC_16StoreWithoutCastEEEviT_T0_T2_T3_T4_T5_,"",@"SHT_CUDA_INFO"
	.sectionflags	@""
	.align	4


	//----- nvinfo : EIATTR_CUDA_API_VERSION
	.align		4
        /*0000*/ 	.byte	0x04, 0x37
        /*0002*/ 	.short	(.L_1514 - .L_1513)
.L_1513:
        /*0004*/ 	.word	0x00000082


	//----- nvinfo : EIATTR_SW2861232_WAR
	.align		4
.L_1514:
        /*0008*/ 	.byte	0x01, 0x35
	.zero		2


	//----- nvinfo : EIATTR_PARAM_CBANK
	.align		4
        /*000c*/ 	.byte	0x04, 0x0a
        /*000e*/ 	.short	(.L_1516 - .L_1515)
	.align		4
.L_1515:
        /*0010*/ 	.word	index@(.nv.constant0._ZN2at6native27unrolled_elementwise_kernelINS0_11FillFunctorIN3c1015Float8_e4m3fnuzEEESt5arrayIPcLm1EELi4E23TrivialOffsetCalculatorILi0EjES9_ILi1EjENS0_6memory15LoadWithoutCastENSC_16StoreWithoutCastEEEviT_T0_T2_T3_T4_T5_)
        /*0014*/ 	.short	0x0160
        /*0016*/ 	.short	0x0014


	//----- nvinfo : EIATTR_CBANK_PARAM_SIZE
	.align		4
.L_1516:
        /*0018*/ 	.byte	0x03, 0x19
        /*001a*/ 	.short	0x0014


	//----- nvinfo : EIATTR_KPARAM_INFO
	.align		4
        /*001c*/ 	.byte	0x04, 0x17
        /*001e*/ 	.short	(.L_1518 - .L_1517)
.L_1517:
        /*0020*/ 	.word	0x00000000
        /*0024*/ 	.short	0x0006
        /*0026*/ 	.short	0x0013
        /*0028*/ 	.byte	0x00, 0xf0, 0x05, 0x00


	//----- nvinfo : EIATTR_KPARAM_INFO
	.align		4
.L_1518:
        /*002c*/ 	.byte	0x04, 0x17
        /*002e*/ 	.short	(.L_1520 - .L_1519)
.L_1519:
        /*0030*/ 	.word	0x00000000
        /*0034*/ 	.short	0x0005
        /*0036*/ 	.short	0x0012
        /*0038*/ 	.byte	0x00, 0xf0, 0x05, 0x00


	//----- nvinfo : EIATTR_KPARAM_INFO
	.align		4
.L_1520:
        /*003c*/ 	.byte	0x04, 0x17
        /*003e*/ 	.short	(.L_1522 - .L_1521)
.L_1521:
        /*0040*/ 	.word	0x00000000
        /*0044*/ 	.short	0x0004
        /*0046*/ 	.short	0x0011
        /*0048*/ 	.byte	0x00, 0xf0, 0x05, 0x00


	//----- nvinfo : EIATTR_KPARAM_INFO
	.align		4
.L_1522:
        /*004c*/ 	.byte	0x04, 0x17
        /*004e*/ 	.short	(.L_1524 - .L_1523)
.L_1523:
        /*0050*/ 	.word	0x00000000
        /*0054*/ 	.short	0x0003
        /*0056*/ 	.short	0x0010
        /*0058*/ 	.byte	0x00, 0xf0, 0x05, 0x00


	//----- nvinfo : EIATTR_KPARAM_INFO
	.align		4
.L_1524:
        /*005c*/ 	.byte	0x04, 0x17
        /*005e*/ 	.short	(.L_1526 - .L_1525)
.L_1525:
        /*0060*/ 	.word	0x00000000
        /*0064*/ 	.short	0x0002
        /*0066*/ 	.short	0x0008
        /*0068*/ 	.byte	0x00, 0xf0, 0x21, 0x00


	//----- nvinfo : EIATTR_KPARAM_INFO
	.align		4
.L_1526:
        /*006c*/ 	.byte	0x04, 0x17
        /*006e*/ 	.short	(.L_1528 - .L_1527)
.L_1527:
        /*0070*/ 	.word	0x00000000
        /*0074*/ 	.short	0x0001
        /*0076*/ 	.short	0x0004
        /*0078*/ 	.byte	0x00, 0xf0, 0x05, 0x00


	//----- nvinfo : EIATTR_KPARAM_INFO
	.align		4
.L_1528:
        /*007c*/ 	.byte	0x04, 0x17
        /*007e*/ 	.short	(.L_1530 - .L_1529)
.L_1529:
        /*0080*/ 	.word	0x00000000
        /*0084*/ 	.short	0x0000
        /*0086*/ 	.short	0x0000
        /*0088*/ 	.byte	0x00, 0xf0, 0x11, 0x00


	//----- nvinfo : EIATTR_MAXREG_COUNT
	.align		4
.L_1530:
        /*008c*/ 	.byte	0x03, 0x1b
        /*008e*/ 	.short	0x00ff


	//----- nvinfo : EIATTR_MERCURY_ISA_VERSION
	.align		4
        /*0090*/ 	.byte	0x03, 0x5f
        /*0092*/ 	.short	0x0000


	//----- nvinfo : EIATTR_EXIT_INSTR_OFFSETS
	.align		4
        /*0094*/ 	.byte	0x04, 0x1c
        /*0096*/ 	.short	(.L_1532 - .L_1531)


	//   ....[0]....
.L_1531:
        /*0098*/ 	.word	0x000001d0


	//   ....[1]....
        /*009c*/ 	.word	0x00000220


	//----- nvinfo : EIATTR_MAX_THREADS
	.align		4
.L_1532:
        /*00a0*/ 	.byte	0x04, 0x05
        /*00a2*/ 	.short	(.L_1534 - .L_1533)
.L_1533:
        /*00a4*/ 	.word	0x00000080
        /*00a8*/ 	.word	0x00000001
        /*00ac*/ 	.word	0x00000001


	//----- nvinfo : EIATTR_CRS_STACK_SIZE
	.align		4
.L_1534:
        /*00b0*/ 	.byte	0x04, 0x1e
        /*00b2*/ 	.short	(.L_1536 - .L_1535)
.L_1535:
        /*00b4*/ 	.word	0x00000000
.L_1536:


//--------------------- .nv.info._ZN2at6native29vectorized_elementwise_kernelILi2ENS0_11FillFunctorIN3c1015Float8_e4m3fnuzEEESt5arrayIPcLm1EEEEviT0_T1_ --------------------------
	.section	.nv.info._ZN2at6native29vectorized_elementwise_kernelILi2ENS0_11FillFunctorIN3c1015Float8_e4m3fnuzEEESt5arrayIPcLm1EEEEviT0_T1_,"",@"SHT_CUDA_INFO"
	.sectionflags	@""
	.align	4


	//----- nvinfo : EIATTR_CUDA_API_VERSION
	.align		4
        /*0000*/ 	.byte	0x04, 0x37
        /*0002*/ 	.short	(.L_1538 - .L_1537)
.L_1537:
        /*0004*/ 	.word	0x00000082


	//----- nvinfo : EIATTR_SW2861232_WAR
	.align		4
.L_1538:
        /*0008*/ 	.byte	0x01, 0x35
	.zero		2


	//----- nvinfo : EIATTR_PARAM_CBANK
	.align		4
        /*000c*/ 	.byte	0x04, 0x0a
        /*000e*/ 	.short	(.L_1540 - .L_1539)
	.align		4
.L_1539:
        /*0010*/ 	.word	index@(.nv.constant0._ZN2at6native29vectorized_elementwise_kernelILi2ENS0_11FillFunctorIN3c1015Float8_e4m3fnuzEEESt5arrayIPcLm1EEEEviT0_T1_)
        /*0014*/ 	.short	0x0160
        /*0016*/ 	.short	0x0010


	//----- nvinfo : EIATTR_CBANK_PARAM_SIZE
	.align		4
.L_1540:
        /*0018*/ 	.byte	0x03, 0x19
        /*001a*/ 	.short	0x0010


	//----- nvinfo : EIATTR_KPARAM_INFO
	.align		4
        /*001c*/ 	.byte	0x04, 0x17
        /*001e*/ 	.short	(.L_1542 - .L_1541)
.L_1541:
        /*0020*/ 	.word	0x00000000
        /*0024*/ 	.short	0x0002
        /*0026*/ 	.short	0x0008
        /*0028*/ 	.byte	0x00, 0xf0, 0x21, 0x00


	//----- nvinfo : EIATTR_KPARAM_INFO
	.align		4
.L_1542:
        /*002c*/ 	.byte	0x04, 0x17
        /*002e*/ 	.short	(.L_1544 - .L_1543)
.L_1543:
        /*0030*/ 	.word	0x00000000
        /*0034*/ 	.short	0x0001
        /*0036*/ 	.short	0x0004
        /*0038*/ 	.byte	0x00, 0xf0, 0x05, 0x00


	//----- nvinfo : EIATTR_KPARAM_INFO
	.align		4
.L_1544:
        /*003c*/ 	.byte	0x04, 0x17
        /*003e*/ 	.short	(.L_1546 - .L_1545)
.L_1545:
        /*0040*/ 	.word	0x00000000
        /*0044*/ 	.short	0x0000
        /*0046*/ 	.short	0x0000
        /*0048*/ 	.byte	0x00, 0xf0, 0x11, 0x00


	//----- nvinfo : EIATTR_MAXREG_COUNT
	.align		4
.L_1546:
        /*004c*/ 	.byte	0x03, 0x1b
        /*004e*/ 	.short	0x00ff


	//----- nvinfo : EIATTR_MERCURY_ISA_VERSION
	.align		4
        /*0050*/ 	.byte	0x03, 0x5f
        /*0052*/ 	.short	0x0000


	//----- nvinfo : EIATTR_EXIT_INSTR_OFFSETS
	.align		4
        /*0054*/ 	.byte	0x04, 0x1c
        /*0056*/ 	.short	(.L_1548 - .L_1547)


	//   ....[0]....
.L_1547:
        /*0058*/ 	.word	0x00000150


	//   ....[1]....
        /*005c*/ 	.word	0x00000850


	//   ....[2]....
        /*0060*/ 	.word	0x000008a0


	//----- nvinfo : EIATTR_MAX_THREADS
	.align		4
.L_1548:
        /*0064*/ 	.byte	0x04, 0x05
        /*0066*/ 	.short	(.L_1550 - .L_1549)
.L_1549:
        /*0068*/ 	.word	0x00000080
        /*006c*/ 	.word	0x00000001
        /*0070*/ 	.word	0x00000001


	//----- nvinfo : EIATTR_CRS_STACK_SIZE
	.align		4
.L_1550:
        /*0074*/ 	.byte	0x04, 0x1e
        /*0076*/ 	.short	(.L_1552 - .L_1551)
.L_1551:
        /*0078*/ 	.word	0x00000000
.L_1552:


//--------------------- .nv.info._ZN2at6native29vectorized_elementwise_kernelILi4ENS0_11FillFunctorIN3c1015Float8_e4m3fnuzEEESt5arrayIPcLm1EEEEviT0_T1_ --------------------------
	.section	.nv.info._ZN2at6native29vectorized_elementwise_kernelILi4ENS0_11FillFunctorIN3c1015Float8_e4m3fnuzEEESt5arrayIPcLm1EEEEviT0_T1_,"",@"SHT_CUDA_INFO"
	.sectionflags	@""
	.align	4


	//----- nvinfo : EIATTR_CUDA_API_VERSION
	.align		4
        /*0000*/ 	.byte	0x04, 0x37
        /*0002*/ 	.short	(.L_1554 - .L_1553)
.L_1553:
        /*0004*/ 	.word	0x00000082


	//----- nvinfo : EIATTR_SW2861232_WAR
	.align		4
.L_1554:
        /*0008*/ 	.byte	0x01, 0x35
	.zero		2


	//----- nvinfo : EIATTR_PARAM_CBANK
	.align		4
        /*000c*/ 	.byte	0x04, 0x0a
        /*000e*/ 	.short	(.L_1556 - .L_1555)
	.align		4
.L_1555:
        /*0010*/ 	.word	index@(.nv.constant0._ZN2at6native29vectorized_elementwise_kernelILi4ENS0_11FillFunctorIN3c1015Float8_e4m3fnuzEEESt5arrayIPcLm1EEEEviT0_T1_)
        /*0014*/ 	.short	0x0160
        /*0016*/ 	.short	0x0010


	//----- nvinfo : EIATTR_CBANK_PARAM_SIZE
	.align		4
.L_1556:
        /*0018*/ 	.byte	0x03, 0x19
        /*001a*/ 	.short	0x0010


	//----- nvinfo : EIATTR_KPARAM_INFO
	.align		4
        /*001c*/ 	.byte	0x04, 0x17
        /*001e*/ 	.short	(.L_1558 - .L_1557)
.L_1557:
        /*0020*/ 	.word	0x00000000
        /*0024*/ 	.short	0x0002
        /*0026*/ 	.short	0x0008
        /*0028*/ 	.byte	0x00, 0xf0, 0x21, 0x00


	//----- nvinfo : EIATTR_KPARAM_INFO
	.align		4
.L_1558:
        /*002c*/ 	.byte	0x04, 0x17
        /*002e*/ 	.short	(.L_1560 - .L_1559)
.L_1559:
        /*0030*/ 	.word	0x00000000
        /*0034*/ 	.short	0x0001
        /*0036*/ 	.short	0x0004
        /*0038*/ 	.byte	0x00, 0xf0, 0x05, 0x00


	//----- nvinfo : EIATTR_KPARAM_INFO
	.align		4
.L_1560:
        /*003c*/ 	.byte	0x04, 0x17
        /*003e*/ 	.short	(.L_1562 - .L_1561)
.L_1561:
        /*0040*/ 	.word	0x00000000
        /*0044*/ 	.short	0x0000
        /*0046*/ 	.short	0x0000
        /*0048*/ 	.byte	0x00, 0xf0, 0x11, 0x00


	//----- nvinfo : EIATTR_MAXREG_COUNT
	.align		4
.L_1562:
        /*004c*/ 	.byte	0x03, 0x1b
        /*004e*/ 	.short	0x00ff


	//----- nvinfo : EIATTR_MERCURY_ISA_VERSION
	.align		4
        /*0050*/ 	.byte	0x03, 0x5f
        /*0052*/ 	.short	0x0000


	//----- nvinfo : EIATTR_EXIT_INSTR_OFFSETS
	.align		4
        /*0054*/ 	.byte	0x04, 0x1c
        /*0056*/ 	.short	(.L_1564 - .L_1563)


	//   ....[0]....
.L_1563:
        /*0058*/ 	.word	0x00000130


	//   ....[1]....
        /*005c*/ 	.word	0x00000830


	//   ....[2]....
        /*0060*/ 	.word	0x00000880


	//----- nvinfo : EIATTR_MAX_THREADS
	.align		4
.L_1564:
        /*0064*/ 	.byte	0x04, 0x05
        /*0066*/ 	.short	(.L_1566 - .L_1565)
.L_1565:
        /*0068*/ 	.word	0x00000080
        /*006c*/ 	.word	0x00000001
        /*0070*/ 	.word	0x00000001


	//----- nvinfo : EIATTR_CRS_STACK_SIZE
	.align		4
.L_1566:
        /*0074*/ 	.byte	0x04, 0x1e
        /*0076*/ 	.short	(.L_1568 - .L_1567)
.L_1567:
        /*0078*/ 	.word	0x00000000
.L_1568:


//--------------------- .nv.info._ZN2at6native29vectorized_elementwise_kernelILi8ENS0_11FillFunctorIN3c1015Float8_e4m3fnuzEEESt5arrayIPcLm1EEEEviT0_T1_ --------------------------
	.section	.nv.info._ZN2at6native29vectorized_elementwise_kernelILi8ENS0_11FillFunctorIN3c1015Float8_e4m3fnuzEEESt5arrayIPcLm1EEEEviT0_T1_,"",@"SHT_CUDA_INFO"
	.sectionflags	@""
	.align	4


	//----- nvinfo : EIATTR_CUDA_API_VERSION
	.align		4
        /*0000*/ 	.byte	0x04, 0x37
        /*0002*/ 	.short	(.L_1570 - .L_1569)
.L_1569:
        /*0004*/ 	.word	0x00000082


	//----- nvinfo : EIATTR_SW2861232_WAR
	.align		4
.L_1570:
        /*0008*/ 	.byte	0x01, 0x35
	.zero		2


	//----- nvinfo : EIATTR_PARAM_CBANK
	.align		4
        /*000c*/ 	.byte	0x04, 0x0a
        /*000e*/ 	.short	(.L_1572 - .L_1571)
	.align		4
.L_1571:
        /*0010*/ 	.word	index@(.nv.constant0._ZN2at6native29vectorized_elementwise_kernelILi8ENS0_11FillFunctorIN3c1015Float8_e4m3fnuzEEESt5arrayIPcLm1EEEEviT0_T1_)
        /*0014*/ 	.short	0x0160
        /*0016*/ 	.short	0x0010


	//----- nvinfo : EIATTR_CBANK_PARAM_SIZE
	.align		4
.L_1572:
        /*0018*/ 	.byte	0x03, 0x19
        /*001a*/ 	.short	0x0010


	//----- nvinfo : EIATTR_KPARAM_INFO
	.align		4
        /*001c*/ 	.byte	0x04, 0x17
        /*001e*/ 	.short	(.L_1574 - .L_1573)
.L_1573:
        /*0020*/ 	.word	0x00000000
        /*0024*/ 	.short	0x0002
        /*0026*/ 	.short	0x0008
        /*0028*/ 	.byte	0x00, 0xf0, 0x21, 0x00


	//----- nvinfo : EIATTR_KPARAM_INFO
	.align		4
.L_1574:
        /*002c*/ 	.byte	0x04, 0x17
        /*002e*/ 	.short	(.L_1576 - .L_1575)
.L_1575:
        /*0030*/ 	.word	0x00000000
        /*0034*/ 	.short	0x0001
        /*0036*/ 	.short	0x0004
        /*0038*/ 	.byte	0x00, 0xf0, 0x05, 0x00


	//----- nvinfo : EIATTR_KPARAM_INFO
	.align		4
.L_1576:
        /*003c*/ 	.byte	0x04, 0x17
        /*003e*/ 	.short	(.L_1578 - .L_1577)
.L_1577:
        /*0040*/ 	.word	0x00000000
        /*0044*/ 	.short	0x0000
        /*0046*/ 	.short	0x0000
        /*0048*/ 	.byte	0x00, 0xf0, 0x11, 0x00


	//----- nvinfo : EIATTR_MAXREG_COUNT
	.align		4
.L_1578:
        /*004c*/ 	.byte	0x03, 0x1b
        /*004e*/ 	.short	0x00ff


	//----- nvinfo : EIATTR_MERCURY_ISA_VERSION
	.align		4
        /*0050*/ 	.byte	0x03, 0x5f
        /*0052*/ 	.short	0x0000


	//----- nvinfo : EIATTR_EXIT_INSTR_OFFSETS
	.align		4
        /*0054*/ 	.byte	0x04, 0x1c
        /*0056*/ 	.short	(.L_1580 - .L_1579)


	//   ....[0]....
.L_1579:
        /*0058*/ 	.word	0x00000010


	//----- nvinfo : EIATTR_MAX_THREADS
	.align		4
.L_1580:
        /*005c*/ 	.byte	0x04, 0x05
        /*005e*/ 	.short	(.L_1582 - .L_1581)
.L_1581:
        /*0060*/ 	.word	0x00000080
        /*0064*/ 	.word	0x00000001
        /*0068*/ 	.word	0x00000001
.L_1582:


//--------------------- .nv.info._ZN2at6native18elementwise_kernelILi128ELi4EZNS0_15gpu_kernel_implINS0_11FillFunctorIN3c1013Float8_e4m3fnEEEEEvRNS_18TensorIteratorBaseERKT_EUliE_EEviT1_ --------------------------
	.section	.nv.info._ZN2at6native18elementwise_kernelILi128ELi4EZNS0_15gpu_kernel_implINS0_11FillFunctorIN3c1013Float8_e4m3fnEEEEEvRNS_18TensorIteratorBaseERKT_EUliE_EEviT1_,"",@"SHT_CUDA_INFO"
	.sectionflags	@""
	.align	4


	//----- nvinfo : EIATTR_CUDA_API_VERSION
	.align		4
        /*0000*/ 	.byte	0x04, 0x37
        /*0002*/ 	.short	(.L_1584 - .L_1583)
.L_1583:
        /*0004*/ 	.word	0x00000082


	//----- nvinfo : EIATTR_SW2861232_WAR
	.align		4
.L_1584:
        /*0008*/ 	.byte	0x01, 0x35
	.zero		2


	//----- nvinfo : EIATTR_PARAM_CBANK
	.align		4
        /*000c*/ 	.byte	0x04, 0x0a
        /*000e*/ 	.short	(.L_1586 - .L_1585)
	.align		4
.L_1585:
        /*0010*/ 	.word	index@(.nv.constant0._ZN2at6native18elementwise_kernelILi128ELi4EZNS0_15gpu_kernel_implINS0_11FillFunctorIN3c1013Float8_e4m3fnEEEEEvRNS_18TensorIteratorBaseERKT_EUliE_EEviT1_)
        /*0014*/ 	.short	0x0160
        /*0016*/ 	.short	0x01b8


	//----- nvinfo : EIATTR_CBANK_PARAM_SIZE
	.align		4
.L_1586:
        /*0018*/ 	.byte	0x03, 0x19
        /*001a*/ 	.short	0x01b8


	//----- nvinfo : EIATTR_KPARAM_INFO
	.align		4
        /*001c*/ 	.byte	0x04, 0x17
        /*001e*/ 	.short	(.L_1588 - .L_1587)
.L_1587:
        /*0020*/ 	.word	0x00000000
        /*0024*/ 	.short	0x0001
        /*0026*/ 	.short	0x0008
        /*0028*/ 	.byte	0x00, 0xf0, 0xc1, 0x06


	//----- nvinfo : EIATTR_KPARAM_INFO
	.align		4
.L_1588:
        /*002c*/ 	.byte	0x04, 0x17
        /*002e*/ 	.short	(.L_1590 - .L_1589)
.L_1589:
        /*0030*/ 	.word	0x00000000
        /*0034*/ 	.short	0x0000
        /*0036*/ 	.short	0x0000
        /*0038*/ 	.byte	0x00, 0xf0, 0x11, 0x00


	//----- nvinfo : EIATTR_MAXREG_COUNT
	.align		4
.L_1590:
        /*003c*/ 	.byte	0x03, 0x1b
        /*003e*/ 	.short	0x0080


	//----- nvinfo : EIATTR_EXTERNS
	.align		4
        /*0040*/ 	.byte	0x04, 0x0f
        /*0042*/ 	.short	(.L_1592 - .L_1591)


	//   ....[0]....
	.align		4
.L_1591:
        /*0044*/ 	.word	index@(__assertfail)


	//----- nvinfo : EIATTR_MERCURY_ISA_VERSION
	.align		4
.L_1592:
        /*0048*/ 	.byte	0x03, 0x5f
        /*004a*/ 	.short	0x0000


	//----- nvinfo : EIATTR_SYSCALL_OFFSETS
	.align		4
        /*004c*/ 	.byte	0x04, 0x46
        /*004e*/ 	.short	(.L_1594 - .L_1593)


	//   ....[0]....
.L_1593:
        /*0050*/ 	.word	0x00002dd0


	//   ....[1]....
        /*0054*/ 	.word	0x00005e30


	//   ....[2]....
        /*0058*/ 	.word	0x00008e60


	//   ....[3]....
        /*005c*/ 	.word	0x0000bea0


	//----- nvinfo : EIATTR_EXIT_INSTR_OFFSETS
	.align		4
.L_1594:
        /*0060*/ 	.byte	0x04, 0x1c
        /*0062*/ 	.short	(.L_1596 - .L_1595)


	//   ....[0]....
.L_1595:
        /*0064*/ 	.word	0x00009140


	//   ....[1]....
        /*0068*/ 	.word	0x0000a020


	//   ....[2]....
        /*006c*/ 	.word	0x0000a170


	//   ....[3]....
        /*0070*/ 	.word	0x0000a320


	//   ....[4]....
        /*0074*/ 	.word	0x0000a470


	//   ....[5]....
        /*0078*/ 	.word	0x0000a5c0


	//   ....[6]....
        /*007c*/ 	.word	0x0000a760


	//   ....[7]....
        /*0080*/ 	.word	0x0000a8b0


	//   ....[8]....
        /*0084*/ 	.word	0x0000aa60


	//   ....[9]....
        /*0088*/ 	.word	0x0000abc0


	//   ....[10]....
        /*008c*/ 	.word	0x0000ad20


	//   ....[11]....
        /*0090*/ 	.word	0x0000af00


	//   ....[12]....
        /*0094*/ 	.word	0x0000b070


	//   ....[13]....
        /*0098*/ 	.word	0x0000b0f0


	//   ....[14]....
        /*009c*/ 	.word	0x0000b340


	//   ....[15]....
        /*00a0*/ 	.word	0x0000b490


	//   ....[16]....
        /*00a4*/ 	.word	0x0000b660


	//   ....[17]....
        /*00a8*/ 	.word	0x0000b8c0


	//   ....[18]....
        /*00ac*/ 	.word	0x0000bb20


	//   ....[19]....
        /*00b0*/ 	.word	0x0000bd70


	//   ....[20]....
        /*00b4*/ 	.word	0x0000beb0


	//   ....[21]....
        /*00b8*/ 	.word	0x0000c000


	//   ....[22]....
        /*00bc*/ 	.word	0x0000c150


	//----- nvinfo : EIATTR_MAX_THREADS
	.align		4
.L_1596:
        /*00c0*/ 	.byte	0x04, 0x05
        /*00c2*/ 	.short	(.L_1598 - .L_1597)
.L_1597:
        /*00c4*/ 	.word	0x00000080
        /*00c8*/ 	.word	0x00000001
        /*00cc*/ 	.word	0x00000001


	//----- nvinfo : EIATTR_CRS_STACK_SIZE
	.align		4
.L_1598:
        /*00d0*/ 	.byte	0x04, 0x1e
        /*00d2*/ 	.short	(.L_1600 - .L_1599)
.L_1599:
        /*00d4*/ 	.word	0x00000000
.L_1600:


//--------------------- .nv.info._ZN2at6native27unrolled_elementwise_kernelINS0_11FillFunctorIN3c1013Float8_e4m3fnEEESt5arrayIPcLm1EELi4E23TrivialOffsetCalculatorILi0EjES9_ILi1EjENS0_6memory12LoadWithCastILi0EEENSC_13StoreWithCastILi1EEEEEviT_T0_T2_T3_T4_T5_ --------------------------
	.section	.nv.info._ZN2at6native27unrolled_elementwise_kernelINS0_11FillFunctorIN3c1013Float8_e4m3fnEEESt5arrayIPcLm1EELi4E23TrivialOffsetCalculatorILi0EjES9_ILi1EjENS0_6memory12LoadWithCastILi0EEENSC_13StoreWithCastILi1EEEEEviT_T0_T2_T3_T4_T5_,"",@"SHT_CUDA_INFO"
	.sectionflags	@""
	.align	4


	//----- nvinfo : EIATTR_CUDA_API_VERSION
	.align		4
        /*0000*/ 	.byte	0x04, 0x37
        /*0002*/ 	.short	(.L_1602 - .L_1601)
.L_1601:
        /*0004*/ 	.word	0x00000082


	//----- nvinfo : EIATTR_SW2861232_WAR
	.align		4
.L_1602:
        /*0008*/ 	.byte	0x01, 0x35
	.zero		2


	//----- nvinfo : EIATTR_PARAM_CBANK
	.align		4
        /*000c*/ 	.byte	0x04, 0x0a
        /*000e*/ 	.short	(.L_1604 - .L_1603)
	.align		4
.L_1603:
        /*0010*/ 	.word	index@(.nv.constant0._ZN2at6native27unrolled_elementwise_kernelINS0_11FillFunctorIN3c1013Float8_e4m3fnEEESt5arrayIPcLm1EELi4E23TrivialOffsetCalculatorILi0EjES9_ILi1EjENS0_6memory12LoadWithCastILi0EEENSC_13StoreWithCastILi1EEEEEviT_T0_T2_T3_T4_T5_)
        /*0014*/ 	.short	0x0160
        /*0016*/ 	.short	0x0024


	//----- nvinfo : EIATTR_CBANK_PARAM_SIZE
	.align		4
.L_1604:
        /*0018*/ 	.byte	0x03, 0x19
        /*001a*/ 	.short	0x0024


	//----- nvinfo : EIATTR_KPARAM_INFO
	.align		4
        /*001c*/ 	.byte	0x04, 0x17
        /*001e*/ 	.short	(.L_1606 - .L_1605)
.L_1605:
        /*0020*/ 	.word	0x00000000
        /*0024*/ 	.short	0x0006
        /*0026*/ 	.short	0x001c
        /*0028*/ 	.byte	0x00, 0xf0, 0x21, 0x00


	//----- nvinfo : EIATTR_KPARAM_INFO
	.align		4
.L_1606:
        /*002c*/ 	.byte	0x04, 0x17
        /*002e*/ 	.short	(.L_1608 - .L_1607)
.L_1607:
        /*0030*/ 	.word	0x00000000
        /*0034*/ 	.short	0x0005
        /*0036*/ 	.short	0x0014
        /*0038*/ 	.byte	0x00, 0xf0, 0x21, 0x00


	//----- nvinfo : EIATTR_KPARAM_INFO
	.align		4
.L_1608:
        /*003c*/ 	.byte	0x04, 0x17
        /*003e*/ 	.short	(.L_1610 - .L_1609)
.L_1609:
        /*0040*/ 	.word	0x00000000
        /*0044*/ 	.short	0x0004
        /*0046*/ 	.short	0x0011
        /*0048*/ 	.byte	0x00, 0xf0, 0x05, 0x00


	//----- nvinfo : EIATTR_KPARAM_INFO
	.align		4
.L_1610:
        /*004c*/ 	.byte	0x04, 0x17
        /*004e*/ 	.short	(.L_1612 - .L_1611)
.L_1611:
        /*0050*/ 	.word	0x00000000
        /*0054*/ 	.short	0x0003
        /*0056*/ 	.short	0x0010
        /*0058*/ 	.byte	0x00, 0xf0, 0x05, 0x00


	//----- nvinfo : EIATTR_KPARAM_INFO
	.align		4
.L_1612:
        /*005c*/ 	.byte	0x04, 0x17
        /*005e*/ 	.short	(.L_1614 - .L_1613)
.L_1613:
        /*0060*/ 	.word	0x00000000
        /*0064*/ 	.short	0x0002
        /*0066*/ 	.short	0x0008
        /*0068*/ 	.byte	0x00, 0xf0, 0x21, 0x00


	//----- nvinfo : EIATTR_KPARAM_INFO
	.align		4
.L_1614:
        /*006c*/ 	.byte	0x04, 0x17
        /*006e*/ 	.short	(.L_1616 - .L_1615)
.L_1615:
        /*0070*/ 	.word	0x00000000
        /*0074*/ 	.short	0x0001
        /*0076*/ 	.short	0x0004
        /*0078*/ 	.byte	0x00, 0xf0, 0x05, 0x00


	//----- nvinfo : EIATTR_KPARAM_INFO
	.align		4
.L_1616:
        /*007c*/ 	.byte	0x04, 0x17
        /*007e*/ 	.short	(.L_1618 - .L_1617)
.L_1617:
        /*0080*/ 	.word	0x00000000
        /*0084*/ 	.short	0x0000
        /*0086*/ 	.short	0x0000
        /*0088*/ 	.byte	0x00, 0xf0, 0x11, 0x00


	//----- nvinfo : EIATTR_MAXREG_COUNT
	.align		4
.L_1618:
        /*008c*/ 	.byte	0x03, 0x1b
        /*008e*/ 	.short	0x00ff


	//----- nvinfo : EIATTR_EXTERNS
	.align		4
        /*0090*/ 	.byte	0x04, 0x0f
        /*0092*/ 	.short	(.L_1620 - .L_1619)


	//   ....[0]....
	.align		4
.L_1619:
        /*0094*/ 	.word	index@(__assertfail)


	//----- nvinfo : EIATTR_MERCURY_ISA_VERSION
	.align		4
.L_1620:
        /*0098*/ 	.byte	0x03, 0x5f
        /*009a*/ 	.short	0x0000


	//----- nvinfo : EIATTR_SYSCALL_OFFSETS
	.align		4
        /*009c*/ 	.byte	0x04, 0x46
        /*009e*/ 	.short	(.L_1622 - .L_1621)


	//   ....[0]....
.L_1621:
        /*00a0*/ 	.word	0x00002180


	//   ....[1]....
        /*00a4*/ 	.word	0x00004530


	//   ....[2]....
        /*00a8*/ 	.word	0x000068d0


	//   ....[3]....
        /*00ac*/ 	.word	0x00008c70


	//----- nvinfo : EIATTR_EXIT_INSTR_OFFSETS
	.align		4
.L_1622:
        /*00b0*/ 	.byte	0x04, 0x1c
        /*00b2*/ 	.short	(.L_1624 - .L_1623)


	//   ....[0]....
.L_1623:
        /*00b4*/ 	.word	0x00006bb0


	//   ....[1]....
        /*00b8*/ 	.word	0x00006df0


	//   ....[2]....
        /*00bc*/ 	.word	0x00006f40


	//   ....[3]....
        /*00c0*/ 	.word	0x000070f0


	//   ....[4]....
        /*00c4*/ 	.word	0x00007240


	//   ....[5]....
        /*00c8*/ 	.word	0x00007390


	//   ....[6]....
        /*00cc*/ 	.word	0x00007530


	//   ....[7]....
        /*00d0*/ 	.word	0x00007680


	//   ....[8]....
        /*00d4*/ 	.word	0x00007830


	//   ....[9]....
        /*00d8*/ 	.word	0x00007990


	//   ....[10]....
        /*00dc*/ 	.word	0x00007af0


	//   ....[11]....
        /*00e0*/ 	.word	0x00007cd0


	//   ....[12]....
        /*00e4*/ 	.word	0x00007e40


	//   ....[13]....
        /*00e8*/ 	.word	0x00007ec0


	//   ....[14]....
        /*00ec*/ 	.word	0x00008110


	//   ....[15]....
        /*00f0*/ 	.word	0x00008260


	//   ....[16]....
        /*00f4*/ 	.word	0x00008430


	//   ....[17]....
        /*00f8*/ 	.word	0x00008690


	//   ....[18]....
        /*00fc*/ 	.word	0x000088f0


	//   ....[19]....
        /*0100*/ 	.word	0x00008b40


	//   ....[20]....
        /*0104*/ 	.word	0x00008c80


	//   ....[21]....
        /*0108*/ 	.word	0x00008dd0


	//   ....[22]....
        /*010c*/ 	.word	0x00008f20


	//----- nvinfo : EIATTR_MAX_THREADS
	.align		4
.L_1624:
        /*0110*/ 	.byte	0x04, 0x05
        /*0112*/ 	.short	(.L_1626 - .L_1625)
.L_1625:
        /*0114*/ 	.word	0x00000080
        /*0118*/ 	.word	0x00000001
        /*011c*/ 	.word	0x00000001


	//----- nvinfo : EIATTR_CRS_STACK_SIZE
	.align		4
.L_1626:
        /*0120*/ 	.byte	0x04, 0x1e
        /*0122*/ 	.short	(.L_1628 - .L_1627)
.L_1627:
        /*0124*/ 	.word	0x00000000
.L_1628:


//--------------------- .nv.info._ZN2at6native18elementwise_kernelILi128ELi4EZNS0_22gpu_kernel_impl_nocastINS0_11FillFunctorIN3c1013Float8_e4m3fnEEEEEvRNS_18TensorIteratorBaseERKT_EUliE_EEviT1_ --------------------------
	.section	.nv.info._ZN2at6native18elementwise_kernelILi128ELi4EZNS0_22gpu_kernel_impl_nocastINS0_11FillFunctorIN3c1013Float8_e4m3fnEEEEEvRNS_18TensorIteratorBaseERKT_EUliE_EEviT1_,"",@"SHT_CUDA_INFO"
	.sectionflags	@""
	.align	4


	//----- nvinfo : EIATTR_CUDA_API_VERSION
	.align		4
        /*0000*/ 	.byte	0x04, 0x37
        /*0002*/ 	.short	(.L_1630 - .L_1629)
.L_1629:
        /*0004*/ 	.word	0x00000082


	//----- nvinfo : EIATTR_SW2861232_WAR
	.align		4
.L_1630:
        /*0008*/ 	.byte	0x01, 0x35
	.zero		2


	//----- nvinfo : EIATTR_PARAM_CBANK
	.align		4
        /*000c*/ 	.byte	0x04, 0x0a
        /*000e*/ 	.short	(.L_1632 - .L_1631)
	.align		4
.L_1631:
        /*0010*/ 	.word	index@(.nv.constant0._ZN2at6native18elementwise_kernelILi128ELi4EZNS0_22gpu_kernel_impl_nocastINS0_11FillFunctorIN3c1013Float8_e4m3fnEEEEEvRNS_18TensorIteratorBaseERKT_EUliE_EEviT1_)
        /*0014*/ 	.short	0x0160
        /*0016*/ 	.short	0x01b8


	//----- nvinfo : EIATTR_CBANK_PARAM_SIZE
	.align		4
.L_1632:
        /*0018*/ 	.byte	0x03, 0x19
        /*001a*/ 	.short	0x01b8


	//----- nvinfo : EIATTR_KPARAM_INFO
	.align		4
        /*001c*/ 	.byte	0x04, 0x17
        /*001e*/ 	.short	(.L_1634 - .L_1633)
.L_1633:
        /*0020*/ 	.word	0x00000000
        /*0024*/ 	.short	0x0001
        /*0026*/ 	.short	0x0008
        /*0028*/ 	.byte	0x00, 0xf0, 0xc1, 0x06


	//----- nvinfo : EIATTR_KPARAM_INFO
	.align		4
.L_1634:
        /*002c*/ 	.byte	0x04, 0x17
        /*002e*/ 	.short	(.L_1636 - .L_1635)
.L_1635:
        /*0030*/ 	.word	0x00000000
        /*0034*/ 	.short	0x0000
        /*0036*/ 	.short	0x0000
        /*0038*/ 	.byte	0x00, 0xf0, 0x11, 0x00


	//----- nvinfo : EIATTR_MAXREG_COUNT
	.align		4
.L_1636:
        /*003c*/ 	.byte	0x03, 0x1b
        /*003e*/ 	.short	0x0080


	//----- nvinfo : EIATTR_MERCURY_ISA_VERSION
	.align		4
        /*0040*/ 	.byte	0x03, 0x5f
        /*0042*/ 	.short	0x0000


	//----- nvinfo : EIATTR_EXIT_INSTR_OFFSETS
	.align		4
        /*0044*/ 	.byte	0x04, 0x1c
        /*0046*/ 	.short	(.L_1638 - .L_1637)


	//   ....[0]....
.L_1637:
        /*0048*/ 	.word	0x00002770


	//   ....[1]....
        /*004c*/ 	.word	0x00003420


	//   ....[2]....
        /*0050*/ 	.word	0x000034e0


	//   ....[3]....
        /*0054*/ 	.word	0x00003520


	//----- nvinfo : EIATTR_MAX_THREADS
	.align		4
.L_1638:
        /*0058*/ 	.byte	0x04, 0x05
        /*005a*/ 	.short	(.L_1640 - .L_1639)
.L_1639:
        /*005c*/ 	.word	0x00000080
        /*0060*/ 	.word	0x00000001
        /*0064*/ 	.word	0x00000001


	//----- nvinfo : EIATTR_CRS_STACK_SIZE
	.align		4
.L_1640:
        /*0068*/ 	.byte	0x04, 0x1e
        /*006a*/ 	.short	(.L_1642 - .L_1641)
.L_1641:
        /*006c*/ 	.word	0x00000000
.L_1642:


//--------------------- .nv.info._ZN2at6native27unrolled_elementwise_kernelINS0_11FillFunctorIN3c1013Float8_e4m3fnEEESt5arrayIPcLm1EELi4E23TrivialOffsetCalculatorILi0EjES9_ILi1EjENS0_6memory15LoadWithoutCastENSC_16StoreWithoutCastEEEviT_T0_T2_T3_T4_T5_ --------------------------
	.section	.nv.info._ZN2at6native27unrolled_elementwise_kernelINS0_11FillFunctorIN3c1013Float8_e4m3fnEEESt5arrayIPcLm1EELi4E23TrivialOffsetCalculatorILi0EjES9_ILi1EjENS0_6memory15LoadWithoutCastENSC_16StoreWithoutCastEEEviT_T0_T2_T3_T4_T5_,"",@"SHT_CUDA_INFO"
	.sectionflags	@""
	.align	4


	//----- nvinfo : EIATTR_CUDA_API_VERSION
	.align		4
        /*0000*/ 	.byte	0x04, 0x37
        /*0002*/ 	.short	(.L_1644 - .L_1643)
.L_1643:
        /*0004*/ 	.word	0x00000082


	//----- nvinfo : EIATTR_SW2861232_WAR
	.align		4
.L_1644:
        /*0008*/ 	.byte	0x01, 0x35
	.zero		2


	//----- nvinfo : EIATTR_PARAM_CBANK
	.align		4
        /*000c*/ 	.byte	0x04, 0x0a
        /*000e*/ 	.short	(.L_1646 - .L_1645)
	.align		4
.L_1645:
        /*0010*/ 	.word	index@(.nv.constant0._ZN2at6native27unrolled_elementwise_kernelINS0_11FillFunctorIN3c1013Float8_e4m3fnEEESt5arrayIPcLm1EELi4E23TrivialOffsetCalculatorILi0EjES9_ILi1EjENS0_6memory15LoadWithoutCastENSC_16StoreWithoutCastEEEviT_T0_T2_T3_T4_T5_)
        /*0014*/ 	.short	0x0160
        /*0016*/ 	.short	0x0014


	//----- nvinfo : EIATTR_CBANK_PARAM_SIZE
	.align		4
.L_1646:
        /*0018*/ 	.byte	0x03, 0x19
        /*001a*/ 	.short	0x0014


	//----- nvinfo : EIATTR_KPARAM_INFO
	.align		4
        /*001c*/ 	.byte	0x04, 0x17
        /*001e*/ 	.short	(.L_1648 - .L_1647)
.L_1647:
        /*0020*/ 	.word	0x00000000
        /*0024*/ 	.short	0x0006
        /*0026*/ 	.short	0x0013
        /*0028*/ 	.byte	0x00, 0xf0, 0x05, 0x00


	//----- nvinfo : EIATTR_KPARAM_INFO
	.align		4
.L_1648:
        /*002c*/ 	.byte	0x04, 0x17
        /*002e*/ 	.short	(.L_1650 - .L_1649)
.L_1649:
        /*0030*/ 	.word	0x00000000
        /*0034*/ 	.short	0x0005
        /*0036*/ 	.short	0x0012
        /*0038*/ 	.byte	0x00, 0xf0, 0x05, 0x00


	//----- nvinfo : EIATTR_KPARAM_INFO
	.align		4
.L_1650:
        /*003c*/ 	.byte	0x04, 0x17
        /*003e*/ 	.short	(.L_1652 - .L_1651)
.L_1651:
        /*0040*/ 	.word	0x00000000
        /*0044*/ 	.short	0x0004
        /*0046*/ 	.short	0x0011
        /*0048*/ 	.byte	0x00, 0xf0, 0x05, 0x00


	//----- nvinfo : EIATTR_KPARAM_INFO
	.align		4
.L_1652:
        /*004c*/ 	.byte	0x04, 0x17
        /*004e*/ 	.short	(.L_1654 - .L_1653)
.L_1653:
        /*0050*/ 	.word	0x00000000
        /*0054*/ 	.short	0x0003
        /*0056*/ 	.short	0x0010
        /*0058*/ 	.byte	0x00, 0xf0, 0x05, 0x00


	//----- nvinfo : EIATTR_KPARAM_INFO
	.align		4
.L_1654:
        /*005c*/ 	.byte	0x04, 0x17
        /*005e*/ 	.short	(.L_1656 - .L_1655)
.L_1655:
        /*0060*/ 	.word	0x00000000
        /*0064*/ 	.short	0x0002
        /*0066*/ 	.short	0x0008
        /*0068*/ 	.byte	0x00, 0xf0, 0x21, 0x00


	//----- nvinfo : EIATTR_KPARAM_INFO
	.align		4
.L_1656:
        /*006c*/ 	.byte	0x04, 0x17
        /*006e*/ 	.short	(.L_1658 - .L_1657)
.L_1657:
        /*0070*/ 	.word	0x00000000
        /*0074*/ 	.short	0x0001
        /*0076*/ 	.short	0x0004
        /*0078*/ 	.byte	0x00, 0xf0, 0x05, 0x00


	//----- nvinfo : EIATTR_KPARAM_INFO
	.align		4
.L_1658:
        /*007c*/ 	.byte	0x04, 0x17
        /*007e*/ 	.short	(.L_1660 - .L_1659)
.L_1659:
        /*0080*/ 	.word	0x00000000
        /*0084*/ 	.short	0x0000
        /*0086*/ 	.short	0x0000
        /*0088*/ 	.byte	0x00, 0xf0, 0x11, 0x00


	//----- nvinfo : EIATTR_MAXREG_COUNT
	.align		4
.L_1660:
        /*008c*/ 	.byte	0x03, 0x1b
        /*008e*/ 	.short	0x00ff


	//----- nvinfo : EIATTR_MERCURY_ISA_VERSION
	.align		4
        /*0090*/ 	.byte	0x03, 0x5f
        /*0092*/ 	.short	0x0000


	//----- nvinfo : EIATTR_EXIT_INSTR_OFFSETS
	.align		4
        /*0094*/ 	.byte	0x04, 0x1c
        /*0096*/ 	.short	(.L_1662 - .L_1661)


	//   ....[0]....
.L_1661:
        /*0098*/ 	.word	0x000001d0


	//   ....[1]....
        /*009c*/ 	.word	0x00000220


	//----- nvinfo : EIATTR_MAX_THREADS
	.align		4
.L_1662:
        /*00a0*/ 	.byte	0x04, 0x05
        /*00a2*/ 	.short	(.L_1664 - .L_1663)
.L_1663:
        /*00a4*/ 	.word	0x00000080
        /*00a8*/ 	.word	0x00000001
        /*00ac*/ 	.word	0x00000001


	//----- nvinfo : EIATTR_CRS_STACK_SIZE
	.align		4
.L_1664:
        /*00b0*/ 	.byte	0x04, 0x1e
        /*00b2*/ 	.short	(.L_1666 - .L_1665)
.L_1665:
        /*00b4*/ 	.word	0x00000000
.L_1666:


//--------------------- .nv.info._ZN2at6native29vectorized_elementwise_kernelILi2ENS0_11FillFunctorIN3c1013Float8_e4m3fnEEESt5arrayIPcLm1EEEEviT0_T1_ --------------------------
	.section	.nv.info._ZN2at6native29vectorized_elementwise_kernelILi2ENS0_11FillFunctorIN3c1013Float8_e4m3fnEEESt5arrayIPcLm1EEEEviT0_T1_,"",@"SHT_CUDA_INFO"
	.sectionflags	@""
	.align	4


	//----- nvinfo : EIATTR_CUDA_API_VERSION
	.align		4
        /*0000*/ 	.byte	0x04, 0x37
        /*0002*/ 	.short	(.L_1668 - .L_1667)
.L_1667:
        /*0004*/ 	.word	0x00000082


	//----- nvinfo : EIATTR_SW2861232_WAR
	.align		4
.L_1668:
        /*0008*/ 	.byte	0x01, 0x35
	.zero		2


	//----- nvinfo : EIATTR_PARAM_CBANK
	.align		4
        /*000c*/ 	.byte	0x04, 0x0a
        /*000e*/ 	.short	(.L_1670 - .L_1669)
	.align		4
.L_1669:
        /*0010*/ 	.word	index@(.nv.constant0._ZN2at6native29vectorized_elementwise_kernelILi2ENS0_11FillFunctorIN3c1013Float8_e4m3fnEEESt5arrayIPcLm1EEEEviT0_T1_)
        /*0014*/ 	.short	0x0160
        /*0016*/ 	.short	0x0010


	//----- nvinfo : EIATTR_CBANK_PARAM_SIZE
	.align		4
.L_1670:
        /*0018*/ 	.byte	0x03, 0x19
        /*001a*/ 	.short	0x0010


	//----- nvinfo : EIATTR_KPARAM_INFO
	.align		4
        /*001c*/ 	.byte	0x04, 0x17
        /*001e*/ 	.short	(.L_1672 - .L_1671)
.L_1671:
        /*0020*/ 	.word	0x00000000
        /*0024*/ 	.short	0x0002
        /*0026*/ 	.short	0x0008
        /*0028*/ 	.byte	0x00, 0xf0, 0x21, 0x00


	//----- nvinfo : EIATTR_KPARAM_INFO
	.align		4
.L_1672:
        /*002c*/ 	.byte	0x04, 0x17
        /*002e*/ 	.short	(.L_1674 - .L_1673)
.L_1673:
        /*0030*/ 	.word	0x00000000
        /*0034*/ 	.short	0x0001
        /*0036*/ 	.short	0x0004
        /*0038*/ 	.byte	0x00, 0xf0, 0x05, 0x00


	//----- nvinfo : EIATTR_KPARAM_INFO
	.align		4
.L_1674:
        /*003c*/ 	.byte	0x04, 0x17
        /*003e*/ 	.short	(.L_1676 - .L_1675)
.L_1675:
        /*0040*/ 	.word	0x00000000
        /*0044*/ 	.short	0x0000
        /*0046*/ 	.short	0x0000
        /*0048*/ 	.byte	0x00, 0xf0, 0x11, 0x00


	//----- nvinfo : EIATTR_MAXREG_COUNT
	.align		4
.L_1676:
        /*004c*/ 	.byte	0x03, 0x1b
        /*004e*/ 	.short	0x00ff


	//----- nvinfo : EIATTR_MERCURY_ISA_VERSION
	.align		4
        /*0050*/ 	.byte	0x03, 0x5f
        /*0052*/ 	.short	0x0000


	//----- nvinfo : EIATTR_EXIT_INSTR_OFFSETS
	.align		4
        /*0054*/ 	.byte	0x04, 0x1c
        /*0056*/ 	.short	(.L_1678 - .L_1677)


	//   ....[0]....
.L_1677:
        /*0058*/ 	.word	0x00000150


	//   ....[1]....
        /*005c*/ 	.word	0x00000850


	//   ....[2]....
        /*0060*/ 	.word	0x000008a0


	//----- nvinfo : EIATTR_MAX_THREADS
	.align		4
.L_1678:
        /*0064*/ 	.byte	0x04, 0x05
        /*0066*/ 	.short	(.L_1680 - .L_1679)
.L_1679:
        /*0068*/ 	.word	0x00000080
        /*006c*/ 	.word	0x00000001
        /*0070*/ 	.word	0x00000001


	//----- nvinfo : EIATTR_CRS_STACK_SIZE
	.align		4
.L_1680:
        /*0074*/ 	.byte	0x04, 0x1e
        /*0076*/ 	.short	(.L_1682 - .L_1681)
.L_1681:
        /*0078*/ 	.word	0x00000000
.L_1682:


//--------------------- .nv.info._ZN2at6native29vectorized_elementwise_kernelILi4ENS0_11FillFunctorIN3c1013Float8_e4m3fnEEESt5arrayIPcLm1EEEEviT0_T1_ --------------------------
	.section	.nv.info._ZN2at6native29vectorized_elementwise_kernelILi4ENS0_11FillFunctorIN3c1013Float8_e4m3fnEEESt5arrayIPcLm1EEEEviT0_T1_,"",@"SHT_CUDA_INFO"
	.sectionflags	@""
	.align	4


	//----- nvinfo : EIATTR_CUDA_API_VERSION
	.align		4
        /*0000*/ 	.byte	0x04, 0x37
        /*0002*/ 	.short	(.L_1684 - .L_1683)
.L_1683:
        /*0004*/ 	.word	0x00000082


	//----- nvinfo : EIATTR_SW2861232_WAR
	.align		4
.L_1684:
        /*0008*/ 	.byte	0x01, 0x35
	.zero		2


	//----- nvinfo : EIATTR_PARAM_CBANK
	.align		4
        /*000c*/ 	.byte	0x04, 0x0a
        /*000e*/ 	.short	(.L_1686 - .L_1685)
	.align		4
.L_1685:
        /*0010*/ 	.word	index@(.nv.constant0._ZN2at6native29vectorized_elementwise_kernelILi4ENS0_11FillFunctorIN3c1013Float8_e4m3fnEEESt5arrayIPcLm1EEEEviT0_T1_)
        /*0014*/ 	.short	0x0160
        /*0016*/ 	.short	0x0010


	//----- nvinfo : EIATTR_CBANK_PARAM_SIZE
	.align		4
.L_1686:
        /*0018*/ 	.byte	0x03, 0x19
        /*001a*/ 	.short	0x0010


	//----- nvinfo : EIATTR_KPARAM_INFO
	.align		4
        /*001c*/ 	.byte	0x04, 0x17
        /*001e*/ 	.short	(.L_1688 - .L_1687)
.L_1687:
        /*0020*/ 	.word	0x00000000
        /*0024*/ 	.short	0x0002
        /*0026*/ 	.short	0x0008
        /*0028*/ 	.byte	0x00, 0xf0, 0x21, 0x00


	//----- nvinfo : EIATTR_KPARAM_INFO
	.align		4
.L_1688:
        /*002c*/ 	.byte	0x04, 0x17
        /*002e*/ 	.short	(.L_1690 - .L_1689)
.L_1689:
        /*0030*/ 	.word	0x00000000
        /*0034*/ 	.short	0x0001
        /*0036*/ 	.short	0x0004
        /*0038*/ 	.byte	0x00, 0xf0, 0x05, 0x00


	//----- nvinfo : EIATTR_KPARAM_INFO
	.align		4
.L_1690:
        /*003c*/ 	.byte	0x04, 0x17
        /*003e*/ 	.short	(.L_1692 - .L_1691)
.L_1691:
        /*0040*/ 	.word	0x00000000
        /*0044*/ 	.short	0x0000
        /*0046*/ 	.short	0x0000
        /*0048*/ 	.byte	0x00, 0xf0, 0x11, 0x00


	//----- nvinfo : EIATTR_MAXREG_COUNT
	.align		4
.L_1692:
        /*004c*/ 	.byte	0x03, 0x1b
        /*004e*/ 	.short	0x00ff


	//----- nvinfo : EIATTR_MERCURY_ISA_VERSION
	.align		4
        /*0050*/ 	.byte	0x03, 0x5f
        /*0052*/ 	.short	0x0000


	//----- nvinfo : EIATTR_EXIT_INSTR_OFFSETS
	.align		4
        /*0054*/ 	.byte	0x04, 0x1c
        /*0056*/ 	.short	(.L_1694 - .L_1693)


	//   ....[0]....
.L_1693:
        /*0058*/ 	.word	0x00000130


	//   ....[1]....
        /*005c*/ 	.word	0x00000830


	//   ....[2]....
        /*0060*/ 	.word	0x00000880


	//----- nvinfo : EIATTR_MAX_THREADS
	.align		4
.L_1694:
        /*0064*/ 	.byte	0x04, 0x05
        /*0066*/ 	.short	(.L_1696 - .L_1695)
.L_1695:
        /*0068*/ 	.word	0x00000080
        /*006c*/ 	.word	0x00000001
        /*0070*/ 	.word	0x00000001


	//----- nvinfo : EIATTR_CRS_STACK_SIZE
	.align		4
.L_1696:
        /*0074*/ 	.byte	0x04, 0x1e
        /*0076*/ 	.short	(.L_1698 - .L_1697)
.L_1697:
        /*0078*/ 	.word	0x00000000
.L_1698:


//--------------------- .nv.info._ZN2at6native29vectorized_elementwise_kernelILi8ENS0_11FillFunctorIN3c1013Float8_e4m3fnEEESt5arrayIPcLm1EEEEviT0_T1_ --------------------------
	.section	.nv.info._ZN2at6native29vectorized_elementwise_kernelILi8ENS0_11FillFunctorIN3c1013Float8_e4m3fnEEESt5arrayIPcLm1EEEEviT0_T1_,"",@"SHT_CUDA_INFO"
	.sectionflags	@""
	.align	4


	//----- nvinfo : EIATTR_CUDA_API_VERSION
	.align		4
        /*0000*/ 	.byte	0x04, 0x37
        /*0002*/ 	.short	(.L_1700 - .L_1699)
.L_1699:
        /*0004*/ 	.word	0x00000082


	//----- nvinfo : EIATTR_SW2861232_WAR
	.align		4
.L_1700:
        /*0008*/ 	.byte	0x01, 0x35
	.zero		2


	//----- nvinfo : EIATTR_PARAM_CBANK
	.align		4
        /*000c*/ 	.byte	0x04, 0x0a
        /*000e*/ 	.short	(.L_1702 - .L_1701)
	.align		4
.L_1701:
        /*0010*/ 	.word	index@(.nv.constant0._ZN2at6native29vectorized_elementwise_kernelILi8ENS0_11FillFunctorIN3c1013Float8_e4m3fnEEESt5arrayIPcLm1EEEEviT0_T1_)
        /*0014*/ 	.short	0x0160
        /*0016*/ 	.short	0x0010


	//----- nvinfo : EIATTR_CBANK_PARAM_SIZE
	.align		4
.L_1702:
        /*0018*/ 	.byte	0x03, 0x19
        /*001a*/ 	.short	0x0010


	//----- nvinfo : EIATTR_KPARAM_INFO
	.align		4
        /*001c*/ 	.byte	0x04, 0x17
        /*001e*/ 	.short	(.L_1704 - .L_1703)
.L_1703:
        /*0020*/ 	.word	0x00000000
        /*0024*/ 	.short	0x0002
        /*0026*/ 	.short	0x0008
        /*0028*/ 	.byte	0x00, 0xf0, 0x21, 0x00


	//----- nvinfo : EIATTR_KPARAM_INFO
	.align		4
.L_1704:
        /*002c*/ 	.byte	0x04, 0x17
        /*002e*/ 	.short	(.L_1706 - .L_1705)
.L_1705:
        /*0030*/ 	.word	0x00000000
        /*0034*/ 	.short	0x0001
        /*0036*/ 	.short	0x0004
        /*0038*/ 	.byte	0x00, 0xf0, 0x05, 0x00


	//----- nvinfo : EIATTR_KPARAM_INFO
	.align		4
.L_1706:
        /*003c*/ 	.byte	0x04, 0x17
        /*003e*/ 	.short	(.L_1708 - .L_1707)
.L_1707:
        /*0040*/ 	.word	0x00000000
        /*0044*/ 	.short	0x0000
        /*0046*/ 	.short	0x0000
        /*0048*/ 	.byte	0x00, 0xf0, 0x11, 0x00


	//----- nvinfo : EIATTR_MAXREG_COUNT
	.align		4
.L_1708:
        /*004c*/ 	.byte	0x03, 0x1b
        /*004e*/ 	.short	0x00ff


	//----- nvinfo : EIATTR_MERCURY_ISA_VERSION
	.align		4
        /*0050*/ 	.byte	0x03, 0x5f
        /*0052*/ 	.short	0x0000


	//----- nvinfo : EIATTR_EXIT_INSTR_OFFSETS
	.align		4
        /*0054*/ 	.byte	0x04, 0x1c
        /*0056*/ 	.short	(.L_1710 - .L_1709)


	//   ....[0]....
.L_1709:
        /*0058*/ 	.word	0x00000010


	//----- nvinfo : EIATTR_MAX_THREADS
	.align		4
.L_1710:
        /*005c*/ 	.byte	0x04, 0x05
        /*005e*/ 	.short	(.L_1712 - .L_1711)
.L_1711:
        /*0060*/ 	.word	0x00000080
        /*0064*/ 	.word	0x00000001
        /*0068*/ 	.word	0x00000001
.L_1712:


//--------------------- .nv.info._ZN2at6native18elementwise_kernelILi128ELi4EZNS0_15gpu_kernel_implINS0_11FillFunctorIN3c1015Float8_e5m2fnuzEEEEEvRNS_18TensorIteratorBaseERKT_EUliE_EEviT1_ --------------------------
	.section	.nv.info._ZN2at6native18elementwise_kernelILi128ELi4EZNS0_15gpu_kernel_implINS0_11FillFunctorIN3c1015Float8_e5m2fnuzEEEEEvRNS_18TensorIteratorBaseERKT_EUliE_EEviT1_,"",@"SHT_CUDA_INFO"
	.sectionflags	@""
	.align	4


	//----- nvinfo : EIATTR_CUDA_API_VERSION
	.align		4
        /*0000*/ 	.byte	0x04, 0x37
        /*0002*/ 	.short	(.L_1714 - .L_1713)
.L_1713:
        /*0004*/ 	.word	0x00000082


	//----- nvinfo : EIATTR_SW2861232_WAR
	.align		4
.L_1714:
        /*0008*/ 	.byte	0x01, 0x35
	.zero		2


	//----- nvinfo : EIATTR_PARAM_CBANK
	.align		4
        /*000c*/ 	.byte	0x04, 0x0a
        /*000e*/ 	.short	(.L_1716 - .L_1715)
	.align		4
.L_1715:
        /*0010*/ 	.word	index@(.nv.constant0._ZN2at6native18elementwise_kernelILi128ELi4EZNS0_15gpu_kernel_implINS0_11FillFunctorIN3c1015Float8_e5m2fnuzEEEEEvRNS_18TensorIteratorBaseERKT_EUliE_EEviT1_)
        /*0014*/ 	.short	0x0160
        /*0016*/ 	.short	0x01b8


	//----- nvinfo : EIATTR_CBANK_PARAM_SIZE
	.align		4
.L_1716:
        /*0018*/ 	.byte	0x03, 0x19
        /*001a*/ 	.short	0x01b8


	//----- nvinfo : EIATTR_KPARAM_INFO
	.align		4
        /*001c*/ 	.byte	0x04, 0x17
        /*001e*/ 	.short	(.L_1718 - .L_1717)
.L_1717:
        /*0020*/ 	.word	0x00000000
        /*0024*/ 	.short	0x0001
        /*0026*/ 	.short	0x0008
        /*0028*/ 	.byte	0x00, 0xf0, 0xc1, 0x06


	//----- nvinfo : EIATTR_KPARAM_INFO
	.align		4
.L_1718:
        /*002c*/ 	.byte	0x04, 0x17
        /*002e*/ 	.short	(.L_1720 - .L_1719)
.L_1719:
        /*0030*/ 	.word	0x00000000
        /*0034*/ 	.short	0x0000
        /*0036*/ 	.short	0x0000
        /*0038*/ 	.byte	0x00, 0xf0, 0x11, 0x00


	//----- nvinfo : EIATTR_MAXREG_COUNT
	.align		4
.L_1720:
        /*003c*/ 	.byte	0x03, 0x1b
        /*003e*/ 	.short	0x0080


	//----- nvinfo : EIATTR_EXTERNS
	.align		4
        /*0040*/ 	.byte	0x04, 0x0f
        /*0042*/ 	.short	(.L_1722 - .L_1721)


	//   ....[0]....
	.align		4
.L_1721:
        /*0044*/ 	.word	index@(__assertfail)


	//----- nvinfo : EIATTR_MERCURY_ISA_VERSION
	.align		4
.L_1722:
        /*0048*/ 	.byte	0x03, 0x5f
        /*004a*/ 	.short	0x0000


	//----- nvinfo : EIATTR_SYSCALL_OFFSETS
	.align		4
        /*004c*/ 	.byte	0x04, 0x46
        /*004e*/ 	.short	(.L_1724 - .L_1723)


	//   ....[0]....
.L_1723:
        /*0050*/ 	.word	0x00003230


	//   ....[1]....
        /*0054*/ 	.word	0x00006770


	//   ....[2]....
        /*0058*/ 	.word	0x00009c80


	//   ....[3]....
        /*005c*/ 	.word	0x0000d1c0


	//----- nvinfo : EIATTR_EXIT_INSTR_OFFSETS
	.align		4
.L_1724:
        /*0060*/ 	.byte	0x04, 0x1c
        /*0062*/ 	.short	(.L_1726 - .L_1725)


	//   ....[0]....
.L_1725:
        /*0064*/ 	.word	0x00009fe0


	//   ....[1]....
        /*0068*/ 	.word	0x0000af00


	//   ....[2]....
        /*006c*/ 	.word	0x0000b0a0


	//   ....[3]....
        /*0070*/ 	.word	0x0000b290


	//   ....[4]....
        /*0074*/ 	.word	0x0000b420


	//   ....[5]....
        /*0078*/ 	.word	0x0000b5b0


	//   ....[6]....
        /*007c*/ 	.word	0x0000b790


	//   ....[7]....
        /*0080*/ 	.word	0x0000b920


	//   ....[8]....
        /*0084*/ 	.word	0x0000bb10


	//   ....[9]....
        /*0088*/ 	.word	0x0000bcb0


	//   ....[10]....
        /*008c*/ 	.word	0x0000be60


	//   ....[11]....
        /*0090*/ 	.word	0x0000c080


	//   ....[12]....
        /*0094*/ 	.word	0x0000c240


	//   ....[13]....
        /*0098*/ 	.word	0x0000c500


	//   ....[14]....
        /*009c*/ 	.word	0x0000c790


	//   ....[15]....
        /*00a0*/ 	.word	0x0000c920


	//   ....[16]....
        /*00a4*/ 	.word	0x0000cb30


	//   ....[17]....
        /*00a8*/ 	.word	0x0000cde0


	//   ....[18]....
        /*00ac*/ 	.word	0x0000ce00


	//   ....[19]....
        /*00b0*/ 	.word	0x0000d090


	//   ....[20]....
        /*00b4*/ 	.word	0x0000d1d0


	//   ....[21]....
        /*00b8*/ 	.word	0x0000d360


	//   ....[22]....
        /*00bc*/ 	.word	0x0000d4f0


	//----- nvinfo : EIATTR_MAX_THREADS
	.align		4
.L_1726:
        /*00c0*/ 	.byte	0x04, 0x05
        /*00c2*/ 	.short	(.L_1728 - .L_1727)
.L_1727:
        /*00c4*/ 	.word	0x00000080
        /*00c8*/ 	.word	0x00000001
        /*00cc*/ 	.word	0x00000001


	//----- nvinfo : EIATTR_CRS_STACK_SIZE
	.align		4
.L_1728:
        /*00d0*/ 	.byte	0x04, 0x1e
        /*00d2*/ 	.short	(.L_1730 - .L_1729)
.L_1729:
        /*00d4*/ 	.word	0x00000000
.L_1730:


//--------------------- .nv.info._ZN2at6native27unrolled_elementwise_kernelINS0_11FillFunctorIN3c1015Float8_e5m2fnuzEEESt5arrayIPcLm1EELi4E23TrivialOffsetCalculatorILi0EjES9_ILi1EjENS0_6memory12LoadWithCastILi0EEENSC_13StoreWithCastILi1EEEEEviT_T0_T2_T3_T4_T5_ --------------------------
	.section	.nv.info._ZN2at6native27unrolled_elementwise_kernelINS0_11FillFunctorIN3c1015Float8_e5m2fnuzEEESt5arrayIPcLm1EELi4E23TrivialOffsetCalculatorILi0EjES9_ILi1EjENS0_6memory12LoadWithCastILi0EEENSC_13StoreWithCastILi1EEEEEviT_T0_T2_T3_T4_T5_,"",@"SHT_CUDA_INFO"
	.sectionflags	@""
	.align	4


	//----- nvinfo : EIATTR_CUDA_API_VERSION
	.align		4
        /*0000*/ 	.byte	0x04, 0x37
        /*0002*/ 	.short	(.L_1732 - .L_1731)
.L_1731:
        /*0004*/ 	.word	0x00000082


	//----- nvinfo : EIATTR_SW2861232_WAR
	.align		4
.L_1732:
        /*0008*/ 	.byte	0x01, 0x35
	.zero		2


	//----- nvinfo : EIATTR_PARAM_CBANK
	.align		4
        /*000c*/ 	.byte	0x04, 0x0a
        /*000e*/ 	.short	(.L_1734 - .L_1733)
	.align		4
.L_1733:
        /*0010*/ 	.word	index@(.nv.constant0._ZN2at6native27unrolled_elementwise_kernelINS0_11FillFunctorIN3c1015Float8_e5m2fnuzEEESt5arrayIPcLm1EELi4E23TrivialOffsetCalculatorILi0EjES9_ILi1EjENS0_6memory12LoadWithCastILi0EEENSC_13StoreWithCastILi1EEEEEviT_T0_T2_T3_T4_T5_)
        /*0014*/ 	.short	0x0160
        /*0016*/ 	.short	0x0024


	//----- nvinfo : EIATTR_CBANK_PARAM_SIZE
	.align		4
.L_1734:
        /*0018*/ 	.byte	0x03, 0x19
        /*001a*/ 	.short	0x0024


	//----- nvinfo : EIATTR_KPARAM_INFO
	.align		4
        /*001c*/ 	.byte	0x04, 0x17
        /*001e*/ 	.short	(.L_1736 - .L_1735)
.L_1735:
        /*0020*/ 	.word	0x00000000
        /*0024*/ 	.short	0x0006
        /*0026*/ 	.short	0x001c
        /*0028*/ 	.byte	0x00, 0xf0, 0x21, 0x00


	//----- nvinfo : EIATTR_KPARAM_INFO
	.align		4
.L_1736:
        /*002c*/ 	.byte	0x04, 0x17
        /*002e*/ 	.short	(.L_1738 - .L_1737)
.L_1737:
        /*0030*/ 	.word	0x00000000
        /*0034*/ 	.short	0x0005
        /*0036*/ 	.short	0x0014
        /*0038*/ 	.byte	0x00, 0xf0, 0x21, 0x00


	//----- nvinfo : EIATTR_KPARAM_INFO
	.align		4
.L_1738:
        /*003c*/ 	.byte	0x04, 0x17
        /*003e*/ 	.short	(.L_1740 - .L_1739)
.L_1739:
        /*0040*/ 	.word	0x00000000
        /*0044*/ 	.short	0x0004
        /*0046*/ 	.short	0x0011
        /*0048*/ 	.byte	0x00, 0xf0, 0x05, 0x00


	//----- nvinfo : EIATTR_KPARAM_INFO
	.align		4
.L_1740:
        /*004c*/ 	.byte	0x04, 0x17
        /*004e*/ 	.short	(.L_1742 - .L_1741)
.L_1741:
        /*0050*/ 	.word	0x00000000
        /*0054*/ 	.short	0x0003
        /*0056*/ 	.short	0x0010
        /*0058*/ 	.byte	0x00, 0xf0, 0x05, 0x00


	//----- nvinfo : EIATTR_KPARAM_INFO
	.align		4
.L_1742:
        /*005c*/ 	.byte	0x04, 0x17
        /*005e*/ 	.short	(.L_1744 - .L_1743)
.L_1743:
        /*0060*/ 	.word	0x00000000
        /*0064*/ 	.short	0x0002
        /*0066*/ 	.short	0x0008
        /*0068*/ 	.byte	0x00, 0xf0, 0x21, 0x00


	//----- nvinfo : EIATTR_KPARAM_INFO
	.align		4
.L_1744:
        /*006c*/ 	.byte	0x04, 0x17
        /*006e*/ 	.short	(.L_1746 - .L_1745)
.L_1745:
        /*0070*/ 	.word	0x00000000
        /*0074*/ 	.short	0x0001
        /*0076*/ 	.short	0x0004
        /*0078*/ 	.byte	0x00, 0xf0, 0x05, 0x00


	//----- nvinfo : EIATTR_KPARAM_INFO
	.align		4
.L_1746:
        /*007c*/ 	.byte	0x04, 0x17
        /*007e*/ 	.short	(.L_1748 - .L_1747)
.L_1747:
        /*0080*/ 	.word	0x00000000
        /*0084*/ 	.short	0x0000
        /*0086*/ 	.short	0x0000
        /*0088*/ 	.byte	0x00, 0xf0, 0x11, 0x00


	//----- nvinfo : EIATTR_MAXREG_COUNT
	.align		4
.L_1748:
        /*008c*/ 	.byte	0x03, 0x1b
        /*008e*/ 	.short	0x00ff


	//----- nvinfo : EIATTR_EXTERNS
	.align		4
        /*0090*/ 	.byte	0x04, 0x0f
        /*0092*/ 	.short	(.L_1750 - .L_1749)


	//   ....[0]....
	.align		4
.L_1749:
        /*0094*/ 	.word	index@(__assertfail)


	//----- nvinfo : EIATTR_MERCURY_ISA_VERSION
	.align		4
.L_1750:
        /*0098*/ 	.byte	0x03, 0x5f
        /*009a*/ 	.short	0x0000


	//----- nvinfo : EIATTR_SYSCALL_OFFSETS
	.align		4
        /*009c*/ 	.byte	0x04, 0x46
        /*009e*/ 	.short	(.L_1752 - .L_1751)


	//   ....[0]....
.L_1751:
        /*00a0*/ 	.word	0x000025e0


	//   ....[1]....
        /*00a4*/ 	.word	0x00004e70


	//   ....[2]....
        /*00a8*/ 	.word	0x000076f0


	//   ....[3]....
        /*00ac*/ 	.word	0x00009f90


	//----- nvinfo : EIATTR_EXIT_INSTR_OFFSETS
	.align		4
.L_1752:
        /*00b0*/ 	.byte	0x04, 0x1c
        /*00b2*/ 	.short	(.L_1754 - .L_1753)


	//   ....[0]....
.L_1753:
        /*00b4*/ 	.word	0x00007a50


	//   ....[1]....
        /*00b8*/ 	.word	0x00007cd0


	//   ....[2]....
        /*00bc*/ 	.word	0x00007e70


	//   ....[3]....
        /*00c0*/ 	.word	0x00008060


	//   ....[4]....
        /*00c4*/ 	.word	0x000081f0


	//   ....[5]....
        /*00c8*/ 	.word	0x00008380


	//   ....[6]....
        /*00cc*/ 	.word	0x00008560


	//   ....[7]....
        /*00d0*/ 	.word	0x000086f0


	//   ....[8]....
        /*00d4*/ 	.word	0x000088e0


	//   ....[9]....
        /*00d8*/ 	.word	0x00008a80


	//   ....[10]....
        /*00dc*/ 	.word	0x00008c30


	//   ....[11]....
        /*00e0*/ 	.word	0x00008e50


	//   ....[12]....
        /*00e4*/ 	.word	0x00009010


	//   ....[13]....
        /*00e8*/ 	.word	0x000092d0


	//   ....[14]....
        /*00ec*/ 	.word	0x00009560


	//   ....[15]....
        /*00f0*/ 	.word	0x000096f0


	//   ....[16]....
        /*00f4*/ 	.word	0x00009900


	//   ....[17]....
        /*00f8*/ 	.word	0x00009bb0


	//   ....[18]....
        /*00fc*/ 	.word	0x00009bd0


	//   ....[19]....
        /*0100*/ 	.word	0x00009e60


	//   ....[20]....
        /*0104*/ 	.word	0x00009fa0


	//   ....[21]....
        /*0108*/ 	.word	0x0000a130


	//   ....[22]....
        /*010c*/ 	.word	0x0000a2c0


	//----- nvinfo : EIATTR_MAX_THREADS
	.align		4
.L_1754:
        /*0110*/ 	.byte	0x04, 0x05
        /*0112*/ 	.short	(.L_1756 - .L_1755)
.L_1755:
        /*0114*/ 	.word	0x00000080
        /*0118*/ 	.word	0x00000001
        /*011c*/ 	.word	0x00000001


	//----- nvinfo : EIATTR_CRS_STACK_SIZE
	.align		4
.L_1756:
        /*0120*/ 	.byte	0x04, 0x1e
        /*0122*/ 	.short	(.L_1758 - .L_1757)
.L_1757:
        /*0124*/ 	.word	0x00000000
.L_1758:


//--------------------- .nv.info._ZN2at6native18elementwise_kernelILi128ELi4EZNS0_22gpu_kernel_impl_nocastINS0_11FillFunctorIN3c1015Float8_e5m2fnuzEEEEEvRNS_18TensorIteratorBaseERKT_EUliE_EEviT1_ --------------------------
	.section	.nv.info._ZN2at6native18elementwise_kernelILi128ELi4EZNS0_22gpu_kernel_impl_nocastINS0_11FillFunctorIN3c1015Float8_e5m2fnuzEEEEEvRNS_18TensorIteratorBaseERKT_EUliE_EEviT1_,"",@"SHT_CUDA_INFO"
	.sectionflags	@""
	.align	4


	//----- nvinfo : EIATTR_CUDA_API_VERSION
	.align		4
        /*0000*/ 	.byte	0x04, 0x37
        /*0002*/ 	.short	(.L_1760 - .L_1759)
.L_1759:
        /*0004*/ 	.word	0x00000082


	//----- nvinfo : EIATTR_SW2861232_WAR
	.align		4
.L_1760:
        /*0008*/ 	.byte	0x01, 0x35
	.zero		2


	//----- nvinfo : EIATTR_PARAM_CBANK
	.align		4
        /*000c*/ 	.byte	0x04, 0x0a
        /*000e*/ 	.short	(.L_1762 - .L_1761)
	.align		4
.L_1761:
        /*0010*/ 	.word	index@(.nv.constant0._ZN2at6native18elementwise_kernelILi128ELi4EZNS0_22gpu_kernel_impl_nocastINS0_11FillFunctorIN3c1015Float8_e5m2fnuzEEEEEvRNS_18TensorIteratorBaseERKT_EUliE_EEviT1_)
        /*0014*/ 	.short	0x0160
        /*0016*/ 	.short	0x01b8


	//----- nvinfo : EIATTR_CBANK_PARAM_SIZE
	.align		4
.L_1762:
        /*0018*/ 	.byte	0x03, 0x19
        /*001a*/ 	.short	0x01b8


	//----- nvinfo : EIATTR_KPARAM_INFO
	.align		4
        /*001c*/ 	.byte	0x04, 0x17
        /*001e*/ 	.short	(.L_1764 - .L_1763)
.L_1763:
        /*0020*/ 	.word	0x00000000
        /*0024*/ 	.short	0x0001
        /*0026*/ 	.short	0x0008
        /*0028*/ 	.byte	0x00, 0xf0, 0xc1, 0x06


	//----- nvinfo : EIATTR_KPARAM_INFO
	.align		4
.L_1764:
        /*002c*/ 	.byte	0x04, 0x17
        /*002e*/ 	.short	(.L_1766 - .L_1765)
.L_1765:
        /*0030*/ 	.word	0x00000000
        /*0034*/ 	.short	0x0000
        /*0036*/ 	.short	0x0000
        /*0038*/ 	.byte	0x00, 0xf0, 0x11, 0x00


	//----- nvinfo : EIATTR_MAXREG_COUNT
	.align		4
.L_1766:
        /*003c*/ 	.byte	0x03, 0x1b
        /*003e*/ 	.short	0x0080


	//----- nvinfo : EIATTR_MERCURY_ISA_VERSION
	.align		4
        /*0040*/ 	.byte	0x03, 0x5f
        /*0042*/ 	.short	0x0000


	//----- nvinfo : EIATTR_EXIT_INSTR_OFFSETS
	.align		4
        /*0044*/ 	.byte	0x04, 0x1c
        /*0046*/ 	.short	(.L_1768 - .L_1767)


	//   ....[0]....
.L_1767:
        /*0048*/ 	.word	0x00002770


	//   ....[1]....
        /*004c*/ 	.word	0x00003420


	//   ....[2]....
        /*0050*/ 	.word	0x000034e0


	//   ....[3]....
        /*0054*/ 	.word	0x00003520


	//----- nvinfo : EIATTR_MAX_THREADS
	.align		4
.L_1768:
        /*0058*/ 	.byte	0x04, 0x05
        /*005a*/ 	.short	(.L_1770 - .L_1769)
.L_1769:
        /*005c*/ 	.word	0x00000080
        /*0060*/ 	.word	0x00000001
        /*0064*/ 	.word	0x00000001


	//----- nvinfo : EIATTR_CRS_STACK_SIZE
	.align		4
.L_1770:
        /*0068*/ 	.byte	0x04, 0x1e
        /*006a*/ 	.short	(.L_1772 - .L_1771)
.L_1771:
        /*006c*/ 	.word	0x00000000
.L_1772:


//--------------------- .nv.info._ZN2at6native27unrolled_elementwise_kernelINS0_11FillFunctorIN3c1015Float8_e5m2fnuzEEESt5arrayIPcLm1EELi4E23TrivialOffsetCalculatorILi0EjES9_ILi1EjENS0_6memory15LoadWithoutCastENSC_16StoreWithoutCastEEEviT_T0_T2_T3_T4_T5_ --------------------------
	.section	.nv.info._ZN2at6native27unrolled_elementwise_kernelINS0_11FillFunctorIN3c1015Float8_e5m2fnuzEEESt5arrayIPcLm1EELi4E23TrivialOffsetCalculatorILi0EjES9_ILi1EjENS0_6memory15LoadWithoutCastENSC_16StoreWithoutCastEEEviT_T0_T2_T3_T4_T5_,"",@"SHT_CUDA_INFO"
	.sectionflags	@""
	.align	4


	//----- nvinfo : EIATTR_CUDA_API_VERSION
	.align		4
        /*0000*/ 	.byte	0x04, 0x37
        /*0002*/ 	.short	(.L_1774 - .L_1773)
.L_1773:
        /*0004*/ 	.word	0x00000082


	//----- nvinfo : EIATTR_SW2861232_WAR
	.align		4
.L_1774:
        /*0008*/ 	.byte	0x01, 0x35
	.zero		2


	//----- nvinfo : EIATTR_PARAM_CBANK
	.align		4
        /*000c*/ 	.byte	0x04, 0x0a
        /*000e*/ 	.short	(.L_1776 - .L_1775)
	.align		4
.L_1775:
        /*0010*/ 	.word	index@(.nv.constant0._ZN2at6native27unrolled_elementwise_kernelINS0_11FillFunctorIN3c1015Float8_e5m2fnuzEEESt5arrayIPcLm1EELi4E23TrivialOffsetCalculatorILi0EjES9_ILi1EjENS0_6memory15LoadWithoutCastENSC_16StoreWithoutCastEEEviT_T0_T2_T3_T4_T5_)
        /*0014*/ 	.short	0x0160
        /*0016*/ 	.short	0x0014


	//----- nvinfo : EIATTR_CBANK_PARAM_SIZE
	.align		4
.L_1776:
        /*0018*/ 	.byte	0x03, 0x19
        /*001a*/ 	.short	0x0014


	//----- nvinfo : EIATTR_KPARAM_INFO
	.align		4
        /*001c*/ 	.byte	0x04, 0x17
        /*001e*/ 	.short	(.L_1778 - .L_1777)
.L_1777:
        /*0020*/ 	.word	0x00000000
        /*0024*/ 	.short	0x0006
        /*0026*/ 	.short	0x0013
        /*0028*/ 	.byte	0x00, 0xf0, 0x05, 0x00


	//----- nvinfo : EIATTR_KPARAM_INFO
	.align		4
.L_1778:
        /*002c*/ 	.byte	0x04, 0x17
        /*002e*/ 	.short	(.L_1780 - .L_1779)
.L_1779:
        /*0030*/ 	.word	0x00000000
        /*0034*/ 	.short	0x0005
        /*0036*/ 	.short	0x0012
        /*0038*/ 	.byte	0x00, 0xf0, 0x05, 0x00


	//----- nvinfo : EIATTR_KPARAM_INFO
	.align		4
.L_1780:
        /*003c*/ 	.byte	0x04, 0x17
        /*003e*/ 	.short	(.L_1782 - .L_1781)
.L_1781:
        /*0040*/ 	.word	0x00000000
        /*0044*/ 	.short	0x0004
        /*0046*/ 	.short	0x0011
        /*0048*/ 	.byte	0x00, 0xf0, 0x05, 0x00


	//----- nvinfo : EIATTR_KPARAM_INFO
	.align		4
.L_1782:
        /*004c*/ 	.byte	0x04, 0x17
        /*004e*/ 	.short	(.L_1784 - .L_1783)
.L_1783:
        /*0050*/ 	.word	0x00000000
        /*0054*/ 	.short	0x0003
        /*0056*/ 	.short	0x0010
        /*0058*/ 	.byte	0x00, 0xf0, 0x05, 0x00


	//----- nvinfo : EIATTR_KPARAM_INFO
	.align		4
.L_1784:
        /*005c*/ 	.byte	0x04, 0x17
        /*005e*/ 	.short	(.L_1786 - .L_1785)
.L_1785:
        /*0060*/ 	.word	0x00000000
        /*0064*/ 	.short	0x0002
        /*0066*/ 	.short	0x0008
        /*0068*/ 	.byte	0x00, 0xf0, 0x21, 0x00


	//----- nvinfo : EIATTR_KPARAM_INFO
	.align		4
.L_1786:
        /*006c*/ 	.byte	0x04, 0x17
        /*006e*/ 	.short	(.L_1788 - .L_1787)
.L_1787:
        /*0070*/ 	.word	0x00000000
        /*0074*/ 	.short	0x0001
        /*0076*/ 	.short	0x0004
        /*0078*/ 	.byte	0x00, 0xf0, 0x05, 0x00


	//----- nvinfo : EIATTR_KPARAM_INFO
	.align		4
.L_1788:
        /*007c*/ 	.byte	0x04, 0x17
        /*007e*/ 	.short	(.L_1790 - .L_1789)
.L_1789:
        /*0080*/ 	.word	0x00000000
        /*0084*/ 	.short	0x0000
        /*0086*/ 	.short	0x0000
        /*0088*/ 	.byte	0x00, 0xf0, 0x11, 0x00


	//----- nvinfo : EIATTR_MAXREG_COUNT
	.align		4
.L_1790:
        /*008c*/ 	.byte	0x03, 0x1b
        /*008e*/ 	.short	0x00ff


	//----- nvinfo : EIATTR_MERCURY_ISA_VERSION
	.align		4
        /*0090*/ 	.byte	0x03, 0x5f
        /*0092*/ 	.short	0x0000


	//----- nvinfo : EIATTR_EXIT_INSTR_OFFSETS
	.align		4
        /*0094*/ 	.byte	0x04, 0x1c
        /*0096*/ 	.short	(.L_1792 - .L_1791)


	//   ....[0]....
.L_1791:
        /*0098*/ 	.word	0x000001d0


	//   ....[1]....
        /*009c*/ 	.word	0x00000220


	//----- nvinfo : EIATTR_MAX_THREADS
	.align		4
.L_1792:
        /*00a0*/ 	.byte	0x04, 0x05
        /*00a2*/ 	.short	(.L_1794 - .L_1793)
.L_1793:
        /*00a4*/ 	.word	0x00000080
        /*00a8*/ 	.word	0x00000001
        /*00ac*/ 	.word	0x00000001


	//----- nvinfo : EIATTR_CRS_STACK_SIZE
	.align		4
.L_1794:
        /*00b0*/ 	.byte	0x04, 0x1e
        /*00b2*/ 	.short	(.L_1796 - .L_1795)
.L_1795:
        /*00b4*/ 	.word	0x00000000
.L_1796:


//--------------------- .nv.info._ZN2at6native29vectorized_elementwise_kernelILi2ENS0_11FillFunctorIN3c1015Float8_e5m2fnuzEEESt5arrayIPcLm1EEEEviT0_T1_ --------------------------
	.section	.nv.info._ZN2at6native29vectorized_elementwise_kernelILi2ENS0_11FillFunctorIN3c1015Float8_e5m2fnuzEEESt5arrayIPcLm1EEEEviT0_T1_,"",@"SHT_CUDA_INFO"
	.sectionflags	@""
	.align	4


	//----- nvinfo : EIATTR_CUDA_API_VERSION
	.align		4
        /*0000*/ 	.byte	0x04, 0x37
        /*0002*/ 	.short	(.L_1798 - .L_1797)
.L_1797:
        /*0004*/ 	.word	0x00000082


	//----- nvinfo : EIATTR_SW2861232_WAR
	.align		4
.L_1798:
        /*0008*/ 	.byte	0x01, 0x35
	.zero		2


	//----- nvinfo : EIATTR_PARAM_CBANK
	.align		4
        /*000c*/ 	.byte	0x04, 0x0a
        /*000e*/ 	.short	(.L_1800 - .L_1799)
	.align		4
.L_1799:
        /*0010*/ 	.word	index@(.nv.constant0._ZN2at6native29vectorized_elementwise_kernelILi2ENS0_11FillFunctorIN3c1015Float8_e5m2fnuzEEESt5arrayIPcLm1EEEEviT0_T1_)
        /*0014*/ 	.short	0x0160
        /*0016*/ 	.short	0x0010


	//----- nvinfo : EIATTR_CBANK_PARAM_SIZE
	.align		4
.L_1800:
        /*0018*/ 	.byte	0x03, 0x19
        /*001a*/ 	.short	0x0010


	//----- nvinfo : EIATTR_KPARAM_INFO
	.align		4
        /*001c*/ 	.byte	0x04, 0x17
        /*001e*/ 	.short	(.L_1802 - .L_1801)
.L_1801:
        /*0020*/ 	.word	0x00000000
        /*0024*/ 	.short	0x0002
        /*0026*/ 	.short	0x0008
        /*0028*/ 	.byte	0x00, 0xf0, 0x21, 0x00


	//----- nvinfo : EIATTR_KPARAM_INFO
	.align		4
.L_1802:
        /*002c*/ 	.byte	0x04, 0x17
        /*002e*/ 	.short	(.L_1804 - .L_1803)
.L_1803:
        /*0030*/ 	.word	0x00000000
        /*0034*/ 	.short	0x0001
        /*0036*/ 	.short	0x0004
        /*0038*/ 	.byte	0x00, 0xf0, 0x05, 0x00


	//----- nvinfo : EIATTR_KPARAM_INFO
	.align		4
.L_1804:
        /*003c*/ 	.byte	0x04, 0x17
        /*003e*/ 	.short	(.L_1806 - .L_1805)
.L_1805:
        /*0040*/ 	.word	0x00000000
        /*0044*/ 	.short	0x0000
        /*0046*/ 	.short	0x0000
        /*0048*/ 	.byte	0x00, 0xf0, 0x11, 0x00


	//----- nvinfo : EIATTR_MAXREG_COUNT
	.align		4
.L_1806:
        /*004c*/ 	.byte	0x03, 0x1b
        /*004e*/ 	.short	0x00ff


	//----- nvinfo : EIATTR_MERCURY_ISA_VERSION
	.align		4
        /*0050*/ 	.byte	0x03, 0x5f
        /*0052*/ 	.short	0x0000


	//----- nvinfo : EIATTR_EXIT_INSTR_OFFSETS
	.align		4
        /*0054*/ 	.byte	0x04, 0x1c
        /*0056*/ 	.short	(.L_1808 - .L_1807)


	//   ....[0]....
.L_1807:
        /*0058*/ 	.word	0x00000150


	//   ....[1]....
        /*005c*/ 	.word	0x00000850


	//   ....[2]....
        /*0060*/ 	.word	0x000008a0


	//----- nvinfo : EIATTR_MAX_THREADS
	.align		4
.L_1808:
        /*0064*/ 	.byte	0x04, 0x05
        /*0066*/ 	.short	(.L_1810 - .L_1809)
.L_1809:
        /*0068*/ 	.word	0x00000080
        /*006c*/ 	.word	0x00000001
        /*0070*/ 	.word	0x00000001


	//----- nvinfo : EIATTR_CRS_STACK_SIZE
	.align		4
.L_1810:
        /*0074*/ 	.byte	0x04, 0x1e
        /*0076*/ 	.short	(.L_1812 - .L_1811)
.L_1811:
        /*0078*/ 	.word	0x00000000
.L_1812:


//--------------------- .nv.info._ZN2at6native29vectorized_elementwise_kernelILi4ENS0_11FillFunctorIN3c1015Float8_e5m2fnuzEEESt5arrayIPcLm1EEEEviT0_T1_ --------------------------
	.section	.nv.info._ZN2at6native29vectorized_elementwise_kernelILi4ENS0_11FillFunctorIN3c1015Float8_e5m2fnuzEEESt5arrayIPcLm1EEEEviT0_T1_,"",@"SHT_CUDA_INFO"
	.sectionflags	@""
	.align	4


	//----- nvinfo : EIATTR_CUDA_API_VERSION
	.align		4
        /*0000*/ 	.byte	0x04, 0x37
        /*0002*/ 	.short	(.L_1814 - .L_1813)
.L_1813:
        /*0004*/ 	.word	0x00000082


	//----- nvinfo : EIATTR_SW2861232_WAR
	.align		4
.L_1814:
        /*0008*/ 	.byte	0x01, 0x35
	.zero		2


	//----- nvinfo : EIATTR_PARAM_CBANK
	.align		4
        /*000c*/ 	.byte	0x04, 0x0a
        /*000e*/ 	.short	(.L_1816 - .L_1815)
	.align		4
.L_1815:
        /*0010*/ 	.word	index@(.nv.constant0._ZN2at6native29vectorized_elementwise_kernelILi4ENS0_11FillFunctorIN3c1015Float8_e5m2fnuzEEESt5arrayIPcLm1EEEEviT0_T1_)
        /*0014*/ 	.short	0x0160
        /*0016*/ 	.short	0x0010


	//----- nvinfo : EIATTR_CBANK_PARAM_SIZE
	.align		4
.L_1816:
        /*0018*/ 	.byte	0x03, 0x19
        /*001a*/ 	.short	0x0010


	//----- nvinfo : EIATTR_KPARAM_INFO
	.align		4
        /*001c*/ 	.byte	0x04, 0x17
        /*001e*/ 	.short	(.L_1818 - .L_1817)
.L_1817:
        /*0020*/ 	.word	0x00000000
        /*0024*/ 	.short	0x0002
        /*0026*/ 	.short	0x0008
        /*0028*/ 	.byte	0x00, 0xf0, 0x21, 0x00


	//----- nvinfo : EIATTR_KPARAM_INFO
	.align		4
.L_1818:
        /*002c*/ 	.byte	0x04, 0x17
        /*002e*/ 	.short	(.L_1820 - .L_1819)
.L_1819:
        /*0030*/ 	.word	0x00000000
        /*0034*/ 	.short	0x0001
        /*0036*/ 	.short	0x0004
        /*0038*/ 	.byte	0x00, 0xf0, 0x05, 0x00


	//----- nvinfo : EIATTR_KPARAM_INFO
	.align		4
.L_1820:
        /*003c*/ 	.byte	0x04, 0x17
        /*003e*/ 	.short	(.L_1822 - .L_1821)
.L_1821:
        /*0040*/ 	.word	0x00000000
        /*0044*/ 	.short	0x0000
        /*0046*/ 	.short	0x0000
        /*0048*/ 	.byte	0x00, 0xf0, 0x11, 0x00


	//----- nvinfo : EIATTR_MAXREG_COUNT
	.align		4
.L_1822:
        /*004c*/ 	.byte	0x03, 0x1b
        /*004e*/ 	.short	0x00ff


	//----- nvinfo : EIATTR_MERCURY_ISA_VERSION
	.align		4
        /*0050*/ 	.byte	0x03, 0x5f
        /*0052*/ 	.short	0x0000


	//----- nvinfo : EIATTR_EXIT_INSTR_OFFSETS
	.align		4
        /*0054*/ 	.byte	0x04, 0x1c
        /*0056*/ 	.short	(.L_1824 - .L_1823)


	//   ....[0]....
.L_1823:
        /*0058*/ 	.word	0x00000130


	//   ....[1]....
        /*005c*/ 	.word	0x00000830


	//   ....[2]....
        /*0060*/ 	.word	0x00000880


	//----- nvinfo : EIATTR_MAX_THREADS
	.align		4
.L_1824:
        /*0064*/ 	.byte	0x04, 0x05
        /*0066*/ 	.short	(.L_1826 - .L_1825)
.L_1825:
        /*0068*/ 	.word	0x00000080
        /*006c*/ 	.word	0x00000001
        /*0070*/ 	.word	0x00000001


	//----- nvinfo : EIATTR_CRS_STACK_SIZE
	.align		4
.L_1826:
        /*0074*/ 	.byte	0x04, 0x1e
        /*0076*/ 	.short	(.L_1828 - .L_1827)
.L_1827:
        /*0078*/ 	.word	0x00000000
.L_1828:


//--------------------- .nv.info._ZN2at6native29vectorized_elementwise_kernelILi8ENS0_11FillFunctorIN3c1015Float8_e5m2fnuzEEESt5arrayIPcLm1EEEEviT0_T1_ --------------------------
	.section	.nv.info._ZN2at6native29vectorized_elementwise_kernelILi8ENS0_11FillFunctorIN3c1015Float8_e5m2fnuzEEESt5arrayIPcLm1EEEEviT0_T1_,"",@"SHT_CUDA_INFO"
	.sectionflags	@""
	.align	4


	//----- nvinfo : EIATTR_CUDA_API_VERSION
	.align		4
        /*0000*/ 	.byte	0x04, 0x37
        /*0002*/ 	.short	(.L_1830 - .L_1829)
.L_1829:
        /*0004*/ 	.word	0x00000082


	//----- nvinfo : EIATTR_SW2861232_WAR
	.align		4
.L_1830:
        /*0008*/ 	.byte	0x01, 0x35
	.zero		2


	//----- nvinfo : EIATTR_PARAM_CBANK
	.align		4
        /*000c*/ 	.byte	0x04, 0x0a
        /*000e*/ 	.short	(.L_1832 - .L_1831)
	.align		4
.L_1831:
        /*0010*/ 	.word	index@(.nv.constant0._ZN2at6native29vectorized_elementwise_kernelILi8ENS0_11FillFunctorIN3c1015Float8_e5m2fnuzEEESt5arrayIPcLm1EEEEviT0_T1_)
        /*0014*/ 	.short	0x0160
        /*0016*/ 	.short	0x0010


	//----- nvinfo : EIATTR_CBANK_PARAM_SIZE
	.align		4
.L_1832:
        /*0018*/ 	.byte	0x03, 0x19
        /*001a*/ 	.short	0x0010


	//----- nvinfo : EIATTR_KPARAM_INFO
	.align		4
        /*001c*/ 	.byte	0x04, 0x17
        /*001e*/ 	.short	(.L_1834 - .L_1833)
.L_1833:
        /*0020*/ 	.word	0x00000000
        /*0024*/ 	.short	0x0002
        /*0026*/ 	.short	0x0008
        /*0028*/ 	.byte	0x00, 0xf0, 0x21, 0x00


	//----- nvinfo : EIATTR_KPARAM_INFO
	.align		4
.L_1834:
        /*002c*/ 	.byte	0x04, 0x17
        /*002e*/ 	.short	(.L_1836 - .L_1835)
.L_1835:
        /*0030*/ 	.word	0x00000000
        /*0034*/ 	.short	0x0001
        /*0036*/ 	.short	0x0004
        /*0038*/ 	.byte	0x00, 0xf0, 0x05, 0x00


	//----- nvinfo : EIATTR_KPARAM_INFO
	.align		4
.L_1836:
        /*003c*/ 	.byte	0x04, 0x17
        /*003e*/ 	.short	(.L_1838 - .L_1837)
.L_1837:
        /*0040*/ 	.word	0x00000000
        /*0044*/ 	.short	0x0000
        /*0046*/ 	.short	0x0000
        /*0048*/ 	.byte	0x00, 0xf0, 0x11, 0x00


	//----- nvinfo : EIATTR_MAXREG_COUNT
	.align		4
.L_1838:
        /*004c*/ 	.byte	0x03, 0x1b
        /*004e*/ 	.short	0x00ff


	//----- nvinfo : EIATTR_MERCURY_ISA_VERSION
	.align		4
        /*0050*/ 	.byte	0x03, 0x5f
        /*0052*/ 	.short	0x0000


	//----- nvinfo : EIATTR_EXIT_INSTR_OFFSETS
	.align		4
        /*0054*/ 	.byte	0x04, 0x1c
        /*0056*/ 	.short	(.L_1840 - .L_1839)


	//   ....[0]....
.L_1839:
        /*0058*/ 	.word	0x00000010


	//----- nvinfo : EIATTR_MAX_THREADS
	.align		4
.L_1840:
        /*005c*/ 	.byte	0x04, 0x05
        /*005e*/ 	.short	(.L_1842 - .L_1841)
.L_1841:
        /*0060*/ 	.word	0x00000080
        /*0064*/ 	.word	0x00000001
        /*0068*/ 	.word	0x00000001
.L_1842:


//--------------------- .nv.info._ZN2at6native18elementwise_kernelILi128ELi4EZNS0_15gpu_kernel_implINS0_11FillFunctorIN3c1011Float8_e5m2EEEEEvRNS_18TensorIteratorBaseERKT_EUliE_EEviT1_ --------------------------
	.section	.nv.info._ZN2at6native18elementwise_kernelILi128ELi4EZNS0_15gpu_kernel_implINS0_11FillFunctorIN3c1011Float8_e5m2EEEEEvRNS_18TensorIteratorBaseERKT_EUliE_EEviT1_,"",@"SHT_CUDA_INFO"
	.sectionflags	@""
	.align	4


	//----- nvinfo : EIATTR_CUDA_API_VERSION
	.align		4
        /*0000*/ 	.byte	0x04, 0x37
        /*0002*/ 	.short	(.L_1844 - .L_1843)
.L_1843:
        /*0004*/ 	.word	0x00000082


	//----- nvinfo : EIATTR_SW2861232_WAR
	.align		4
.L_1844:
        /*0008*/ 	.byte	0x01, 0x35
	.zero		2


	//----- nvinfo : EIATTR_PARAM_CBANK
	.align		4
        /*000c*/ 	.byte	0x04, 0x0a
        /*000e*/ 	.short	(.L_1846 - .L_1845)
	.align		4
.L_1845:
        /*0010*/ 	.word	index@(.nv.constant0._ZN2at6native18elementwise_kernelILi128ELi4EZNS0_15gpu_kernel_implINS0_11FillFunctorIN3c1011Float8_e5m2EEEEEvRNS_18TensorIteratorBaseERKT_EUliE_EEviT1_)
        /*0014*/ 	.short	0x0160
        /*0016*/ 	.short	0x01b8


	//----- nvinfo : EIATTR_CBANK_PARAM_SIZE
	.align		4
.L_1846:
        /*0018*/ 	.byte	0x03, 0x19
        /*001a*/ 	.short	0x01b8


	//----- nvinfo : EIATTR_KPARAM_INFO
	.align		4
        /*001c*/ 	.byte	0x04, 0x17
        /*001e*/ 	.short	(.L_1848 - .L_1847)
.L_1847:
        /*0020*/ 	.word	0x00000000
        /*0024*/ 	.short	0x0001
        /*0026*/ 	.short	0x0008
        /*0028*/ 	.byte	0x00, 0xf0, 0xc1, 0x06


	//----- nvinfo : EIATTR_KPARAM_INFO
	.align		4
.L_1848:
        /*002c*/ 	.byte	0x04, 0x17
        /*002e*/ 	.short	(.L_1850 - .L_1849)
.L_1849:
        /*0030*/ 	.word	0x00000000
        /*0034*/ 	.short	0x0000
        /*0036*/ 	.short	0x0000
        /*0038*/ 	.byte	0x00, 0xf0, 0x11, 0x00


	//----- nvinfo : EIATTR_MAXREG_COUNT
	.align		4
.L_1850:
        /*003c*/ 	.byte	0x03, 0x1b
        /*003e*/ 	.short	0x0080


	//----- nvinfo : EIATTR_EXTERNS
	.align		4
        /*0040*/ 	.byte	0x04, 0x0f
        /*0042*/ 	.short	(.L_1852 - .L_1851)


	//   ....[0]....
	.align		4
.L_1851:
        /*0044*/ 	.word	index@(__assertfail)


	//----- nvinfo : EIATTR_MERCURY_ISA_VERSION
	.align		4
.L_1852:
        /*0048*/ 	.byte	0x03, 0x5f
        /*004a*/ 	.short	0x0000


	//----- nvinfo : EIATTR_SYSCALL_OFFSETS
	.align		4
        /*004c*/ 	.byte	0x04, 0x46
        /*004e*/ 	.short	(.L_1854 - .L_1853)


	//   ....[0]....
.L_1853:
        /*0050*/ 	.word	0x000025c0


	//   ....[1]....
        /*0054*/ 	.word	0x00004d30


	//   ....[2]....
        /*0058*/ 	.word	0x00007470


	//   ....[3]....
        /*005c*/ 	.word	0x00009bc0


	//----- nvinfo : EIATTR_EXIT_INSTR_OFFSETS
	.align		4
.L_1854:
        /*0060*/ 	.byte	0x04, 0x1c
        /*0062*/ 	.short	(.L_1856 - .L_1855)


	//   ....[0]....
.L_1855:
        /*0064*/ 	.word	0x00007670


	//   ....[1]....
        /*0068*/ 	.word	0x000084e0


	//   ....[2]....
        /*006c*/ 	.word	0x000085c0


	//   ....[3]....
        /*0070*/ 	.word	0x00008700


	//   ....[4]....
        /*0074*/ 	.word	0x000087e0


	//   ....[5]....
        /*0078*/ 	.word	0x000088c0


	//   ....[6]....
        /*007c*/ 	.word	0x000089f0


	//   ....[7]....
        /*0080*/ 	.word	0x00008ad0


	//   ....[8]....
        /*0084*/ 	.word	0x00008c10


	//   ....[9]....
        /*0088*/ 	.word	0x00008d00


	//   ....[10]....
        /*008c*/ 	.word	0x00008df0


	//   ....[11]....
        /*0090*/ 	.word	0x00008f60


	//   ....[12]....
        /*0094*/ 	.word	0x00009060


	//   ....[13]....
        /*0098*/ 	.word	0x00009270


	//   ....[14]....
        /*009c*/ 	.word	0x00009290


	//   ....[15]....
        /*00a0*/ 	.word	0x00009370


	//   ....[16]....
        /*00a4*/ 	.word	0x000094d0


	//   ....[17]....
        /*00a8*/ 	.word	0x000096c0


	//   ....[18]....
        /*00ac*/ 	.word	0x000098b0


	//   ....[19]....
        /*00b0*/ 	.word	0x00009a90


	//   ....[20]....
        /*00b4*/ 	.word	0x00009bd0


	//   ....[21]....
        /*00b8*/ 	.word	0x00009cb0


	//   ....[22]....
        /*00bc*/ 	.word	0x00009d90


	//----- nvinfo : EIATTR_MAX_THREADS
	.align		4
.L_1856:
        /*00c0*/ 	.byte	0x04, 0x05
        /*00c2*/ 	.short	(.L_1858 - .L_1857)
.L_1857:
        /*00c4*/ 	.word	0x00000080
        /*00c8*/ 	.word	0x00000001
        /*00cc*/ 	.word	0x00000001


	//----- nvinfo : EIATTR_CRS_STACK_SIZE
	.align		4
.L_1858:
        /*00d0*/ 	.byte	0x04, 0x1e
        /*00d2*/ 	.short	(.L_1860 - .L_1859)
.L_1859:
        /*00d4*/ 	.word	0x00000000
.L_1860:


//--------------------- .nv.info._ZN2at6native27unrolled_elementwise_kernelINS0_11FillFunctorIN3c1011Float8_e5m2EEESt5arrayIPcLm1EELi4E23TrivialOffsetCalculatorILi0EjES9_ILi1EjENS0_6memory12LoadWithCastILi0EEENSC_13StoreWithCastILi1EEEEEviT_T0_T2_T3_T4_T5_ --------------------------
	.section	.nv.info._ZN2at6native27unrolled_elementwise_kernelINS0_11FillFunctorIN3c1011Float8_e5m2EEESt5arrayIPcLm1EELi4E23TrivialOffsetCalculatorILi0EjES9_ILi1EjENS0_6memory12LoadWithCastILi0EEENSC_13StoreWithCastILi1EEEEEviT_T0_T2_T3_T4_T5_,"",@"SHT_CUDA_INFO"
	.sectionflags	@""
	.align	4


	//----- nvinfo : EIATTR_CUDA_API_VERSION
	.align		4
        /*0000*/ 	.byte	0x04, 0x37
        /*0002*/ 	.short	(.L_1862 - .L_1861)
.L_1861:
        /*0004*/ 	.word	0x00000082


	//----- nvinfo : EIATTR_SW2861232_WAR
	.align		4
.L_1862:
        /*0008*/ 	.byte	0x01, 0x35
	.zero		2


	//----- nvinfo : EIATTR_PARAM_CBANK
	.align		4
        /*000c*/ 	.byte	0x04, 0x0a
        /*000e*/ 	.short	(.L_1864 - .L_1863)
	.align		4
.L_1863:
        /*0010*/ 	.word	index@(.nv.constant0._ZN2at6native27unrolled_elementwise_kernelINS0_11FillFunctorIN3c1011Float8_e5m2EEESt5arrayIPcLm1EELi4E23TrivialOffsetCalculatorILi0EjES9_ILi1EjENS0_6memory12LoadWithCastILi0EEENSC_13StoreWithCastILi1EEEEEviT_T0_T2_T3_T4_T5_)
        /*0014*/ 	.short	0x0160
        /*0016*/ 	.short	0x0024


	//----- nvinfo : EIATTR_CBANK_PARAM_SIZE
	.align		4
.L_1864:
        /*0018*/ 	.byte	0x03, 0x19
        /*001a*/ 	.short	0x0024


	//----- nvinfo : EIATTR_KPARAM_INFO
	.align		4
        /*001c*/ 	.byte	0x04, 0x17
        /*001e*/ 	.short	(.L_1866 - .L_1865)
.L_1865:
        /*0020*/ 	.word	0x00000000
        /*0024*/ 	.short	0x0006
        /*0026*/ 	.short	0x001c
        /*0028*/ 	.byte	0x00, 0xf0, 0x21, 0x00


	//----- nvinfo : EIATTR_KPARAM_INFO
	.align		4
.L_1866:
        /*002c*/ 	.byte	0x04, 0x17
        /*002e*/ 	.short	(.L_1868 - .L_1867)
.L_1867:
        /*0030*/ 	.word	0x00000000
        /*0034*/ 	.short	0x0005
        /*0036*/ 	.short	0x0014
        /*0038*/ 	.byte	0x00, 0xf0, 0x21, 0x00


	//----- nvinfo : EIATTR_KPARAM_INFO
	.align		4
.L_1868:
        /*003c*/ 	.byte	0x04, 0x17
        /*003e*/ 	.short	(.L_1870 - .L_1869)
.L_1869:
        /*0040*/ 	.word	0x00000000
        /*0044*/ 	.short	0x0004
        /*0046*/ 	.short	0x0011
        /*0048*/ 	.byte	0x00, 0xf0, 0x05, 0x00


	//----- nvinfo : EIATTR_KPARAM_INFO
	.align		4
.L_1870:
        /*004c*/ 	.byte	0x04, 0x17
        /*004e*/ 	.short	(.L_1872 - .L_1871)
.L_1871:
        /*0050*/ 	.word	0x00000000
        /*0054*/ 	.short	0x0003
        /*0056*/ 	.short	0x0010
        /*0058*/ 	.byte	0x00, 0xf0, 0x05, 0x00


	//----- nvinfo : EIATTR_KPARAM_INFO
	.align		4
.L_1872:
        /*005c*/ 	.byte	0x04, 0x17
        /*005e*/ 	.short	(.L_1874 - .L_1873)
.L_1873:
        /*0060*/ 	.word	0x00000000
        /*0064*/ 	.short	0x0002
        /*0066*/ 	.short	0x0008
        /*0068*/ 	.byte	0x00, 0xf0, 0x21, 0x00


	//----- nvinfo : EIATTR_KPARAM_INFO
	.align		4
.L_1874:
        /*006c*/ 	.byte	0x04, 0x17
        /*006e*/ 	.short	(.L_1876 - .L_1875)
.L_1875:
        /*0070*/ 	.word	0x00000000
        /*0074*/ 	.short	0x0001
        /*0076*/ 	.short	0x0004
        /*0078*/ 	.byte	0x00, 0xf0, 0x05, 0x00


	//----- nvinfo : EIATTR_KPARAM_INFO
	.align		4
.L_1876:
        /*007c*/ 	.byte	0x04, 0x17
        /*007e*/ 	.short	(.L_1878 - .L_1877)
.L_1877:
        /*0080*/ 	.word	0x00000000
        /*0084*/ 	.short	0x0000
        /*0086*/ 	.short	0x0000
        /*0088*/ 	.byte	0x00, 0xf0, 0x11, 0x00


	//----- nvinfo : EIATTR_MAXREG_COUNT
	.align		4
.L_1878:
        /*008c*/ 	.byte	0x03, 0x1b
        /*008e*/ 	.short	0x00ff


	//----- nvinfo : EIATTR_EXTERNS
	.align		4
        /*0090*/ 	.byte	0x04, 0x0f
        /*0092*/ 	.short	(.L_1880 - .L_1879)


	//   ....[0]....
	.align		4
.L_1879:
        /*0094*/ 	.word	index@(__assertfail)


	//----- nvinfo : EIATTR_MERCURY_ISA_VERSION
	.align		4
.L_1880:
        /*0098*/ 	.byte	0x03, 0x5f
        /*009a*/ 	.short	0x0000


	//----- nvinfo : EIATTR_SYSCALL_OFFSETS
	.align		4
        /*009c*/ 	.byte	0x04, 0x46
        /*009e*/ 	.short	(.L_1882 - .L_1881)


	//   ....[0]....
.L_1881:
        /*00a0*/ 	.word	0x00001970


	//   ....[1]....
        /*00a4*/ 	.word	0x00003430


	//   ....[2]....
        /*00a8*/ 	.word	0x00004ee0


	//   ....[3]....
        /*00ac*/ 	.word	0x00006990


	//----- nvinfo : EIATTR_EXIT_INSTR_OFFSETS
	.align		4
.L_1882:
        /*00b0*/ 	.byte	0x04, 0x1c
        /*00b2*/ 	.short	(.L_1884 - .L_1883)


	//   ....[0]....
.L_1883:
        /*00b4*/ 	.word	0x000050e0


	//   ....[1]....
        /*00b8*/ 	.word	0x000052b0


	//   ....[2]....
        /*00bc*/ 	.word	0x00005390


	//   ....[3]....
        /*00c0*/ 	.word	0x000054d0


	//   ....[4]....
        /*00c4*/ 	.word	0x000055b0


	//   ....[5]....
        /*00c8*/ 	.word	0x00005690


	//   ....[6]....
        /*00cc*/ 	.word	0x000057c0


	//   ....[7]....
        /*00d0*/ 	.word	0x000058a0


	//   ....[8]....
        /*00d4*/ 	.word	0x000059e0


	//   ....[9]....
        /*00d8*/ 	.word	0x00005ad0


	//   ....[10]....
        /*00dc*/ 	.word	0x00005bc0


	//   ....[11]....
        /*00e0*/ 	.word	0x00005d30


	//   ....[12]....
        /*00e4*/ 	.word	0x00005e30


	//   ....[13]....
        /*00e8*/ 	.word	0x00006040


	//   ....[14]....
        /*00ec*/ 	.word	0x00006060


	//   ....[15]....
        /*00f0*/ 	.word	0x00006140


	//   ....[16]....
        /*00f4*/ 	.word	0x000062a0


	//   ....[17]....
        /*00f8*/ 	.word	0x00006490


	//   ....[18]....
        /*00fc*/ 	.word	0x00006680


	//   ....[19]....
        /*0100*/ 	.word	0x00006860


	//   ....[20]....
        /*0104*/ 	.word	0x000069a0


	//   ....[21]....
        /*0108*/ 	.word	0x00006a80


	//   ....[22]....
        /*010c*/ 	.word	0x00006b60


	//----- nvinfo : EIATTR_MAX_THREADS
	.align		4
.L_1884:
        /*0110*/ 	.byte	0x04, 0x05
        /*0112*/ 	.short	(.L_1886 - .L_1885)
.L_1885:
        /*0114*/ 	.word	0x00000080
        /*0118*/ 	.word	0x00000001
        /*011c*/ 	.word	0x00000001


	//----- nvinfo : EIATTR_CRS_STACK_SIZE
	.align		4
.L_1886:
        /*0120*/ 	.byte	0x04, 0x1e
        /*0122*/ 	.short	(.L_1888 - .L_1887)
.L_1887:
        /*0124*/ 	.word	0x00000000
.L_1888:


//--------------------- .nv.info._ZN2at6native18elementwise_kernelILi128ELi4EZNS0_22gpu_kernel_impl_nocastINS0_11FillFunctorIN3c1011Float8_e5m2EEEEEvRNS_18TensorIteratorBaseERKT_EUliE_EEviT1_ --------------------------
	.section	.nv.info._ZN2at6native18elementwise_kernelILi128ELi4EZNS0_22gpu_kernel_impl_nocastINS0_11FillFunctorIN3c1011Float8_e5m2EEEEEvRNS_18TensorIteratorBaseERKT_EUliE_EEviT1_,"",@"SHT_CUDA_INFO"
	.sectionflags	@""
	.align	4


	//----- nvinfo : EIATTR_CUDA_API_VERSION
	.align		4
        /*0000*/ 	.byte	0x04, 0x37
        /*0002*/ 	.short	(.L_1890 - .L_1889)
.L_1889:
        /*0004*/ 	.word	0x00000082


	//----- nvinfo : EIATTR_SW2861232_WAR
	.align		4
.L_1890:
        /*0008*/ 	.byte	0x01, 0x35
	.zero		2


	//----- nvinfo : EIATTR_PARAM_CBANK
	.align		4
        /*000c*/ 	.byte	0x04, 0x0a
        /*000e*/ 	.short	(.L_1892 - .L_1891)
	.align		4
.L_1891:
        /*0010*/ 	.word	index@(.nv.constant0._ZN2at6native18elementwise_kernelILi128ELi4EZNS0_22gpu_kernel_impl_nocastINS0_11FillFunctorIN3c1011Float8_e5m2EEEEEvRNS_18TensorIteratorBaseERKT_EUliE_EEviT1_)
        /*0014*/ 	.short	0x0160
        /*0016*/ 	.short	0x01b8


	//----- nvinfo : EIATTR_CBANK_PARAM_SIZE
	.align		4
.L_1892:
        /*0018*/ 	.byte	0x03, 0x19
        /*001a*/ 	.short	0x01b8


	//----- nvinfo : EIATTR_KPARAM_INFO
	.align		4
        /*001c*/ 	.byte	0x04, 0x17
        /*001e*/ 	.short	(.L_1894 - .L_1893)
.L_1893:
        /*0020*/ 	.word	0x00000000
        /*0024*/ 	.short	0x0001
        /*0026*/ 	.short	0x0008
        /*0028*/ 	.byte	0x00, 0xf0, 0xc1, 0x06


	//----- nvinfo : EIATTR_KPARAM_INFO
	.align		4
.L_1894:
        /*002c*/ 	.byte	0x04, 0x17
        /*002e*/ 	.short	(.L_1896 - .L_1895)
.L_1895:
        /*0030*/ 	.word	0x00000000
        /*0034*/ 	.short	0x0000
        /*0036*/ 	.short	0x0000
        /*0038*/ 	.byte	0x00, 0xf0, 0x11, 0x00


	//----- nvinfo : EIATTR_MAXREG_COUNT
	.align		4
.L_1896:
        /*003c*/ 	.byte	0x03, 0x1b
        /*003e*/ 	.short	0x0080


	//----- nvinfo : EIATTR_MERCURY_ISA_VERSION
	.align		4
        /*0040*/ 	.byte	0x03, 0x5f
        /*0042*/ 	.short	0x0000


	//----- nvinfo : EIATTR_EXIT_INSTR_OFFSETS
	.align		4
        /*0044*/ 	.byte	0x04, 0x1c
        /*0046*/ 	.short	(.L_1898 - .L_1897)


	//   ....[0]....
.L_1897:
        /*0048*/ 	.word	0x00002770


	//   ....[1]....
        /*004c*/ 	.word	0x00003420


	//   ....[2]....
        /*0050*/ 	.word	0x000034e0


	//   ....[3]....
        /*0054*/ 	.word	0x00003520


	//----- nvinfo : EIATTR_MAX_THREADS
	.align		4
.L_1898:
        /*0058*/ 	.byte	0x04, 0x05
        /*005a*/ 	.short	(.L_1900 - .L_1899)
.L_1899:
        /*005c*/ 	.word	0x00000080
        /*0060*/ 	.word	0x00000001
        /*0064*/ 	.word	0x00000001


	//----- nvinfo : EIATTR_CRS_STACK_SIZE
	.align		4
.L_1900:
        /*0068*/ 	.byte	0x04, 0x1e
        /*006a*/ 	.short	(.L_1902 - .L_1901)
.L_1901:
        /*006c*/ 	.word	0x00000000
.L_1902:


//--------------------- .nv.info._ZN2at6native27unrolled_elementwise_kernelINS0_11FillFunctorIN3c1011Float8_e5m2EEESt5arrayIPcLm1EELi4E23TrivialOffsetCalculatorILi0EjES9_ILi1EjENS0_6memory15LoadWithoutCastENSC_16StoreWithoutCastEEEviT_T0_T2_T3_T4_T5_ --------------------------
	.section	.nv.info._ZN2at6native27unrolled_elementwise_kernelINS0_11FillFunctorIN3c1011Float8_e5m2EEESt5arrayIPcLm1EELi4E23TrivialOffsetCalculatorILi0EjES9_ILi1EjENS0_6memory15LoadWithoutCastENSC_16StoreWithoutCastEEEviT_T0_T2_T3_T4_T5_,"",@"SHT_CUDA_INFO"
	.sectionflags	@""
	.align	4


	//----- nvinfo : EIATTR_CUDA_API_VERSION
	.align		4
        /*0000*/ 	.byte	0x04, 0x37
        /*0002*/ 	.short	(.L_1904 - .L_1903)
.L_1903:
        /*0004*/ 	.word	0x00000082


	//----- nvinfo : EIATTR_SW2861232_WAR
	.align		4
.L_1904:
        /*0008*/ 	.byte	0x01, 0x35
	.zero		2


	//----- nvinfo : EIATTR_PARAM_CBANK
	.align		4
        /*000c*/ 	.byte	0x04, 0x0a
        /*000e*/ 	.short	(.L_1906 - .L_1905)
	.align		4
.L_1905:
        /*0010*/ 	.word	index@(.nv.constant0._ZN2at6native27unrolled_elementwise_kernelINS0_11FillFunctorIN3c1011Float8_e5m2EEESt5arrayIPcLm1EELi4E23TrivialOffsetCalculatorILi0EjES9_ILi1EjENS0_6memory15LoadWithoutCastENSC_16StoreWithoutCastEEEviT_T0_T2_T3_T4_T5_)
        /*0014*/ 	.short	0x0160
        /*0016*/ 	.short	0x0014


	//----- nvinfo : EIATTR_CBANK_PARAM_SIZE
	.align		4
.L_1906:
        /*0018*/ 	.byte	0x03, 0x19
        /*001a*/ 	.short	0x0014


	//----- nvinfo : EIATTR_KPARAM_INFO
	.align		4
        /*001c*/ 	.byte	0x04, 0x17
        /*001e*/ 	.short	(.L_1908 - .L_1907)
.L_1907:
        /*0020*/ 	.word	0x00000000
        /*0024*/ 	.short	0x0006
        /*0026*/ 	.short	0x0013
        /*0028*/ 	.byte	0x00, 0xf0, 0x05, 0x00


	//----- nvinfo : EIATTR_KPARAM_INFO
	.align		4
.L_1908:
        /*002c*/ 	.byte	0x04, 0x17
        /*002e*/ 	.short	(.L_1910 - .L_1909)
.L_1909:
        /*0030*/ 	.word	0x00000000
        /*0034*/ 	.short	0x0005
        /*0036*/ 	.short	0x0012
        /*0038*/ 	.byte	0x00, 0xf0, 0x05, 0x00


	//----- nvinfo : EIATTR_KPARAM_INFO
	.align		4
.L_1910:
        /*003c*/ 	.byte	0x04, 0x17
        /*003e*/ 	.short	(.L_1912 - .L_1911)
.L_1911:
        /*0040*/ 	.word	0x00000000
        /*0044*/ 	.short	0x0004
        /*0046*/ 	.short	0x0011
        /*0048*/ 	.byte	0x00, 0xf0, 0x05, 0x00


	//----- nvinfo : EIATTR_KPARAM_INFO
	.align		4
.L_1912:
        /*004c*/ 	.byte	0x04, 0x17
        /*004e*/ 	.short	(.L_1914 - .L_1913)
.L_1913:
        /*0050*/ 	.word	0x00000000
        /*0054*/ 	.short	0x0003
        /*0056*/ 	.short	0x0010
        /*0058*/ 	.byte	0x00, 0xf0, 0x05, 0x00


	//----- nvinfo : EIATTR_KPARAM_INFO
	.align		4
.L_1914:
        /*005c*/ 	.byte	0x04, 0x17
        /*005e*/ 	.short	(.L_1916 - .L_1915)
.L_1915:
        /*0060*/ 	.word	0x00000000
        /*0064*/ 	.short	0x0002
        /*0066*/ 	.short	0x0008
        /*0068*/ 	.byte	0x00, 0xf0, 0x21, 0x00


	//----- nvinfo : EIATTR_KPARAM_INFO
	.align		4
.L_1916:
        /*006c*/ 	.byte	0x04, 0x17
        /*006e*/ 	.short	(.L_1918 - .L_1917)
.L_1917:
        /*0070*/ 	.word	0x00000000
        /*0074*/ 	.short	0x0001
        /*0076*/ 	.short	0x0004
        /*0078*/ 	.byte	0x00, 0xf0, 0x05, 0x00


	//----- nvinfo : EIATTR_KPARAM_INFO
	.align		4
.L_1918:
        /*007c*/ 	.byte	0x04, 0x17
        /*007e*/ 	.short	(.L_1920 - .L_1919)
.L_1919:
        /*0080*/ 	.word	0x00000000
        /*0084*/ 	.short	0x0000
        /*0086*/ 	.short	0x0000
        /*0088*/ 	.byte	0x00, 0xf0, 0x11, 0x00


	//----- nvinfo : EIATTR_MAXREG_COUNT
	.align		4
.L_1920:
        /*008c*/ 	.byte	0x03, 0x1b
        /*008e*/ 	.short	0x00ff


	//----- nvinfo : EIATTR_MERCURY_ISA_VERSION
	.align		4
        /*0090*/ 	.byte	0x03, 0x5f
        /*0092*/ 	.short	0x0000


	//----- nvinfo : EIATTR_EXIT_INSTR_OFFSETS
	.align		4
        /*0094*/ 	.byte	0x04, 0x1c
        /*0096*/ 	.short	(.L_1922 - .L_1921)


	//   ....[0]....
.L_1921:
        /*0098*/ 	.word	0x000001d0


	//   ....[1]....
        /*009c*/ 	.word	0x00000220


	//----- nvinfo : EIATTR_MAX_THREADS
	.align		4
.L_1922:
        /*00a0*/ 	.byte	0x04, 0x05
        /*00a2*/ 	.short	(.L_1924 - .L_1923)
.L_1923:
        /*00a4*/ 	.word	0x00000080
        /*00a8*/ 	.word	0x00000001
        /*00ac*/ 	.word	0x00000001


	//----- nvinfo : EIATTR_CRS_STACK_SIZE
	.align		4
.L_1924:
        /*00b0*/ 	.byte	0x04, 0x1e
        /*00b2*/ 	.short	(.L_1926 - .L_1925)
.L_1925:
        /*00b4*/ 	.word	0x00000000
.L_1926:


//--------------------- .nv.info._ZN2at6native29vectorized_elementwise_kernelILi2ENS0_11FillFunctorIN3c1011Float8_e5m2EEESt5arrayIPcLm1EEEEviT0_T1_ --------------------------
	.section	.nv.info._ZN2at6native29vectorized_elementwise_kernelILi2ENS0_11FillFunctorIN3c1011Float8_e5m2EEESt5arrayIPcLm1EEEEviT0_T1_,"",@"SHT_CUDA_INFO"
	.sectionflags	@""
	.align	4


	//----- nvinfo : EIATTR_CUDA_API_VERSION
	.align		4
        /*0000*/ 	.byte	0x04, 0x37
        /*0002*/ 	.short	(.L_1928 - .L_1927)
.L_1927:
        /*0004*/ 	.word	0x00000082


	//----- nvinfo : EIATTR_SW2861232_WAR
	.align		4
.L_1928:
        /*0008*/ 	.byte	0x01, 0x35
	.zero		2


	//----- nvinfo : EIATTR_PARAM_CBANK
	.align		4
        /*000c*/ 	.byte	0x04, 0x0a
        /*000e*/ 	.short	(.L_1930 - .L_1929)
	.align		4
.L_1929:
        /*0010*/ 	.word	index@(.nv.constant0._ZN2at6native29vectorized_elementwise_kernelILi2ENS0_11FillFunctorIN3c1011Float8_e5m2EEESt5arrayIPcLm1EEEEviT0_T1_)
        /*0014*/ 	.short	0x0160
        /*0016*/ 	.short	0x0010


	//----- nvinfo : EIATTR_CBANK_PARAM_SIZE
	.align		4
.L_1930:
        /*0018*/ 	.byte	0x03, 0x19
        /*001a*/ 	.short	0x0010


	//----- nvinfo : EIATTR_KPARAM_INFO
	.align		4
        /*001c*/ 	.byte	0x04, 0x17
        /*001e*/ 	.short	(.L_1932 - .L_1931)
.L_1931:
        /*0020*/ 	.word	0x00000000
        /*0024*/ 	.short	0x0002
        /*0026*/ 	.short	0x0008
        /*0028*/ 	.byte	0x00, 0xf0, 0x21, 0x00


	//----- nvinfo : EIATTR_KPARAM_INFO
	.align		4
.L_1932:
        /*002c*/ 	.byte	0x04, 0x17
        /*002e*/ 	.short	(.L_1934 - .L_1933)
.L_1933:
        /*0030*/ 	.word	0x00000000
        /*0034*/ 	.short	0x0001
        /*0036*/ 	.short	0x0004
        /*0038*/ 	.byte	0x00, 0xf0, 0x05, 0x00


	//----- nvinfo : EIATTR_KPARAM_INFO
	.align		4
.L_1934:
        /*003c*/ 	.byte	0x04, 0x17
        /*003e*/ 	.short	(.L_1936 - .L_1935)
.L_1935:
        /*0040*/ 	.word	0x00000000
        /*0044*/ 	.short	0x0000
        /*0046*/ 	.short	0x0000
        /*0048*/ 	.byte	0x00, 0xf0, 0x11, 0x00


	//----- nvinfo : EIATTR_MAXREG_COUNT
	.align		4
.L_1936:
        /*004c*/ 	.byte	0x03, 0x1b
        /*004e*/ 	.short	0x00ff


	//----- nvinfo : EIATTR_MERCURY_ISA_VERSION
	.align		4
        /*0050*/ 	.byte	0x03, 0x5f
        /*0052*/ 	.short	0x0000


	//----- nvinfo : EIATTR_EXIT_INSTR_OFFSETS
	.align		4
        /*0054*/ 	.byte	0x04, 0x1c
        /*0056*/ 	.short	(.L_1938 - .L_1937)


	//   ....[0]....
.L_1937:
        /*0058*/ 	.word	0x00000150


	//   ....[1]....
        /*005c*/ 	.word	0x00000850


	//   ....[2]....
        /*0060*/ 	.word	0x000008a0


	//----- nvinfo : EIATTR_MAX_THREADS
	.align		4
.L_1938:
        /*0064*/ 	.byte	0x04, 0x05
        /*0066*/ 	.short	(.L_1940 - .L_1939)
.L_1939:
        /*0068*/ 	.word	0x00000080
        /*006c*/ 	.word	0x00000001
        /*0070*/ 	.word	0x00000001


	//----- nvinfo : EIATTR_CRS_STACK_SIZE
	.align		4
.L_1940:
        /*0074*/ 	.byte	0x04, 0x1e
        /*0076*/ 	.short	(.L_1942 - .L_1941)
.L_1941:
        /*0078*/ 	.word	0x00000000
.L_1942:


//--------------------- .nv.info._ZN2at6native29vectorized_elementwise_kernelILi4ENS0_11FillFunctorIN3c1011Float8_e5m2EEESt5arrayIPcLm1EEEEviT0_T1_ --------------------------
	.section	.nv.info._ZN2at6native29vectorized_elementwise_kernelILi4ENS0_11FillFunctorIN3c1011Float8_e5m2EEESt5arrayIPcLm1EEEEviT0_T1_,"",@"SHT_CUDA_INFO"
	.sectionflags	@""
	.align	4


	//----- nvinfo : EIATTR_CUDA_API_VERSION
	.align		4
        /*0000*/ 	.byte	0x04, 0x37
        /*0002*/ 	.short	(.L_1944 - .L_1943)
.L_1943:
        /*0004*/ 	.word	0x00000082


	//----- nvinfo : EIATTR_SW2861232_WAR
	.align		4
.L_1944:
        /*0008*/ 	.byte	0x01, 0x35
	.zero		2


	//----- nvinfo : EIATTR_PARAM_CBANK
	.align		4
        /*000c*/ 	.byte	0x04, 0x0a
        /*000e*/ 	.short	(.L_1946 - .L_1945)
	.align		4
.L_1945:
        /*0010*/ 	.word	index@(.nv.constant0._ZN2at6native29vectorized_elementwise_kernelILi4ENS0_11FillFunctorIN3c1011Float8_e5m2EEESt5arrayIPcLm1EEEEviT0_T1_)
        /*0014*/ 	.short	0x0160
        /*0016*/ 	.short	0x0010


	//----- nvinfo : EIATTR_CBANK_PARAM_SIZE
	.align		4
.L_1946:
        /*0018*/ 	.byte	0x03, 0x19
        /*001a*/ 	.short	0x0010


	//----- nvinfo : EIATTR_KPARAM_INFO
	.align		4
        /*001c*/ 	.byte	0x04, 0x17
        /*001e*/ 	.short	(.L_1948 - .L_1947)
.L_1947:
        /*0020*/ 	.word	0x00000000
        /*0024*/ 	.short	0x0002
        /*0026*/ 	.short	0x0008
        /*0028*/ 	.byte	0x00, 0xf0, 0x21, 0x00


	//----- nvinfo : EIATTR_KPARAM_INFO
	.align		4
.L_1948:
        /*002c*/ 	.byte	0x04, 0x17
        /*002e*/ 	.short	(.L_1950 - .L_1949)
.L_1949:
        /*0030*/ 	.word	0x00000000
        /*0034*/ 	.short	0x0001
        /*0036*/ 	.short	0x0004
        /*0038*/ 	.byte	0x00, 0xf0, 0x05, 0x00


	//----- nvinfo : EIATTR_KPARAM_INFO
	.align		4
.L_1950:
        /*003c*/ 	.byte	0x04, 0x17
        /*003e*/ 	.short	(.L_1952 - .L_1951)
.L_1951:
        /*0040*/ 	.word	0x00000000
        /*0044*/ 	.short	0x0000
        /*0046*/ 	.short	0x0000
        /*0048*/ 	.byte	0x00, 0xf0, 0x11, 0x00


	//----- nvinfo : EIATTR_MAXREG_COUNT
	.align		4
.L_1952:
        /*004c*/ 	.byte	0x03, 0x1b
        /*004e*/ 	.short	0x00ff


	//----- nvinfo : EIATTR_MERCURY_ISA_VERSION
	.align		4
        /*0050*/ 	.byte	0x03, 0x5f
        /*0052*/ 	.short	0x0000


	//----- nvinfo : EIATTR_EXIT_INSTR_OFFSETS
	.align		4
        /*0054*/ 	.byte	0x04, 0x1c
        /*0056*/ 	.short	(.L_1954 - .L_1953)


	//   ....[0]....
.L_1953:
        /*0058*/ 	.word	0x00000130


	//   ....[1]....
        /*005c*/ 	.word	0x00000830


	//   ....[2]....
        /*0060*/ 	.word	0x00000880


	//----- nvinfo : EIATTR_MAX_THREADS
	.align		4
.L_1954:
        /*0064*/ 	.byte	0x04, 0x05
        /*0066*/ 	.short	(.L_1956 - .L_1955)
.L_1955:
        /*0068*/ 	.word	0x00000080
        /*006c*/ 	.word	0x00000001
        /*0070*/ 	.word	0x00000001


	//----- nvinfo : EIATTR_CRS_STACK_SIZE
	.align		4
.L_1956:
        /*0074*/ 	.byte	0x04, 0x1e
        /*0076*/ 	.short	(.L_1958 - .L_1957)
.L_1957:
        /*0078*/ 	.word	0x00000000
.L_1958:


//--------------------- .nv.info._ZN2at6native29vectorized_elementwise_kernelILi8ENS0_11FillFunctorIN3c1011Float8_e5m2EEESt5arrayIPcLm1EEEEviT0_T1_ --------------------------
	.section	.nv.info._ZN2at6native29vectorized_elementwise_kernelILi8ENS0_11FillFunctorIN3c1011Float8_e5m2EEESt5arrayIPcLm1EEEEviT0_T1_,"",@"SHT_CUDA_INFO"
	.sectionflags	@""
	.align	4


	//----- nvinfo : EIATTR_CUDA_API_VERSION
	.align		4
        /*0000*/ 	.byte	0x04, 0x37
        /*0002*/ 	.short	(.L_1960 - .L_1959)
.L_1959:
        /*0004*/ 	.word	0x00000082


	//----- nvinfo : EIATTR_SW2861232_WAR
	.align		4
.L_1960:
        /*0008*/ 	.byte	0x01, 0x35
	.zero		2


	//----- nvinfo : EIATTR_PARAM_CBANK
	.align		4
        /*000c*/ 	.byte	0x04, 0x0a
        /*000e*/ 	.short	(.L_1962 - .L_1961)
	.align		4
.L_1961:
        /*0010*/ 	.word	index@(.nv.constant0._ZN2at6native29vectorized_elementwise_kernelILi8ENS0_11FillFunctorIN3c1011Float8_e5m2EEESt5arrayIPcLm1EEEEviT0_T1_)
        /*0014*/ 	.short	0x0160
        /*0016*/ 	.short	0x0010


	//----- nvinfo : EIATTR_CBANK_PARAM_SIZE
	.align		4
.L_1962:
        /*0018*/ 	.byte	0x03, 0x19
        /*001a*/ 	.short	0x0010


	//----- nvinfo : EIATTR_KPARAM_INFO
	.align		4
        /*001c*/ 	.byte	0x04, 0x17
        /*001e*/ 	.short	(.L_1964 - .L_1963)
.L_1963:
        /*0020*/ 	.word	0x00000000
        /*0024*/ 	.short	0x0002
        /*0026*/ 	.short	0x0008
        /*0028*/ 	.byte	0x00, 0xf0, 0x21, 0x00


	//----- nvinfo : EIATTR_KPARAM_INFO
	.align		4
.L_1964:
        /*002c*/ 	.byte	0x04, 0x17
        /*002e*/ 	.short	(.L_1966 - .L_1965)
.L_1965:
        /*0030*/ 	.word	0x00000000
        /*0034*/ 	.short	0x0001
        /*0036*/ 	.short	0x0004
        /*0038*/ 	.byte	0x00, 0xf0, 0x05, 0x00


	//----- nvinfo : EIATTR_KPARAM_INFO
	.align		4
.L_1966:
        /*003c*/ 	.byte	0x04, 0x17
        /*003e*/ 	.short	(.L_1968 - .L_1967)
.L_1967:
        /*0040*/ 	.word	0x00000000
        /*0044*/ 	.short	0x0000
        /*0046*/ 	.short	0x0000
        /*0048*/ 	.byte	0x00, 0xf0, 0x11, 0x00


	//----- nvinfo : EIATTR_MAXREG_COUNT
	.align		4
.L_1968:
        /*004c*/ 	.byte	0x03, 0x1b
        /*004e*/ 	.short	0x00ff


	//----- nvinfo : EIATTR_MERCURY_ISA_VERSION
	.align		4
        /*0050*/ 	.byte	0x03, 0x5f
        /*0052*/ 	.short	0x0000


	//----- nvinfo : EIATTR_EXIT_INSTR_OFFSETS
	.align		4
        /*0054*/ 	.byte	0x04, 0x1c
        /*0056*/ 	.short	(.L_1970 - .L_1969)


	//   ....[0]....
.L_1969:
        /*0058*/ 	.word	0x00000010


	//----- nvinfo : EIATTR_MAX_THREADS
	.align		4
.L_1970:
        /*005c*/ 	.byte	0x04, 0x05
        /*005e*/ 	.short	(.L_1972 - .L_1971)
.L_1971:
        /*0060*/ 	.word	0x00000080
        /*0064*/ 	.word	0x00000001
        /*0068*/ 	.word	0x00000001
.L_1972:


//--------------------- .nv.info._ZN2at6native18elementwise_kernelILi128ELi4EZNS0_15gpu_kernel_implINS0_11FillFunctorIN3c108BFloat16EEEEEvRNS_18TensorIteratorBaseERKT_EUliE_EEviT1_ --------------------------
	.section	.nv.info._ZN2at6native18elementwise_kernelILi128ELi4EZNS0_15gpu_kernel_implINS0_11FillFunctorIN3c108BFloat16EEEEEvRNS_18TensorIteratorBaseERKT_EUliE_EEviT1_,"",@"SHT_CUDA_INFO"
	.sectionflags	@""
	.align	4


	//----- nvinfo : EIATTR_CUDA_API_VERSION
	.align		4
        /*0000*/ 	.byte	0x04, 0x37
        /*0002*/ 	.short	(.L_1974 - .L_1973)
.L_1973:
        /*0004*/ 	.word	0x00000082


	//----- nvinfo : EIATTR_SW2861232_WAR
	.align		4
.L_1974:
        /*0008*/ 	.byte	0x01, 0x35
	.zero		2


	//----- nvinfo : EIATTR_PARAM_CBANK
	.align		4
        /*000c*/ 	.byte	0x04, 0x0a
        /*000e*/ 	.short	(.L_1976 - .L_1975)
	.align		4
.L_1975:
        /*0010*/ 	.word	index@(.nv.constant0._ZN2at6native18elementwise_kernelILi128ELi4EZNS0_15gpu_kernel_implINS0_11FillFunctorIN3c108BFloat16EEEEEvRNS_18TensorIteratorBaseERKT_EUliE_EEviT1_)
        /*0014*/ 	.short	0x0160
        /*0016*/ 	.short	0x01b8


	//----- nvinfo : EIATTR_CBANK_PARAM_SIZE
	.align		4
.L_1976:
        /*0018*/ 	.byte	0x03, 0x19
        /*001a*/ 	.short	0x01b8


	//----- nvinfo : EIATTR_KPARAM_INFO
	.align		4
        /*001c*/ 	.byte	0x04, 0x17
        /*001e*/ 	.short	(.L_1978 - .L_1977)
.L_1977:
        /*0020*/ 	.word	0x00000000
        /*0024*/ 	.short	0x0001
        /*0026*/ 	.short	0x0008
        /*0028*/ 	.byte	0x00, 0xf0, 0xc1, 0x06


	//----- nvinfo : EIATTR_KPARAM_INFO
	.align		4
.L_1978:
        /*002c*/ 	.byte	0x04, 0x17
        /*002e*/ 	.short	(.L_1980 - .L_1979)
.L_1979:
        /*0030*/ 	.word	0x00000000
        /*0034*/ 	.short	0x0000
        /*0036*/ 	.short	0x0000
        /*0038*/ 	.byte	0x00, 0xf0, 0x11, 0x00


	//----- nvinfo : EIATTR_MAXREG_COUNT
	.align		4
.L_1980:
        /*003c*/ 	.byte	0x03, 0x1b
        /*003e*/ 	.short	0x0080


	//----- nvinfo : EIATTR_EXTERNS
	.align		4
        /*0040*/ 	.byte	0x04, 0x0f
        /*0042*/ 	.short	(.L_1982 - .L_1981)


	//   ....[0]....
	.align		4
.L_1981:
        /*0044*/ 	.word	index@(__assertfail)


	//----- nvinfo : EIATTR_MERCURY_ISA_VERSION
	.align		4
.L_1982:
        /*0048*/ 	.byte	0x03, 0x5f
        /*004a*/ 	.short	0x0000


	//----- nvinfo : EIATTR_SYSCALL_OFFSETS
	.align		4
        /*004c*/ 	.byte	0x04, 0x46
        /*004e*/ 	.short	(.L_1984 - .L_1983)


	//   ....[0]....
.L_1983:
        /*0050*/ 	.word	0x00001d50


	//   ....[1]....
        /*0054*/ 	.word	0x00003b30


	//   ....[2]....
        /*0058*/ 	.word	0x000058e0


	//   ....[3]....
        /*005c*/ 	.word	0x000076a0


	//----- nvinfo : EIATTR_EXIT_INSTR_OFFSETS
	.align		4
.L_1984:
        /*0060*/ 	.byte	0x04, 0x1c
        /*0062*/ 	.short	(.L_1986 - .L_1985)


	//   ....[0]....
.L_1985:
        /*0064*/ 	.word	0x000059c0


	//   ....[1]....
        /*0068*/ 	.word	0x00006790


	//   ....[2]....
        /*006c*/ 	.word	0x000067e0


	//   ....[3]....
        /*0070*/ 	.word	0x00006890


	//   ....[4]....
        /*0074*/ 	.word	0x000068e0


	//   ....[5]....
        /*0078*/ 	.word	0x00006930


	//   ....[6]....
        /*007c*/ 	.word	0x000069e0


	//   ....[7]....
        /*0080*/ 	.word	0x00006a30


	//   ....[8]....
        /*0084*/ 	.word	0x00006af0


	//   ....[9]....
        /*0088*/ 	.word	0x00006b50


	//   ....[10]....
        /*008c*/ 	.word	0x00006bc0


	//   ....[11]....
        /*0090*/ 	.word	0x00006ca0


	//   ....[12]....
        /*0094*/ 	.word	0x00006d20


	//   ....[13]....
        /*0098*/ 	.word	0x00006eb0


	//   ....[14]....
        /*009c*/ 	.word	0x00007010


	//   ....[15]....
        /*00a0*/ 	.word	0x00007040


	//   ....[16]....
        /*00a4*/ 	.word	0x00007110


	//   ....[17]....
        /*00a8*/ 	.word	0x00007290


	//   ....[18]....
        /*00ac*/ 	.word	0x00007410


	//   ....[19]....
        /*00b0*/ 	.word	0x00007570


	//   ....[20]....
        /*00b4*/ 	.word	0x000076b0


	//   ....[21]....
        /*00b8*/ 	.word	0x00007700


	//   ....[22]....
        /*00bc*/ 	.word	0x00007750


	//----- nvinfo : EIATTR_MAX_THREADS
	.align		4
.L_1986:
        /*00c0*/ 	.byte	0x04, 0x05
        /*00c2*/ 	.short	(.L_1988 - .L_1987)
.L_1987:
        /*00c4*/ 	.word	0x00000080
        /*00c8*/ 	.word	0x00000001
        /*00cc*/ 	.word	0x00000001


	//----- nvinfo : EIATTR_CRS_STACK_SIZE
	.align		4
.L_1988:
        /*00d0*/ 	.byte	0x04, 0x1e
        /*00d2*/ 	.short	(.L_1990 - .L_1989)
.L_1989:
        /*00d4*/ 	.word	0x00000000
.L_1990:


//--------------------- .nv.info._ZN2at6native27unrolled_elementwise_kernelINS0_11FillFunctorIN3c108BFloat16EEESt5arrayIPcLm1EELi4E23TrivialOffsetCalculatorILi0EjES9_ILi1EjENS0_6memory12LoadWithCastILi0EEENSC_13StoreWithCastILi1EEEEEviT_T0_T2_T3_T4_T5_ --------------------------
	.section	.nv.info._ZN2at6native27unrolled_elementwise_kernelINS0_11FillFunctorIN3c108BFloat16EEESt5arrayIPcLm1EELi4E23TrivialOffsetCalculatorILi0EjES9_ILi1EjENS0_6memory12LoadWithCastILi0EEENSC_13StoreWithCastILi1EEEEEviT_T0_T2_T3_T4_T5_,"",@"SHT_CUDA_INFO"
	.sectionflags	@""
	.align	4


	//----- nvinfo : EIATTR_CUDA_API_VERSION
	.align		4
        /*0000*/ 	.byte	0x04, 0x37
        /*0002*/ 	.short	(.L_1992 - .L_1991)
.L_1991:
        /*0004*/ 	.word	0x00000082


	//----- nvinfo : EIATTR_SW2861232_WAR
	.align		4
.L_1992:
        /*0008*/ 	.byte	0x01, 0x35
	.zero		2


	//----- nvinfo : EIATTR_PARAM_CBANK
	.align		4
        /*000c*/ 	.byte	0x04, 0x0a
        /*000e*/ 	.short	(.L_1994 - .L_1993)
	.align		4
.L_1993:
        /*0010*/ 	.word	index@(.nv.constant0._ZN2at6native27unrolled_elementwise_kernelINS0_11FillFunctorIN3c108BFloat16EEESt5arrayIPcLm1EELi4E23TrivialOffsetCalculatorILi0EjES9_ILi1EjENS0_6memory12LoadWithCastILi0EEENSC_13StoreWithCastILi1EEEEEviT_T0_T2_T3_T4_T5_)
        /*0014*/ 	.short	0x0160
        /*0016*/ 	.short	0x0024


	//----- nvinfo : EIATTR_CBANK_PARAM_SIZE
	.align		4
.L_1994:
        /*0018*/ 	.byte	0x03, 0x19
        /*001a*/ 	.short	0x0024


	//----- nvinfo : EIATTR_KPARAM_INFO
	.align		4
        /*001c*/ 	.byte	0x04, 0x17
        /*001e*/ 	.short	(.L_1996 - .L_1995)
.L_1995:
        /*0020*/ 	.word	0x00000000
        /*0024*/ 	.short	0x0006
        /*0026*/ 	.short	0x001c
        /*0028*/ 	.byte	0x00, 0xf0, 0x21, 0x00


	//----- nvinfo : EIATTR_KPARAM_INFO
	.align		4
.L_1996:
        /*002c*/ 	.byte	0x04, 0x17
        /*002e*/ 	.short	(.L_1998 - .L_1997)
.L_1997:
        /*0030*/ 	.word	0x00000000
        /*0034*/ 	.short	0x0005
        /*0036*/ 	.short	0x0014
        /*0038*/ 	.byte	0x00, 0xf0, 0x21, 0x00


	//----- nvinfo : EIATTR_KPARAM_INFO
	.align		4
.L_1998:
        /*003c*/ 	.byte	0x04, 0x17
        /*003e*/ 	.short	(.L_2000 - .L_1999)
.L_1999:
        /*0040*/ 	.word	0x00000000
        /*0044*/ 	.short	0x0004
        /*0046*/ 	.short	0x0011
        /*0048*/ 	.byte	0x00, 0xf0, 0x05, 0x00


	//----- nvinfo : EIATTR_KPARAM_INFO
	.align		4
.L_2000:
        /*004c*/ 	.byte	0x04, 0x17
        /*004e*/ 	.short	(.L_2002 - .L_2001)
.L_2001:
        /*0050*/ 	.word	0x00000000
        /*0054*/ 	.short	0x0003
        /*0056*/ 	.short	0x0010
        /*0058*/ 	.byte	0x00, 0xf0, 0x05, 0x00


	//----- nvinfo : EIATTR_KPARAM_INFO
	.align		4
.L_2002:
        /*005c*/ 	.byte	0x04, 0x17
        /*005e*/ 	.short	(.L_2004 - .L_2003)
.L_2003:
        /*0060*/ 	.word	0x00000000
        /*0064*/ 	.short	0x0002
        /*0066*/ 	.short	0x0008
        /*0068*/ 	.byte	0x00, 0xf0, 0x21, 0x00


	//----- nvinfo : EIATTR_KPARAM_INFO
	.align		4
.L_2004:
        /*006c*/ 	.byte	0x04, 0x17
        /*006e*/ 	.short	(.L_2006 - .L_2005)
.L_2005:
        /*0070*/ 	.word	0x00000000
        /*0074*/ 	.short	0x0001
        /*0076*/ 	.short	0x0004
        /*0078*/ 	.byte	0x00, 0xf0, 0x09, 0x00


	//----- nvinfo : EIATTR_KPARAM_INFO
	.align		4
.L_2006:
        /*007c*/ 	.byte	0x04, 0x17
        /*007e*/ 	.short	(.L_2008 - .L_2007)
.L_2007:
        /*0080*/ 	.word	0x00000000
        /*0084*/ 	.short	0x0000
        /*0086*/ 	.short	0x0000
        /*0088*/ 	.byte	0x00, 0xf0, 0x11, 0x00


	//----- nvinfo : EIATTR_MAXREG_COUNT
	.align		4
.L_2008:
        /*008c*/ 	.byte	0x03, 0x1b
        /*008e*/ 	.short	0x00ff


	//----- nvinfo : EIATTR_EXTERNS
	.align		4
        /*0090*/ 	.byte	0x04, 0x0f
        /*0092*/ 	.short	(.L_2010 - .L_2009)


	//   ....[0]....
	.align		4
.L_2009:
        /*0094*/ 	.word	index@(__assertfail)


	//----- nvinfo : EIATTR_MERCURY_ISA_VERSION
	.align		4
.L_2010:
        /*0098*/ 	.byte	0x03, 0x5f
        /*009a*/ 	.short	0x0000


	//----- nvinfo : EIATTR_SYSCALL_OFFSETS
	.align		4
        /*009c*/ 	.byte	0x04, 0x46
        /*009e*/ 	.short	(.L_2012 - .L_2011)


	//   ....[0]....
.L_2011:
        /*00a0*/ 	.word	0x00001100


	//   ....[1]....
        /*00a4*/ 	.word	0x00002240


	//   ....[2]....
        /*00a8*/ 	.word	0x00003370


	//   ....[3]....
        /*00ac*/ 	.word	0x000044a0


	//----- nvinfo : EIATTR_EXIT_INSTR_OFFSETS
	.align		4
.L_2012:
        /*00b0*/ 	.byte	0x04, 0x1c
        /*00b2*/ 	.short	(.L_2014 - .L_2013)


	//   ....[0]....
.L_2013:
        /*00b4*/ 	.word	0x00003450


	//   ....[1]....
        /*00b8*/ 	.word	0x00003590


	//   ....[2]....
        /*00bc*/ 	.word	0x000035e0


	//   ....[3]....
        /*00c0*/ 	.word	0x00003690


	//   ....[4]....
        /*00c4*/ 	.word	0x000036e0


	//   ....[5]....
        /*00c8*/ 	.word	0x00003730


	//   ....[6]....
        /*00cc*/ 	.word	0x000037e0


	//   ....[7]....
        /*00d0*/ 	.word	0x00003830


	//   ....[8]....
        /*00d4*/ 	.word	0x000038f0


	//   ....[9]....
        /*00d8*/ 	.word	0x00003950


	//   ....[10]....
        /*00dc*/ 	.word	0x000039c0


	//   ....[11]....
        /*00e0*/ 	.word	0x00003aa0


	//   ....[12]....
        /*00e4*/ 	.word	0x00003b20


	//   ....[13]....
        /*00e8*/ 	.word	0x00003cb0


	//   ....[14]....
        /*00ec*/ 	.word	0x00003e10


	//   ....[15]....
        /*00f0*/ 	.word	0x00003e40


	//   ....[16]....
        /*00f4*/ 	.word	0x00003f10


	//   ....[17]....
        /*00f8*/ 	.word	0x00004090


	//   ....[18]....
        /*00fc*/ 	.word	0x00004210


	//   ....[19]....
        /*0100*/ 	.word	0x00004370


	//   ....[20]....
        /*0104*/ 	.word	0x000044b0


	//   ....[21]....
        /*0108*/ 	.word	0x00004500


	//   ....[22]....
        /*010c*/ 	.word	0x00004550


	//----- nvinfo : EIATTR_MAX_THREADS
	.align		4
.L_2014:
        /*0110*/ 	.byte	0x04, 0x05
        /*0112*/ 	.short	(.L_2016 - .L_2015)
.L_2015:
        /*0114*/ 	.word	0x00000080
        /*0118*/ 	.word	0x00000001
        /*011c*/ 	.word	0x00000001


	//----- nvinfo : EIATTR_CRS_STACK_SIZE
	.align		4
.L_2016:
        /*0120*/ 	.byte	0x04, 0x1e
        /*0122*/ 	.short	(.L_2018 - .L_2017)
.L_2017:
        /*0124*/ 	.word	0x00000000
.L_2018:


//--------------------- .nv.info._ZN2at6native18elementwise_kernelILi128ELi4EZNS0_22gpu_kernel_impl_nocastINS0_11FillFunctorIN3c108BFloat16EEEEEvRNS_18TensorIteratorBaseERKT_EUliE_EEviT1_ --------------------------
	.section	.nv.info._ZN2at6native18elementwise_kernelILi128ELi4EZNS0_22gpu_kernel_impl_nocastINS0_11FillFunctorIN3c108BFloat16EEEEEvRNS_18TensorIteratorBaseERKT_EUliE_EEviT1_,"",@"SHT_CUDA_INFO"
	.sectionflags	@""
	.align	4


	//----- nvinfo : EIATTR_CUDA_API_VERSION
	.align		4
        /*0000*/ 	.byte	0x04, 0x37
        /*0002*/ 	.short	(.L_2020 - .L_2019)
.L_2019:
        /*0004*/ 	.word	0x00000082


	//----- nvinfo : EIATTR_SW2861232_WAR
	.align		4
.L_2020:
        /*0008*/ 	.byte	0x01, 0x35
	.zero		2


	//----- nvinfo : EIATTR_PARAM_CBANK
	.align		4
        /*000c*/ 	.byte	0x04, 0x0a
        /*000e*/ 	.short	(.L_2022 - .L_2021)
	.align		4
.L_2021:
        /*0010*/ 	.word	index@(.nv.constant0._ZN2at6native18elementwise_kernelILi128ELi4EZNS0_22gpu_kernel_impl_nocastINS0_11FillFunctorIN3c108BFloat16EEEEEvRNS_18TensorIteratorBaseERKT_EUliE_EEviT1_)
        /*0014*/ 	.short	0x0160
        /*0016*/ 	.short	0x01b8


	//----- nvinfo : EIATTR_CBANK_PARAM_SIZE
	.align		4
.L_2022:
        /*0018*/ 	.byte	0x03, 0x19
        /*001a*/ 	.short	0x01b8


	//----- nvinfo : EIATTR_KPARAM_INFO
	.align		4
        /*001c*/ 	.byte	0x04, 0x17
        /*001e*/ 	.short	(.L_2024 - .L_2023)
.L_2023:
        /*0020*/ 	.word	0x00000000
        /*0024*/ 	.short	0x0001
        /*0026*/ 	.short	0x0008
        /*0028*/ 	.byte	0x00, 0xf0, 0xc1, 0x06


	//----- nvinfo : EIATTR_KPARAM_INFO
	.align		4
.L_2024:
        /*002c*/ 	.byte	0x04, 0x17
        /*002e*/ 	.short	(.L_2026 - .L_2025)
.L_2025:
        /*0030*/ 	.word	0x00000000
        /*0034*/ 	.short	0x0000
        /*0036*/ 	.short	0x0000
        /*0038*/ 	.byte	0x00, 0xf0, 0x11, 0x00


	//----- nvinfo : EIATTR_MAXREG_COUNT
	.align		4
.L_2026:
        /*003c*/ 	.byte	0x03, 0x1b
        /*003e*/ 	.short	0x0080


	//----- nvinfo : EIATTR_MERCURY_ISA_VERSION
	.align		4
        /*0040*/ 	.byte	0x03, 0x5f
        /*0042*/ 	.short	0x0000


	//----- nvinfo : EIATTR_EXIT_INSTR_OFFSETS
	.align		4
        /*0044*/ 	.byte	0x04, 0x1c
        /*0046*/ 	.short	(.L_2028 - .L_2027)


	//   ....[0]....
.L_2027:
        /*0048*/ 	.word	0x00002790


	//   ....[1]....
        /*004c*/ 	.word	0x00003450


	//   ....[2]....
        /*0050*/ 	.word	0x000035d0


	//   ....[3]....
        /*0054*/ 	.word	0x00003600


	//----- nvinfo : EIATTR_MAX_THREADS
	.align		4
.L_2028:
        /*0058*/ 	.byte	0x04, 0x05
        /*005a*/ 	.short	(.L_2030 - .L_2029)
.L_2029:
        /*005c*/ 	.word	0x00000080
        /*0060*/ 	.word	0x00000001
        /*0064*/ 	.word	0x00000001


	//----- nvinfo : EIATTR_CRS_STACK_SIZE
	.align		4
.L_2030:
        /*0068*/ 	.byte	0x04, 0x1e
        /*006a*/ 	.short	(.L_2032 - .L_2031)
.L_2031:
        /*006c*/ 	.word	0x00000000
.L_2032:


//--------------------- .nv.info._ZN2at6native27unrolled_elementwise_kernelINS0_11FillFunctorIN3c108BFloat16EEESt5arrayIPcLm1EELi4E23TrivialOffsetCalculatorILi0EjES9_ILi1EjENS0_6memory15LoadWithoutCastENSC_16StoreWithoutCastEEEviT_T0_T2_T3_T4_T5_ --------------------------
	.section	.nv.info._ZN2at6native27unrolled_elementwise_kernelINS0_11FillFunctorIN3c108BFloat16EEESt5arrayIPcLm1EELi4E23TrivialOffsetCalculatorILi0EjES9_ILi1EjENS0_6memory15LoadWithoutCastENSC_16StoreWithoutCastEEEviT_T0_T2_T3_T4_T5_,"",@"SHT_CUDA_INFO"
	.sectionflags	@""
	.align	4


	//----- nvinfo : EIATTR_CUDA_API_VERSION
	.align		4
        /*0000*/ 	.byte	0x04, 0x37
        /*0002*/ 	.short	(.L_2034 - .L_2033)
.L_2033:
        /*0004*/ 	.word	0x00000082


	//----- nvinfo : EIATTR_SW2861232_WAR
	.align		4
.L_2034:
        /*0008*/ 	.byte	0x01, 0x35
	.zero		2


	//----- nvinfo : EIATTR_PARAM_CBANK
	.align		4
        /*000c*/ 	.byte	0x04, 0x0a
        /*000e*/ 	.short	(.L_2036 - .L_2035)
	.align		4
.L_2035:
        /*0010*/ 	.word	index@(.nv.constant0._ZN2at6native27unrolled_elementwise_kernelINS0_11FillFunctorIN3c108BFloat16EEESt5arrayIPcLm1EELi4E23TrivialOffsetCalculatorILi0EjES9_ILi1EjENS0_6memory15LoadWithoutCastENSC_16StoreWithoutCastEEEviT_T0_T2_T3_T4_T5_)
        /*0014*/ 	.short	0x0160
        /*0016*/ 	.short	0x0014


	//----- nvinfo : EIATTR_CBANK_PARAM_SIZE
	.align		4
.L_2036:
        /*0018*/ 	.byte	0x03, 0x19
        /*001a*/ 	.short	0x0014


	//----- nvinfo : EIATTR_KPARAM_INFO
	.align		4
        /*001c*/ 	.byte	0x04, 0x17
        /*001e*/ 	.short	(.L_2038 - .L_2037)
.L_2037:
        /*0020*/ 	.word	0x00000000
        /*0024*/ 	.short	0x0006
        /*0026*/ 	.short	0x0013
        /*0028*/ 	.byte	0x00, 0xf0, 0x05, 0x00


	//----- nvinfo : EIATTR_KPARAM_INFO
	.align		4
.L_2038:
        /*002c*/ 	.byte	0x04, 0x17
        /*002e*/ 	.short	(.L_2040 - .L_2039)
.L_2039:
        /*0030*/ 	.word	0x00000000
        /*0034*/ 	.short	0x0005
        /*0036*/ 	.short	0x0012
        /*0038*/ 	.byte	0x00, 0xf0, 0x05, 0x00


	//----- nvinfo : EIATTR_KPARAM_INFO
	.align		4
.L_2040:
        /*003c*/ 	.byte	0x04, 0x17
        /*003e*/ 	.short	(.L_2042 - .L_2041)
.L_2041:
        /*0040*/ 	.word	0x00000000
        /*0044*/ 	.short	0x0004
        /*0046*/ 	.short	0x0011
        /*0048*/ 	.byte	0x00, 0xf0, 0x05, 0x00


	//----- nvinfo : EIATTR_KPARAM_INFO
	.align		4
.L_2042:
        /*004c*/ 	.byte	0x04, 0x17
        /*004e*/ 	.short	(.L_2044 - .L_2043)
.L_2043:
        /*0050*/ 	.word	0x00000000
        /*0054*/ 	.short	0x0003
        /*0056*/ 	.short	0x0010
        /*0058*/ 	.byte	0x00, 0xf0, 0x05, 0x00


	//----- nvinfo : EIATTR_KPARAM_INFO
	.align		4
.L_2044:
        /*005c*/ 	.byte	0x04, 0x17
        /*005e*/ 	.short	(.L_2046 - .L_2045)
.L_2045:
        /*0060*/ 	.word	0x00000000
        /*0064*/ 	.short	0x0002
        /*0066*/ 	.short	0x0008
        /*0068*/ 	.byte	0x00, 0xf0, 0x21, 0x00


	//----- nvinfo : EIATTR_KPARAM_INFO
	.align		4
.L_2046:
        /*006c*/ 	.byte	0x04, 0x17
        /*006e*/ 	.short	(.L_2048 - .L_2047)
.L_2047:
        /*0070*/ 	.word	0x00000000
        /*0074*/ 	.short	0x0001
        /*0076*/ 	.short	0x0004
        /*0078*/ 	.byte	0x00, 0xf0, 0x09, 0x00


	//----- nvinfo : EIATTR_KPARAM_INFO
	.align		4
.L_2048:
        /*007c*/ 	.byte	0x04, 0x17
        /*007e*/ 	.short	(.L_2050 - .L_2049)
.L_2049:
        /*0080*/ 	.word	0x00000000
        /*0084*/ 	.short	0x0000
        /*0086*/ 	.short	0x0000
        /*0088*/ 	.byte	0x00, 0xf0, 0x11, 0x00


	//----- nvinfo : EIATTR_MAXREG_COUNT
	.align		4
.L_2050:
        /*008c*/ 	.byte	0x03, 0x1b
        /*008e*/ 	.short	0x00ff


	//----- nvinfo : EIATTR_MERCURY_ISA_VERSION
	.align		4
        /*0090*/ 	.byte	0x03, 0x5f
        /*0092*/ 	.short	0x0000


	//----- nvinfo : EIATTR_EXIT_INSTR_OFFSETS
	.align		4
        /*0094*/ 	.byte	0x04, 0x1c
        /*0096*/ 	.short	(.L_2052 - .L_2051)


	//   ....[0]....
.L_2051:
        /*0098*/ 	.word	0x000001e0


	//   ....[1]....
        /*009c*/ 	.word	0x00000240


	//----- nvinfo : EIATTR_MAX_THREADS
	.align		4
.L_2052:
        /*00a0*/ 	.byte	0x04, 0x05
        /*00a2*/ 	.short	(.L_2054 - .L_2053)
.L_2053:
        /*00a4*/ 	.word	0x00000080
        /*00a8*/ 	.word	0x00000001
        /*00ac*/ 	.word	0x00000001


	//----- nvinfo : EIATTR_CRS_STACK_SIZE
	.align		4
.L_2054:
        /*00b0*/ 	.byte	0x04, 0x1e
        /*00b2*/ 	.short	(.L_2056 - .L_2055)
.L_2055:
        /*00b4*/ 	.word	0x00000000
.L_2056:


//--------------------- .nv.info._ZN2at6native29vectorized_elementwise_kernelILi2ENS0_11FillFunctorIN3c108BFloat16EEESt5arrayIPcLm1EEEEviT0_T1_ --------------------------
	.section	.nv.info._ZN2at6native29vectorized_elementwise_kernelILi2ENS0_11FillFunctorIN3c108BFloat16EEESt5arrayIPcLm1EEEEviT0_T1_,"",@"SHT_CUDA_INFO"
	.sectionflags	@""
	.align	4


	//----- nvinfo : EIATTR_CUDA_API_VERSION
	.align		4
        /*0000*/ 	.byte	0x04, 0x37
        /*0002*/ 	.short	(.L_2058 - .L_2057)
.L_2057:
        /*0004*/ 	.word	0x00000082


	//----- nvinfo : EIATTR_SW2861232_WAR
	.align		4
.L_2058:
        /*0008*/ 	.byte	0x01, 0x35
	.zero		2


	//----- nvinfo : EIATTR_PARAM_CBANK
	.align		4
        /*000c*/ 	.byte	0x04, 0x0a
        /*000e*/ 	.short	(.L_2060 - .L_2059)
	.align		4
.L_2059:
        /*0010*/ 	.word	index@(.nv.constant0._ZN2at6native29vectorized_elementwise_kernelILi2ENS0_11FillFunctorIN3c108BFloat16EEESt5arrayIPcLm1EEEEviT0_T1_)
        /*0014*/ 	.short	0x0160
        /*0016*/ 	.short	0x0010


	//----- nvinfo : EIATTR_CBANK_PARAM_SIZE
	.align		4
.L_2060:
        /*0018*/ 	.byte	0x03, 0x19
        /*001a*/ 	.short	0x0010


	//----- nvinfo : EIATTR_KPARAM_INFO
	.align		4
        /*001c*/ 	.byte	0x04, 0x17
        /*001e*/ 	.short	(.L_2062 - .L_2061)
.L_2061:
        /*0020*/ 	.word	0x00000000
        /*0024*/ 	.short	0x0002
        /*0026*/ 	.short	0x0008
        /*0028*/ 	.byte	0x00, 0xf0, 0x21, 0x00


	//----- nvinfo : EIATTR_KPARAM_INFO
	.align		4
.L_2062:
        /*002c*/ 	.byte	0x04, 0x17
        /*002e*/ 	.short	(.L_2064 - .L_2063)
.L_2063:
        /*0030*/ 	.word	0x00000000
        /*0034*/ 	.short	0x0001
        /*0036*/ 	.short	0x0004
        /*0038*/ 	.byte	0x00, 0xf0, 0x09, 0x00


	//----- nvinfo : EIATTR_KPARAM_INFO
	.align		4
.L_2064:
        /*003c*/ 	.byte	0x04, 0x17
        /*003e*/ 	.short	(.L_2066 - .L_2065)
.L_2065:
        /*0040*/ 	.word	0x00000000
        /*0044*/ 	.short	0x0000
        /*0046*/ 	.short	0x0000
        /*0048*/ 	.byte	0x00, 0xf0, 0x11, 0x00


	//----- nvinfo : EIATTR_MAXREG_COUNT
	.align		4
.L_2066:
        /*004c*/ 	.byte	0x03, 0x1b
        /*004e*/ 	.short	0x00ff


	//----- nvinfo : EIATTR_MERCURY_ISA_VERSION
	.align		4
        /*0050*/ 	.byte	0x03, 0x5f
        /*0052*/ 	.short	0x0000


	//----- nvinfo : EIATTR_EXIT_INSTR_OFFSETS
	.align		4
        /*0054*/ 	.byte	0x04, 0x1c
        /*0056*/ 	.short	(.L_2068 - .L_2067)


	//   ....[0]....
.L_2067:
        /*0058*/ 	.word	0x00000130


	//   ....[1]....
        /*005c*/ 	.word	0x00000520


	//   ....[2]....
        /*0060*/ 	.word	0x00000580


	//----- nvinfo : EIATTR_MAX_THREADS
	.align		4
.L_2068:
        /*0064*/ 	.byte	0x04, 0x05
        /*0066*/ 	.short	(.L_2070 - .L_2069)
.L_2069:
        /*0068*/ 	.word	0x00000080
        /*006c*/ 	.word	0x00000001
        /*0070*/ 	.word	0x00000001


	//----- nvinfo : EIATTR_CRS_STACK_SIZE
	.align		4
.L_2070:
        /*0074*/ 	.byte	0x04, 0x1e
        /*0076*/ 	.short	(.L_2072 - .L_2071)
.L_2071:
        /*0078*/ 	.word	0x00000000
.L_2072:


//--------------------- .nv.info._ZN2at6native29vectorized_elementwise_kernelILi4ENS0_11FillFunctorIN3c108BFloat16EEESt5arrayIPcLm1EEEEviT0_T1_ --------------------------
	.section	.nv.info._ZN2at6native29vectorized_elementwise_kernelILi4ENS0_11FillFunctorIN3c108BFloat16EEESt5arrayIPcLm1EEEEviT0_T1_,"",@"SHT_CUDA_INFO"
	.sectionflags	@""
	.align	4


	//----- nvinfo : EIATTR_CUDA_API_VERSION
	.align		4
        /*0000*/ 	.byte	0x04, 0x37
        /*0002*/ 	.short	(.L_2074 - .L_2073)
.L_2073:
        /*0004*/ 	.word	0x00000082


	//----- nvinfo : EIATTR_SW2861232_WAR
	.align		4
.L_2074:
        /*0008*/ 	.byte	0x01, 0x35
	.zero		2


	//----- nvinfo : EIATTR_PARAM_CBANK
	.align		4
        /*000c*/ 	.byte	0x04, 0x0a
        /*000e*/ 	.short	(.L_2076 - .L_2075)
	.align		4
.L_2075:
        /*0010*/ 	.word	index@(.nv.constant0._ZN2at6native29vectorized_elementwise_kernelILi4ENS0_11FillFunctorIN3c108BFloat16EEESt5arrayIPcLm1EEEEviT0_T1_)
        /*0014*/ 	.short	0x0160
        /*0016*/ 	.short	0x0010


	//----- nvinfo : EIATTR_CBANK_PARAM_SIZE
	.align		4
.L_2076:
        /*0018*/ 	.byte	0x03, 0x19
        /*001a*/ 	.short	0x0010


	//----- nvinfo : EIATTR_KPARAM_INFO
	.align		4
        /*001c*/ 	.byte	0x04, 0x17
        /*001e*/ 	.short	(.L_2078 - .L_2077)
.L_2077:
        /*0020*/ 	.word	0x00000000
        /*0024*/ 	.short	0x0002
        /*0026*/ 	.short	0x0008
        /*0028*/ 	.byte	0x00, 0xf0, 0x21, 0x00


	//----- nvinfo : EIATTR_KPARAM_INFO
	.align		4
.L_2078:
        /*002c*/ 	.byte	0x04, 0x17
        /*002e*/ 	.short	(.L_2080 - .L_2079)
.L_2079:
        /*0030*/ 	.word	0x00000000
        /*0034*/ 	.short	0x0001
        /*0036*/ 	.short	0x0004
        /*0038*/ 	.byte	0x00, 0xf0, 0x09, 0x00


	//----- nvinfo : EIATTR_KPARAM_INFO
	.align		4
.L_2080:
        /*003c*/ 	.byte	0x04, 0x17
        /*003e*/ 	.short	(.L_2082 - .L_2081)
.L_2081:
        /*0040*/ 	.word	0x00000000
        /*0044*/ 	.short	0x0000
        /*0046*/ 	.short	0x0000
        /*0048*/ 	.byte	0x00, 0xf0, 0x11, 0x00


	//----- nvinfo : EIATTR_MAXREG_COUNT
	.align		4
.L_2082:
        /*004c*/ 	.byte	0x03, 0x1b
        /*004e*/ 	.short	0x00ff


	//----- nvinfo : EIATTR_MERCURY_ISA_VERSION
	.align		4
        /*0050*/ 	.byte	0x03, 0x5f
        /*0052*/ 	.short	0x0000


	//----- nvinfo : EIATTR_EXIT_INSTR_OFFSETS
	.align		4
        /*0054*/ 	.byte	0x04, 0x1c
        /*0056*/ 	.short	(.L_2084 - .L_2083)


	//   ....[0]....
.L_2083:
        /*0058*/ 	.word	0x00000140


	//   ....[1]....
        /*005c*/ 	.word	0x00000530


	//   ....[2]....
        /*0060*/ 	.word	0x00000590


	//----- nvinfo : EIATTR_MAX_THREADS
	.align		4
.L_2084:
        /*0064*/ 	.byte	0x04, 0x05
        /*0066*/ 	.short	(.L_2086 - .L_2085)
.L_2085:
        /*0068*/ 	.word	0x00000080
        /*006c*/ 	.word	0x00000001
        /*0070*/ 	.word	0x00000001


	//----- nvinfo : EIATTR_CRS_STACK_SIZE
	.align		4
.L_2086:
        /*0074*/ 	.byte	0x04, 0x1e
        /*0076*/ 	.short	(.L_2088 - .L_2087)
.L_2087:
        /*0078*/ 	.word	0x00000000
.L_2088:


//--------------------- .nv.info._ZN2at6native29vectorized_elementwise_kernelILi8ENS0_11FillFunctorIN3c108BFloat16EEESt5arrayIPcLm1EEEEviT0_T1_ --------------------------
	.section	.nv.info._ZN2at6native29vectorized_elementwise_kernelILi8ENS0_11FillFunctorIN3c108BFloat16EEESt5arrayIPcLm1EEEEviT0_T1_,"",@"SHT_CUDA_INFO"
	.sectionflags	@""
	.align	4


	//----- nvinfo : EIATTR_CUDA_API_VERSION
	.align		4
        /*0000*/ 	.byte	0x04, 0x37
        /*0002*/ 	.short	(.L_2090 - .L_2089)
.L_2089:
        /*0004*/ 	.word	0x00000082


	//----- nvinfo : EIATTR_SW2861232_WAR
	.align		4
.L_2090:
        /*0008*/ 	.byte	0x01, 0x35
	.zero		2


	//----- nvinfo : EIATTR_PARAM_CBANK
	.align		4
        /*000c*/ 	.byte	0x04, 0x0a
        /*000e*/ 	.short	(.L_2092 - .L_2091)
	.align		4
.L_2091:
        /*0010*/ 	.word	index@(.nv.constant0._ZN2at6native29vectorized_elementwise_kernelILi8ENS0_11FillFunctorIN3c108BFloat16EEESt5arrayIPcLm1EEEEviT0_T1_)
        /*0014*/ 	.short	0x0160
        /*0016*/ 	.short	0x0010


	//----- nvinfo : EIATTR_CBANK_PARAM_SIZE
	.align		4
.L_2092:
        /*0018*/ 	.byte	0x03, 0x19
        /*001a*/ 	.short	0x0010


	//----- nvinfo : EIATTR_KPARAM_INFO
	.align		4
        /*001c*/ 	.byte	0x04, 0x17
        /*001e*/ 	.short	(.L_2094 - .L_2093)
.L_2093:
        /*0020*/ 	.word	0x00000000
        /*0024*/ 	.short	0x0002
        /*0026*/ 	.short	0x0008
        /*0028*/ 	.byte	0x00, 0xf0, 0x21, 0x00


	//----- nvinfo : EIATTR_KPARAM_INFO
	.align		4
.L_2094:
        /*002c*/ 	.byte	0x04, 0x17
        /*002e*/ 	.short	(.L_2096 - .L_2095)
.L_2095:
        /*0030*/ 	.word	0x00000000
        /*0034*/ 	.short	0x0001
        /*0036*/ 	.short	0x0004
        /*0038*/ 	.byte	0x00, 0xf0, 0x09, 0x00


	//----- nvinfo : EIATTR_KPARAM_INFO
	.align		4
.L_2096:
        /*003c*/ 	.byte	0x04, 0x17
        /*003e*/ 	.short	(.L_2098 - .L_2097)
.L_2097:
        /*0040*/ 	.word	0x00000000
        /*0044*/ 	.short	0x0000
        /*0046*/ 	.short	0x0000
        /*0048*/ 	.byte	0x00, 0xf0, 0x11, 0x00


	//----- nvinfo : EIATTR_MAXREG_COUNT
	.align		4
.L_2098:
        /*004c*/ 	.byte	0x03, 0x1b
        /*004e*/ 	.short	0x00ff


	//----- nvinfo : EIATTR_MERCURY_ISA_VERSION
	.align		4
        /*0050*/ 	.byte	0x03, 0x5f
        /*0052*/ 	.short	0x0000


	//----- nvinfo : EIATTR_EXIT_INSTR_OFFSETS
	.align		4
        /*0054*/ 	.byte	0x04, 0x1c
        /*0056*/ 	.short	(.L_2100 - .L_2099)


	//   ....[0]....
.L_2099:
        /*0058*/ 	.word	0x00000010


	//----- nvinfo : EIATTR_MAX_THREADS
	.align		4
.L_2100:
        /*005c*/ 	.byte	0x04, 0x05
        /*005e*/ 	.short	(.L_2102 - .L_2101)
.L_2101:
        /*0060*/ 	.word	0x00000080
        /*0064*/ 	.word	0x00000001
        /*0068*/ 	.word	0x00000001
.L_2102:


//--------------------- .nv.info._ZN2at6native18elementwise_kernelILi128ELi4EZNS0_15gpu_kernel_implINS0_11FillFunctorIN3c104HalfEEEEEvRNS_18TensorIteratorBaseERKT_EUliE_EEviT1_ --------------------------
	.section	.nv.info._ZN2at6native18elementwise_kernelILi128ELi4EZNS0_15gpu_kernel_implINS0_11FillFunctorIN3c104HalfEEEEEvRNS_18TensorIteratorBaseERKT_EUliE_EEviT1_,"",@"SHT_CUDA_INFO"
	.sectionflags	@""
	.align	4


	//----- nvinfo : EIATTR_CUDA_API_VERSION
	.align		4
        /*0000*/ 	.byte	0x04, 0x37
        /*0002*/ 	.short	(.L_2104 - .L_2103)
.L_2103:
        /*0004*/ 	.word	0x00000082


	//----- nvinfo : EIATTR_SW2861232_WAR
	.align		4
.L_2104:
        /*0008*/ 	.byte	0x01, 0x35
	.zero		2


	//----- nvinfo : EIATTR_PARAM_CBANK
	.align		4
        /*000c*/ 	.byte	0x04, 0x0a
        /*000e*/ 	.short	(.L_2106 - .L_2105)
	.align		4
.L_2105:
        /*0010*/ 	.word	index@(.nv.constant0._ZN2at6native18elementwise_kernelILi128ELi4EZNS0_15gpu_kernel_implINS0_11FillFunctorIN3c104HalfEEEEEvRNS_18TensorIteratorBaseERKT_EUliE_EEviT1_)
        /*0014*/ 	.short	0x0160
        /*0016*/ 	.short	0x01b8


	//----- nvinfo : EIATTR_CBANK_PARAM_SIZE
	.align		4
.L_2106:
        /*0018*/ 	.byte	0x03, 0x19
        /*001a*/ 	.short	0x01b8


	//----- nvinfo : EIATTR_KPARAM_INFO
	.align		4
        /*001c*/ 	.byte	0x04, 0x17
        /*001e*/ 	.short	(.L_2108 - .L_2107)
.L_2107:
        /*0020*/ 	.word	0x00000000
        /*0024*/ 	.short	0x0001
        /*0026*/ 	.short	0x0008
        /*0028*/ 	.byte	0x00, 0xf0, 0xc1, 0x06


	//----- nvinfo : EIATTR_KPARAM_INFO
	.align		4
.L_2108:
        /*002c*/ 	.byte	0x04, 0x17
        /*002e*/ 	.short	(.L_2110 - .L_2109)
.L_2109:
        /*0030*/ 	.word	0x00000000
        /*0034*/ 	.short	0x0000
        /*0036*/ 	.short	0x0000
        /*0038*/ 	.byte	0x00, 0xf0, 0x11, 0x00


	//----- nvinfo : EIATTR_MAXREG_COUNT
	.align		4
.L_2110:
        /*003c*/ 	.byte	0x03, 0x1b
        /*003e*/ 	.short	0x0080


	//----- nvinfo : EIATTR_EXTERNS
	.align		4
        /*0040*/ 	.byte	0x04, 0x0f
        /*0042*/ 	.short	(.L_2112 - .L_2111)


	//   ....[0]....
	.align		4
.L_2111:
        /*0044*/ 	.word	index@(__assertfail)


	//----- nvinfo : EIATTR_MERCURY_ISA_VERSION
	.align		4
.L_2112:
        /*0048*/ 	.byte	0x03, 0x5f
        /*004a*/ 	.short	0x0000


	//----- nvinfo : EIATTR_SYSCALL_OFFSETS
	.align		4
        /*004c*/ 	.byte	0x04, 0x46
        /*004e*/ 	.short	(.L_2114 - .L_2113)


	//   ....[0]....
.L_2113:
        /*0050*/ 	.word	0x00001ba0


	//   ....[1]....
        /*0054*/ 	.word	0x000037c0


	//   ....[2]....
        /*0058*/ 	.word	0x000053b0


	//   ....[3]....
        /*005c*/ 	.word	0x00006fb0


	//----- nvinfo : EIATTR_EXIT_INSTR_OFFSETS
	.align		4
.L_2114:
        /*0060*/ 	.byte	0x04, 0x1c
        /*0062*/ 	.short	(.L_2116 - .L_2115)


	//   ....[0]....
.L_2115:
        /*0064*/ 	.word	0x00005470


	//   ....[1]....
        /*0068*/ 	.word	0x00006230


	//   ....[2]....
        /*006c*/ 	.word	0x00006280


	//   ....[3]....
        /*0070*/ 	.word	0x00006320


	//   ....[4]....
        /*0074*/ 	.word	0x00006360


	//   ....[5]....
        /*0078*/ 	.word	0x000063a0


	//   ....[6]....
        /*007c*/ 	.word	0x00006430


	//   ....[7]....
        /*0080*/ 	.word	0x00006460


	//   ....[8]....
        /*0084*/ 	.word	0x00006500


	//   ....[9]....
        /*0088*/ 	.word	0x00006550


	//   ....[10]....
        /*008c*/ 	.word	0x000065a0


	//   ....[11]....
        /*0090*/ 	.word	0x00006670


	//   ....[12]....
        /*0094*/ 	.word	0x000066d0


	//   ....[13]....
        /*0098*/ 	.word	0x00006840


	//   ....[14]....
        /*009c*/ 	.word	0x00006980


	//   ....[15]....
        /*00a0*/ 	.word	0x000069c0


	//   ....[16]....
        /*00a4*/ 	.word	0x00006a80


	//   ....[17]....
        /*00a8*/ 	.word	0x00006be0


	//   ....[18]....
        /*00ac*/ 	.word	0x00006d40


	//   ....[19]....
        /*00b0*/ 	.word	0x00006e80


	//   ....[20]....
        /*00b4*/ 	.word	0x00006fc0


	//   ....[21]....
        /*00b8*/ 	.word	0x00007000


	//   ....[22]....
        /*00bc*/ 	.word	0x00007040


	//----- nvinfo : EIATTR_MAX_THREADS
	.align		4
.L_2116:
        /*00c0*/ 	.byte	0x04, 0x05
        /*00c2*/ 	.short	(.L_2118 - .L_2117)
.L_2117:
        /*00c4*/ 	.word	0x00000080
        /*00c8*/ 	.word	0x00000001
        /*00cc*/ 	.word	0x00000001


	//----- nvinfo : EIATTR_CRS_STACK_SIZE
	.align		4
.L_2118:
        /*00d0*/ 	.byte	0x04, 0x1e
        /*00d2*/ 	.short	(.L_2120 - .L_2119)
.L_2119:
        /*00d4*/ 	.word	0x00000000
.L_2120:


//--------------------- .nv.info._ZN2at6native27unrolled_elementwise_kernelINS0_11FillFunctorIN3c104HalfEEESt5arrayIPcLm1EELi4E23TrivialOffsetCalculatorILi0EjES9_ILi1EjENS0_6memory12LoadWithCastILi0EEENSC_13StoreWithCastILi1EEEEEviT_T0_T2_T3_T4_T5_ --------------------------
	.section	.nv.info._ZN2at6native27unrolled_elementwise_kernelINS0_11FillFunctorIN3c104HalfEEESt5arrayIPcLm1EELi4E23TrivialOffsetCalculatorILi0EjES9_ILi1EjENS0_6memory12LoadWithCastILi0EEENSC_13StoreWithCastILi1EEEEEviT_T0_T2_T3_T4_T5_,"",@"SHT_CUDA_INFO"
	.sectionflags	@""
	.align	4


	//----- nvinfo : EIATTR_CUDA_API_VERSION
	.align		4
        /*0000*/ 	.byte	0x04, 0x37
        /*0002*/ 	.short	(.L_2122 - .L_2121)
.L_2121:
        /*0004*/ 	.word	0x00000082


	//----- nvinfo : EIATTR_SW2861232_WAR
	.align		4
.L_2122:
        /*0008*/ 	.byte	0x01, 0x35
	.zero		2


	//----- nvinfo : EIATTR_PARAM_CBANK
	.align		4
        /*000c*/ 	.byte	0x04, 0x0a
        /*000e*/ 	.short	(.L_2124 - .L_2123)
	.align		4
.L_2123:
        /*0010*/ 	.word	index@(.nv.constant0._ZN2at6native27unrolled_elementwise_kernelINS0_11FillFunctorIN3c104HalfEEESt5arrayIPcLm1EELi4E23TrivialOffsetCalculatorILi0EjES9_ILi1EjENS0_6memory12LoadWithCastILi0EEENSC_13StoreWithCastILi1EEEEEviT_T0_T2_T3_T4_T5_)
        /*0014*/ 	.short	0x0160
        /*0016*/ 	.short	0x0024


	//----- nvinfo : EIATTR_CBANK_PARAM_SIZE
	.align		4
.L_2124:
        /*0018*/ 	.byte	0x03, 0x19
        /*001a*/ 	.short	0x0024


	//----- nvinfo : EIATTR_KPARAM_INFO
	.align		4
        /*001c*/ 	.byte	0x04, 0x17
        /*001e*/ 	.short	(.L_2126 - .L_2125)
.L_2125:
        /*0020*/ 	.word	0x00000000
        /*0024*/ 	.short	0x0006
        /*0026*/ 	.short	0x001c
        /*0028*/ 	.byte	0x00, 0xf0, 0x21, 0x00


	//----- nvinfo : EIATTR_KPARAM_INFO
	.align		4
.L_2126:
        /*002c*/ 	.byte	0x04, 0x17
        /*002e*/ 	.short	(.L_2128 - .L_2127)
.L_2127:
        /*0030*/ 	.word	0x00000000
        /*0034*/ 	.short	0x0005
        /*0036*/ 	.short	0x0014
        /*0038*/ 	.byte	0x00, 0xf0, 0x21, 0x00


	//----- nvinfo : EIATTR_KPARAM_INFO
	.align		4
.L_2128:
        /*003c*/ 	.byte	0x04, 0x17
        /*003e*/ 	.short	(.L_2130 - .L_2129)
.L_2129:
        /*0040*/ 	.word	0x00000000
        /*0044*/ 	.short	0x0004
        /*0046*/ 	.short	0x0011
        /*0048*/ 	.byte	0x00, 0xf0, 0x05, 0x00


	//----- nvinfo : EIATTR_KPARAM_INFO
	.align		4
.L_2130:
        /*004c*/ 	.byte	0x04, 0x17
        /*004e*/ 	.short	(.L_2132 - .L_2131)
.L_2131:
        /*0050*/ 	.word	0x00000000
        /*0054*/ 	.short	0x0003
        /*0056*/ 	.short	0x0010
        /*0058*/ 	.byte	0x00, 0xf0, 0x05, 0x00


	//----- nvinfo : EIATTR_KPARAM_INFO
	.align		4
.L_2132:
        /*005c*/ 	.byte	0x04, 0x17
        /*005e*/ 	.short	(.L_2134 - .L_2133)
.L_2133:
        /*0060*/ 	.word	0x00000000
        /*0064*/ 	.short	0x0002
        /*0066*/ 	.short	0x0008
        /*0068*/ 	.byte	0x00, 0xf0, 0x21, 0x00


	//----- nvinfo : EIATTR_KPARAM_INFO
	.align		4
.L_2134:
        /*006c*/ 	.byte	0x04, 0x17
        /*006e*/ 	.short	(.L_2136 - .L_2135)
.L_2135:
        /*0070*/ 	.word	0x00000000
        /*0074*/ 	.short	0x0001
        /*0076*/ 	.short	0x0004
        /*0078*/ 	.byte	0x00, 0xf0, 0x09, 0x00


	//----- nvinfo : EIATTR_KPARAM_INFO
	.align		4
.L_2136:
        /*007c*/ 	.byte	0x04, 0x17
        /*007e*/ 	.short	(.L_2138 - .L_2137)
.L_2137:
        /*0080*/ 	.word	0x00000000
        /*0084*/ 	.short	0x0000
        /*0086*/ 	.short	0x0000
        /*0088*/ 	.byte	0x00, 0xf0, 0x11, 0x00


	//----- nvinfo : EIATTR_MAXREG_COUNT
	.align		4
.L_2138:
        /*008c*/ 	.byte	0x03, 0x1b
        /*008e*/ 	.short	0x00ff


	//----- nvinfo : EIATTR_EXTERNS
	.align		4
        /*0090*/ 	.byte	0x04, 0x0f
        /*0092*/ 	.short	(.L_2140 - .L_2139)


	//   ....[0]....
	.align		4
.L_2139:
        /*0094*/ 	.word	index@(__assertfail)


	//----- nvinfo : EIATTR_MERCURY_ISA_VERSION
	.align		4
.L_2140:
        /*0098*/ 	.byte	0x03, 0x5f
        /*009a*/ 	.short	0x0000


	//----- nvinfo : EIATTR_SYSCALL_OFFSETS
	.align		4
        /*009c*/ 	.byte	0x04, 0x46
        /*009e*/ 	.short	(.L_2142 - .L_2141)


	//   ....[0]....
.L_2141:
        /*00a0*/ 	.word	0x00000f50


	//   ....[1]....
        /*00a4*/ 	.word	0x00001ed0


	//   ....[2]....
        /*00a8*/ 	.word	0x00002e40


	//   ....[3]....
        /*00ac*/ 	.word	0x00003db0


	//----- nvinfo : EIATTR_EXIT_INSTR_OFFSETS
	.align		4
.L_2142:
        /*00b0*/ 	.byte	0x04, 0x1c
        /*00b2*/ 	.short	(.L_2144 - .L_2143)


	//   ....[0]....
.L_2143:
        /*00b4*/ 	.word	0x00002f00


	//   ....[1]....
        /*00b8*/ 	.word	0x00003030


	//   ....[2]....
        /*00bc*/ 	.word	0x00003080


	//   ....[3]....
        /*00c0*/ 	.word	0x00003120


	//   ....[4]....
        /*00c4*/ 	.word	0x00003160


	//   ....[5]....
        /*00c8*/ 	.word	0x000031a0


	//   ....[6]....
        /*00cc*/ 	.word	0x00003230


	//   ....[7]....
        /*00d0*/ 	.word	0x00003260


	//   ....[8]....
        /*00d4*/ 	.word	0x00003300


	//   ....[9]....
        /*00d8*/ 	.word	0x00003350


	//   ....[10]....
        /*00dc*/ 	.word	0x000033a0


	//   ....[11]....
        /*00e0*/ 	.word	0x00003470


	//   ....[12]....
        /*00e4*/ 	.word	0x000034d0


	//   ....[13]....
        /*00e8*/ 	.word	0x00003640


	//   ....[14]....
        /*00ec*/ 	.word	0x00003780


	//   ....[15]....
        /*00f0*/ 	.word	0x000037c0


	//   ....[16]....
        /*00f4*/ 	.word	0x00003880


	//   ....[17]....
        /*00f8*/ 	.word	0x000039e0


	//   ....[18]....
        /*00fc*/ 	.word	0x00003b40


	//   ....[19]....
        /*0100*/ 	.word	0x00003c80


	//   ....[20]....
        /*0104*/ 	.word	0x00003dc0


	//   ....[21]....
        /*0108*/ 	.word	0x00003e00


	//   ....[22]....
        /*010c*/ 	.word	0x00003e40


	//----- nvinfo : EIATTR_MAX_THREADS
	.align		4
.L_2144:
        /*0110*/ 	.byte	0x04, 0x05
        /*0112*/ 	.short	(.L_2146 - .L_2145)
.L_2145:
        /*0114*/ 	.word	0x00000080
        /*0118*/ 	.word	0x00000001
        /*011c*/ 	.word	0x00000001


	//----- nvinfo : EIATTR_CRS_STACK_SIZE
	.align		4
.L_2146:
        /*0120*/ 	.byte	0x04, 0x1e
        /*0122*/ 	.short	(.L_2148 - .L_2147)
.L_2147:
        /*0124*/ 	.word	0x00000000
.L_2148:


//--------------------- .nv.info._ZN2at6native18elementwise_kernelILi128ELi4EZNS0_22gpu_kernel_impl_nocastINS0_11FillFunctorIN3c104HalfEEEEEvRNS_18TensorIteratorBaseERKT_EUliE_EEviT1_ --------------------------
	.section	.nv.info._ZN2at6native18elementwise_kernelILi128ELi4EZNS0_22gpu_kernel_impl_nocastINS0_11FillFunctorIN3c104HalfEEEEEvRNS_18TensorIteratorBaseERKT_EUliE_EEviT1_,"",@"SHT_CUDA_INFO"
	.sectionflags	@""
	.align	4


	//----- nvinfo : EIATTR_CUDA_API_VERSION
	.align		4
        /*0000*/ 	.byte	0x04, 0x37
        /*0002*/ 	.short	(.L_2150 - .L_2149)
.L_2149:
        /*0004*/ 	.word	0x00000082


	//----- nvinfo : EIATTR_SW2861232_WAR
	.align		4
.L_2150:
        /*0008*/ 	.byte	0x01, 0x35
	.zero		2


	//----- nvinfo : EIATTR_PARAM_CBANK
	.align		4
        /*000c*/ 	.byte	0x04, 0x0a
        /*000e*/ 	.short	(.L_2152 - .L_2151)
	.align		4
.L_2151:
        /*0010*/ 	.word	index@(.nv.constant0._ZN2at6native18elementwise_kernelILi128ELi4EZNS0_22gpu_kernel_impl_nocastINS0_11FillFunctorIN3c104HalfEEEEEvRNS_18TensorIteratorBaseERKT_EUliE_EEviT1_)
        /*0014*/ 	.short	0x0160
        /*0016*/ 	.short	0x01b8


	//----- nvinfo : EIATTR_CBANK_PARAM_SIZE
	.align		4
.L_2152:
        /*0018*/ 	.byte	0x03, 0x19
        /*001a*/ 	.short	0x01b8


	//----- nvinfo : EIATTR_KPARAM_INFO
	.align		4
        /*001c*/ 	.byte	0x04, 0x17
        /*001e*/ 	.short	(.L_2154 - .L_2153)
.L_2153:
        /*0020*/ 	.word	0x00000000
        /*0024*/ 	.short	0x0001
        /*0026*/ 	.short	0x0008
        /*0028*/ 	.byte	0x00, 0xf0, 0xc1, 0x06


	//----- nvinfo : EIATTR_KPARAM_INFO
	.align		4
.L_2154:
        /*002c*/ 	.byte	0x04, 0x17
        /*002e*/ 	.short	(.L_2156 - .L_2155)
.L_2155:
        /*0030*/ 	.word	0x00000000
        /*0034*/ 	.short	0x0000
        /*0036*/ 	.short	0x0000
        /*0038*/ 	.byte	0x00, 0xf0, 0x11, 0x00


	//----- nvinfo : EIATTR_MAXREG_COUNT
	.align		4
.L_2156:
        /*003c*/ 	.byte	0x03, 0x1b
        /*003e*/ 	.short	0x0080


	//----- nvinfo : EIATTR_MERCURY_ISA_VERSION
	.align		4
        /*0040*/ 	.byte	0x03, 0x5f
        /*0042*/ 	.short	0x0000


	//----- nvinfo : EIATTR_EXIT_INSTR_OFFSETS
	.align		4
        /*0044*/ 	.byte	0x04, 0x1c
        /*0046*/ 	.short	(.L_2158 - .L_2157)


	//   ....[0]....
.L_2157:
        /*0048*/ 	.word	0x00002790


	//   ....[1]....
        /*004c*/ 	.word	0x00003450


	//   ....[2]....
        /*0050*/ 	.word	0x000035d0


	//   ....[3]....
        /*0054*/ 	.word	0x00003600


	//----- nvinfo : EIATTR_MAX_THREADS
	.align		4
.L_2158:
        /*0058*/ 	.byte	0x04, 0x05
        /*005a*/ 	.short	(.L_2160 - .L_2159)
.L_2159:
        /*005c*/ 	.word	0x00000080
        /*0060*/ 	.word	0x00000001
        /*0064*/ 	.word	0x00000001


	//----- nvinfo : EIATTR_CRS_STACK_SIZE
	.align		4
.L_2160:
        /*0068*/ 	.byte	0x04, 0x1e
        /*006a*/ 	.short	(.L_2162 - .L_2161)
.L_2161:
        /*006c*/ 	.word	0x00000000
.L_2162:


//--------------------- .nv.info._ZN2at6native27unrolled_elementwise_kernelINS0_11FillFunctorIN3c104HalfEEESt5arrayIPcLm1EELi4E23TrivialOffsetCalculatorILi0EjES9_ILi1EjENS0_6memory15LoadWithoutCastENSC_16StoreWithoutCastEEEviT_T0_T2_T3_T4_T5_ --------------------------
	.section	.nv.info._ZN2at6native27unrolled_elementwise_kernelINS0_11FillFunctorIN3c104HalfEEESt5arrayIPcLm1EELi4E23TrivialOffsetCalculatorILi0EjES9_ILi1EjENS0_6memory15LoadWithoutCastENSC_16StoreWithoutCastEEEviT_T0_T2_T3_T4_T5_,"",@"SHT_CUDA_INFO"
	.sectionflags	@""
	.align	4


	//----- nvinfo : EIATTR_CUDA_API_VERSION
	.align		4
        /*0000*/ 	.byte	0x04, 0x37
        /*0002*/ 	.short	(.L_2164 - .L_2163)
.L_2163:
        /*0004*/ 	.word	0x00000082


	//----- nvinfo : EIATTR_SW2861232_WAR
	.align		4
.L_2164:
        /*0008*/ 	.byte	0x01, 0x35
	.zero		2


	//----- nvinfo : EIATTR_PARAM_CBANK
	.align		4
        /*000c*/ 	.byte	0x04, 0x0a
        /*000e*/ 	.short	(.L_2166 - .L_2165)
	.align		4
.L_2165:
        /*0010*/ 	.word	index@(.nv.constant0._ZN2at6native27unrolled_elementwise_kernelINS0_11FillFunctorIN3c104HalfEEESt5arrayIPcLm1EELi4E23TrivialOffsetCalculatorILi0EjES9_ILi1EjENS0_6memory15LoadWithoutCastENSC_16StoreWithoutCastEEEviT_T0_T2_T3_T4_T5_)
        /*0014*/ 	.short	0x0160
        /*0016*/ 	.short	0x0014


	//----- nvinfo : EIATTR_CBANK_PARAM_SIZE
	.align		4
.L_2166:
        /*0018*/ 	.byte	0x03, 0x19
        /*001a*/ 	.short	0x0014


	//----- nvinfo : EIATTR_KPARAM_INFO
	.align		4
        /*001c*/ 	.byte	0x04, 0x17
        /*001e*/ 	.short	(.L_2168 - .L_2167)
.L_2167:
        /*0020*/ 	.word	0x00000000
        /*0024*/ 	.short	0x0006
        /*0026*/ 	.short	0x0013
        /*0028*/ 	.byte	0x00, 0xf0, 0x05, 0x00


	//----- nvinfo : EIATTR_KPARAM_INFO
	.align		4
.L_2168:
        /*002c*/ 	.byte	0x04, 0x17
        /*002e*/ 	.short	(.L_2170 - .L_2169)
.L_2169:
        /*0030*/ 	.word	0x00000000
        /*0034*/ 	.short	0x0005
        /*0036*/ 	.short	0x0012
        /*0038*/ 	.byte	0x00, 0xf0, 0x05, 0x00


	//----- nvinfo : EIATTR_KPARAM_INFO
	.align		4
.L_2170:
        /*003c*/ 	.byte	0x04, 0x17
        /*003e*/ 	.short	(.L_2172 - .L_2171)
.L_2171:
        /*0040*/ 	.word	0x00000000
        /*0044*/ 	.short	0x0004
        /*0046*/ 	.short	0x0011
        /*0048*/ 	.byte	0x00, 0xf0, 0x05, 0x00


	//----- nvinfo : EIATTR_KPARAM_INFO
	.align		4
.L_2172:
        /*004c*/ 	.byte	0x04, 0x17
        /*004e*/ 	.short	(.L_2174 - .L_2173)
.L_2173:
        /*0050*/ 	.word	0x00000000
        /*0054*/ 	.short	0x0003
        /*0056*/ 	.short	0x0010
        /*0058*/ 	.byte	0x00, 0xf0, 0x05, 0x00


	//----- nvinfo : EIATTR_KPARAM_INFO
	.align		4
.L_2174:
        /*005c*/ 	.byte	0x04, 0x17
        /*005e*/ 	.short	(.L_2176 - .L_2175)
.L_2175:
        /*0060*/ 	.word	0x00000000
        /*0064*/ 	.short	0x0002
        /*0066*/ 	.short	0x0008
        /*0068*/ 	.byte	0x00, 0xf0, 0x21, 0x00


	//----- nvinfo : EIATTR_KPARAM_INFO
	.align		4
.L_2176:
        /*006c*/ 	.byte	0x04, 0x17
        /*006e*/ 	.short	(.L_2178 - .L_2177)
.L_2177:
        /*0070*/ 	.word	0x00000000
        /*0074*/ 	.short	0x0001
        /*0076*/ 	.short	0x0004
        /*0078*/ 	.byte	0x00, 0xf0, 0x09, 0x00


	//----- nvinfo : EIATTR_KPARAM_INFO
	.align		4
.L_2178:
        /*007c*/ 	.byte	0x04, 0x17
        /*007e*/ 	.short	(.L_2180 - .L_2179)
.L_2179:
        /*0080*/ 	.word	0x00000000
        /*0084*/ 	.short	0x0000
        /*0086*/ 	.short	0x0000
        /*0088*/ 	.byte	0x00, 0xf0, 0x11, 0x00


	//----- nvinfo : EIATTR_MAXREG_COUNT
	.align		4
.L_2180:
        /*008c*/ 	.byte	0x03, 0x1b
        /*008e*/ 	.short	0x00ff


	//----- nvinfo : EIATTR_MERCURY_ISA_VERSION
	.align		4
        /*0090*/ 	.byte	0x03, 0x5f
        /*0092*/ 	.short	0x0000


	//----- nvinfo : EIATTR_EXIT_INSTR_OFFSETS
	.align		4
        /*0094*/ 	.byte	0x04, 0x1c
        /*0096*/ 	.short	(.L_2182 - .L_2181)


	//   ....[0]....
.L_2181:
        /*0098*/ 	.word	0x000001e0


	//   ....[1]....
        /*009c*/ 	.word	0x00000240


	//----- nvinfo : EIATTR_MAX_THREADS
	.align		4
.L_2182:
        /*00a0*/ 	.byte	0x04, 0x05
        /*00a2*/ 	.short	(.L_2184 - .L_2183)
.L_2183:
        /*00a4*/ 	.word	0x00000080
        /*00a8*/ 	.word	0x00000001
        /*00ac*/ 	.word	0x00000001


	//----- nvinfo : EIATTR_CRS_STACK_SIZE
	.align		4
.L_2184:
        /*00b0*/ 	.byte	0x04, 0x1e
        /*00b2*/ 	.short	(.L_2186 - .L_2185)
.L_2185:
        /*00b4*/ 	.word	0x00000000
.L_2186:


//--------------------- .nv.info._ZN2at6native29vectorized_elementwise_kernelILi2ENS0_11FillFunctorIN3c104HalfEEESt5arrayIPcLm1EEEEviT0_T1_ --------------------------
	.section	.nv.info._ZN2at6native29vectorized_elementwise_kernelILi2ENS0_11FillFunctorIN3c104HalfEEESt5arrayIPcLm1EEEEviT0_T1_,"",@"SHT_CUDA_INFO"
	.sectionflags	@""
	.align	4


	//----- nvinfo : EIATTR_CUDA_API_VERSION
	.align		4
        /*0000*/ 	.byte	0x04, 0x37
        /*0002*/ 	.short	(.L_2188 - .L_2187)
.L_2187:
        /*0004*/ 	.word	0x00000082


	//----- nvinfo : EIATTR_SW2861232_WAR
	.align		4
.L_2188:
        /*0008*/ 	.byte	0x01, 0x35
	.zero		2


	//----- nvinfo : EIATTR_PARAM_CBANK
	.align		4
        /*000c*/ 	.byte	0x04, 0x0a
        /*000e*/ 	.short	(.L_2190 - .L_2189)
	.align		4
.L_2189:
        /*0010*/ 	.word	index@(.nv.constant0._ZN2at6native29vectorized_elementwise_kernelILi2ENS0_11FillFunctorIN3c104HalfEEESt5arrayIPcLm1EEEEviT0_T1_)
        /*0014*/ 	.short	0x0160
        /*0016*/ 	.short	0x0010


	//----- nvinfo : EIATTR_CBANK_PARAM_SIZE
	.align		4
.L_2190:
        /*0018*/ 	.byte	0x03, 0x19
        /*001a*/ 	.short	0x0010


	//----- nvinfo : EIATTR_KPARAM_INFO
	.align		4
        /*001c*/ 	.byte	0x04, 0x17
        /*001e*/ 	.short	(.L_2192 - .L_2191)
.L_2191:
        /*0020*/ 	.word	0x00000000
        /*0024*/ 	.short	0x0002
        /*0026*/ 	.short	0x0008
        /*0028*/ 	.byte	0x00, 0xf0, 0x21, 0x00


	//----- nvinfo : EIATTR_KPARAM_INFO
	.align		4
.L_2192:
        /*002c*/ 	.byte	0x04, 0x17
        /*002e*/ 	.short	(.L_2194 - .L_2193)
.L_2193:
        /*0030*/ 	.word	0x00000000
        /*0034*/ 	.short	0x0001
        /*0036*/ 	.short	0x0004
        /*0038*/ 	.byte	0x00, 0xf0, 0x09, 0x00


	//----- nvinfo : EIATTR_KPARAM_INFO
	.align		4
.L_2194:
        /*003c*/ 	.byte	0x04, 0x17
        /*003e*/ 	.short	(.L_2196 - .L_2195)
.L_2195:
        /*0040*/ 	.word	0x00000000
        /*0044*/ 	.short	0x0000
        /*0046*/ 	.short	0x0000
        /*0048*/ 	.byte	0x00, 0xf0, 0x11, 0x00


	//----- nvinfo : EIATTR_MAXREG_COUNT
	.align		4
.L_2196:
        /*004c*/ 	.byte	0x03, 0x1b
        /*004e*/ 	.short	0x00ff


	//----- nvinfo : EIATTR_MERCURY_ISA_VERSION
	.align		4
        /*0050*/ 	.byte	0x03, 0x5f
        /*0052*/ 	.short	0x0000


	//----- nvinfo : EIATTR_EXIT_INSTR_OFFSETS
	.align		4
        /*0054*/ 	.byte	0x04, 0x1c
        /*0056*/ 	.short	(.L_2198 - .L_2197)


	//   ....[0]....
.L_2197:
        /*0058*/ 	.word	0x00000130


	//   ....[1]....
        /*005c*/ 	.word	0x00000520


	//   ....[2]....
        /*0060*/ 	.word	0x00000580


	//----- nvinfo : EIATTR_MAX_THREADS
	.align		4
.L_2198:
        /*0064*/ 	.byte	0x04, 0x05
        /*0066*/ 	.short	(.L_2200 - .L_2199)
.L_2199:
        /*0068*/ 	.word	0x00000080
        /*006c*/ 	.word	0x00000001
        /*0070*/ 	.word	0x00000001


	//----- nvinfo : EIATTR_CRS_STACK_SIZE
	.align		4
.L_2200:
        /*0074*/ 	.byte	0x04, 0x1e
        /*0076*/ 	.short	(.L_2202 - .L_2201)
.L_2201:
        /*0078*/ 	.word	0x00000000
.L_2202:


//--------------------- .nv.info._ZN2at6native29vectorized_elementwise_kernelILi4ENS0_11FillFunctorIN3c104HalfEEESt5arrayIPcLm1EEEEviT0_T1_ --------------------------
	.section	.nv.info._ZN2at6native29vectorized_elementwise_kernelILi4ENS0_11FillFunctorIN3c104HalfEEESt5arrayIPcLm1EEEEviT0_T1_,"",@"SHT_CUDA_INFO"
	.sectionflags	@""
	.align	4


	//----- nvinfo : EIATTR_CUDA_API_VERSION
	.align		4
        /*0000*/ 	.byte	0x04, 0x37
        /*0002*/ 	.short	(.L_2204 - .L_2203)
.L_2203:
        /*0004*/ 	.word	0x00000082


	//----- nvinfo : EIATTR_SW2861232_WAR
	.align		4
.L_2204:
        /*0008*/ 	.byte	0x01, 0x35
	.zero		2


	//----- nvinfo : EIATTR_PARAM_CBANK
	.align		4
        /*000c*/ 	.byte	0x04, 0x0a
        /*000e*/ 	.short	(.L_2206 - .L_2205)
	.align		4
.L_2205:
        /*0010*/ 	.word	index@(.nv.constant0._ZN2at6native29vectorized_elementwise_kernelILi4ENS0_11FillFunctorIN3c104HalfEEESt5arrayIPcLm1EEEEviT0_T1_)
        /*0014*/ 	.short	0x0160
        /*0016*/ 	.short	0x0010


	//----- nvinfo : EIATTR_CBANK_PARAM_SIZE
	.align		4
.L_2206:
        /*0018*/ 	.byte	0x03, 0x19
        /*001a*/ 	.short	0x0010


	//----- nvinfo : EIATTR_KPARAM_INFO
	.align		4
        /*001c*/ 	.byte	0x04, 0x17
        /*001e*/ 	.short	(.L_2208 - .L_2207)
.L_2207:
        /*0020*/ 	.word	0x00000000
        /*0024*/ 	.short	0x0002
        /*0026*/ 	.short	0x0008
        /*0028*/ 	.byte	0x00, 0xf0, 0x21, 0x00


	//----- nvinfo : EIATTR_KPARAM_INFO
	.align		4
.L_2208:
        /*002c*/ 	.byte	0x04, 0x17
        /*002e*/ 	.short	(.L_2210 - .L_2209)
.L_2209:
        /*0030*/ 	.word	0x00000000
        /*0034*/ 	.short	0x0001
        /*0036*/ 	.short	0x0004
        /*0038*/ 	.byte	0x00, 0xf0, 0x09, 0x00


	//----- nvinfo : EIATTR_KPARAM_INFO
	.align		4
.L_2210:
        /*003c*/ 	.byte	0x04, 0x17
        /*003e*/ 	.short	(.L_2212 - .L_2211)
.L_2211:
        /*0040*/ 	.word	0x00000000
        /*0044*/ 	.short	0x0000
        /*0046*/ 	.short	0x0000
        /*0048*/ 	.byte	0x00, 0xf0, 0x11, 0x00


	//----- nvinfo : EIATTR_MAXREG_COUNT
	.align		4
.L_2212:
        /*004c*/ 	.byte	0x03, 0x1b
        /*004e*/ 	.short	0x00ff


	//----- nvinfo : EIATTR_MERCURY_ISA_VERSION
	.align		4
        /*0050*/ 	.byte	0x03, 0x5f
        /*0052*/ 	.short	0x0000


	//----- nvinfo : EIATTR_EXIT_INSTR_OFFSETS
	.align		4
        /*0054*/ 	.byte	0x04, 0x1c
        /*0056*/ 	.short	(.L_2214 - .L_2213)


	//   ....[0]....
.L_2213:
        /*0058*/ 	.word	0x00000140


	//   ....[1]....
        /*005c*/ 	.word	0x00000530


	//   ....[2]....
        /*0060*/ 	.word	0x00000590


	//----- nvinfo : EIATTR_MAX_THREADS
	.align		4
.L_2214:
        /*0064*/ 	.byte	0x04, 0x05
        /*0066*/ 	.short	(.L_2216 - .L_2215)
.L_2215:
        /*0068*/ 	.word	0x00000080
        /*006c*/ 	.word	0x00000001
        /*0070*/ 	.word	0x00000001


	//----- nvinfo : EIATTR_CRS_STACK_SIZE
	.align		4
.L_2216:
        /*0074*/ 	.byte	0x04, 0x1e
        /*0076*/ 	.short	(.L_2218 - .L_2217)
.L_2217:
        /*0078*/ 	.word	0x00000000
.L_2218:


//--------------------- .nv.info._ZN2at6native29vectorized_elementwise_kernelILi8ENS0_11FillFunctorIN3c104HalfEEESt5arrayIPcLm1EEEEviT0_T1_ --------------------------
	.section	.nv.info._ZN2at6native29vectorized_elementwise_kernelILi8ENS0_11FillFunctorIN3c104HalfEEESt5arrayIPcLm1EEEEviT0_T1_,"",@"SHT_CUDA_INFO"
	.sectionflags	@""
	.align	4


	//----- nvinfo : EIATTR_CUDA_API_VERSION
	.align		4
        /*0000*/ 	.byte	0x04, 0x37
        /*0002*/ 	.short	(.L_2220 - .L_2219)
.L_2219:
        /*0004*/ 	.word	0x00000082


	//----- nvinfo : EIATTR_SW2861232_WAR
	.align		4
.L_2220:
        /*0008*/ 	.byte	0x01, 0x35
	.zero		2


	//----- nvinfo : EIATTR_PARAM_CBANK
	.align		4
        /*000c*/ 	.byte	0x04, 0x0a
        /*000e*/ 	.short	(.L_2222 - .L_2221)
	.align		4
.L_2221:
        /*0010*/ 	.word	index@(.nv.constant0._ZN2at6native29vectorized_elementwise_kernelILi8ENS0_11FillFunctorIN3c104HalfEEESt5arrayIPcLm1EEEEviT0_T1_)
        /*0014*/ 	.short	0x0160
        /*0016*/ 	.short	0x0010


	//----- nvinfo : EIATTR_CBANK_PARAM_SIZE
	.align		4
.L_2222:
        /*0018*/ 	.byte	0x03, 0x19
        /*001a*/ 	.short	0x0010


	//----- nvinfo : EIATTR_KPARAM_INFO
	.align		4
        /*001c*/ 	.byte	0x04, 0x17
        /*001e*/ 	.short	(.L_2224 - .L_2223)
.L_2223:
        /*0020*/ 	.word	0x00000000
        /*0024*/ 	.short	0x0002
        /*0026*/ 	.short	0x0008
        /*0028*/ 	.byte	0x00, 0xf0, 0x21, 0x00


	//----- nvinfo : EIATTR_KPARAM_INFO
	.align		4
.L_2224:
        /*002c*/ 	.byte	0x04, 0x17
        /*002e*/ 	.short	(.L_2226 - .L_2225)
.L_2225:
        /*0030*/ 	.word	0x00000000
        /*0034*/ 	.short	0x0001
        /*0036*/ 	.short	0x0004
        /*0038*/ 	.byte	0x00, 0xf0, 0x09, 0x00


	//----- nvinfo : EIATTR_KPARAM_INFO
	.align		4
.L_2226:
        /*003c*/ 	.byte	0x04, 0x17
        /*003e*/ 	.short	(.L_2228 - .L_2227)
.L_2227:
        /*0040*/ 	.word	0x00000000
        /*0044*/ 	.short	0x0000
        /*0046*/ 	.short	0x0000
        /*0048*/ 	.byte	0x00, 0xf0, 0x11, 0x00


	//----- nvinfo : EIATTR_MAXREG_COUNT
	.align		4
.L_2228:
        /*004c*/ 	.byte	0x03, 0x1b
        /*004e*/ 	.short	0x00ff


	//----- nvinfo : EIATTR_MERCURY_ISA_VERSION
	.align		4
        /*0050*/ 	.byte	0x03, 0x5f
        /*0052*/ 	.short	0x0000


	//----- nvinfo : EIATTR_EXIT_INSTR_OFFSETS
	.align		4
        /*0054*/ 	.byte	0x04, 0x1c
        /*0056*/ 	.short	(.L_2230 - .L_2229)


	//   ....[0]....
.L_2229:
        /*0058*/ 	.word	0x00000010


	//----- nvinfo : EIATTR_MAX_THREADS
	.align		4
.L_2230:
        /*005c*/ 	.byte	0x04, 0x05
        /*005e*/ 	.short	(.L_2232 - .L_2231)
.L_2231:
        /*0060*/ 	.word	0x00000080
        /*0064*/ 	.word	0x00000001
        /*0068*/ 	.word	0x00000001
.L_2232:


//--------------------- .nv.info._ZN2at6native18elementwise_kernelILi128ELi4EZNS0_15gpu_kernel_implINS0_11FillFunctorIbEEEEvRNS_18TensorIteratorBaseERKT_EUliE_EEviT1_ --------------------------
	.section	.nv.info._ZN2at6native18elementwise_kernelILi128ELi4EZNS0_15gpu_kernel_implINS0_11FillFunctorIbEEEEvRNS_18TensorIteratorBaseERKT_EUliE_EEviT1_,"",@"SHT_CUDA_INFO"
	.sectionflags	@""
	.align	4


	//----- nvinfo : EIATTR_CUDA_API_VERSION
	.align		4
        /*0000*/ 	.byte	0x04, 0x37
        /*0002*/ 	.short	(.L_2234 - .L_2233)
.L_2233:
        /*0004*/ 	.word	0x00000082


	//----- nvinfo : EIATTR_SW2861232_WAR
	.align		4
.L_2234:
        /*0008*/ 	.byte	0x01, 0x35
	.zero		2


	//----- nvinfo : EIATTR_PARAM_CBANK
	.align		4
        /*000c*/ 	.byte	0x04, 0x0a
        /*000e*/ 	.short	(.L_2236 - .L_2235)
	.align		4
.L_2235:
        /*0010*/ 	.word	index@(.nv.constant0._ZN2at6native18elementwise_kernelILi128ELi4EZNS0_15gpu_kernel_implINS0_11FillFunctorIbEEEEvRNS_18TensorIteratorBaseERKT_EUliE_EEviT1_)
        /*0014*/ 	.short	0x0160
        /*0016*/ 	.short	0x01b8


	//----- nvinfo : EIATTR_CBANK_PARAM_SIZE
	.align		4
.L_2236:
        /*0018*/ 	.byte	0x03, 0x19
        /*001a*/ 	.short	0x01b8


	//----- nvinfo : EIATTR_KPARAM_INFO
	.align		4
        /*001c*/ 	.byte	0x04, 0x17
        /*001e*/ 	.short	(.L_2238 - .L_2237)
.L_2237:
        /*0020*/ 	.word	0x00000000
        /*0024*/ 	.short	0x0001
        /*0026*/ 	.short	0x0008
        /*0028*/ 	.byte	0x00, 0xf0, 0xc1, 0x06


	//----- nvinfo : EIATTR_KPARAM_INFO
	.align		4
.L_2238:
        /*002c*/ 	.byte	0x04, 0x17
        /*002e*/ 	.short	(.L_2240 - .L_2239)
.L_2239:
        /*0030*/ 	.word	0x00000000
        /*0034*/ 	.short	0x0000
        /*0036*/ 	.short	0x0000
        /*0038*/ 	.byte	0x00, 0xf0, 0x11, 0x00


	//----- nvinfo : EIATTR_MAXREG_COUNT
	.align		4
.L_2240:
        /*003c*/ 	.byte	0x03, 0x1b
        /*003e*/ 	.short	0x0080


	//----- nvinfo : EIATTR_EXTERNS
	.align		4
        /*0040*/ 	.byte	0x04, 0x0f
        /*0042*/ 	.short	(.L_2242 - .L_2241)


	//   ....[0]....
	.align		4
.L_2241:
        /*0044*/ 	.word	index@(__assertfail)


	//----- nvinfo : EIATTR_MERCURY_ISA_VERSION
	.align		4
.L_2242:
        /*0048*/ 	.byte	0x03, 0x5f
        /*004a*/ 	.short	0x0000


	//----- nvinfo : EIATTR_SYSCALL_OFFSETS
	.align		4
        /*004c*/ 	.byte	0x04, 0x46
        /*004e*/ 	.short	(.L_2244 - .L_2243)


	//   ....[0]....
.L_2243:
        /*0050*/ 	.word	0x00001b60


	//   ....[1]....
        /*0054*/ 	.word	0x00003730


	//   ....[2]....
        /*0058*/ 	.word	0x000052e0


	//   ....[3]....
        /*005c*/ 	.word	0x00006ea0


	//----- nvinfo : EIATTR_EXIT_INSTR_OFFSETS
	.align		4
.L_2244:
        /*0060*/ 	.byte	0x04, 0x1c
        /*0062*/ 	.short	(.L_2246 - .L_2245)


	//   ....[0]....
.L_2245:
        /*0064*/ 	.word	0x000053a0


	//   ....[1]....
        /*0068*/ 	.word	0x00006150


	//   ....[2]....
        /*006c*/ 	.word	0x00006170


	//   ....[3]....
        /*0070*/ 	.word	0x00006220


	//   ....[4]....
        /*0074*/ 	.word	0x00006250


	//   ....[5]....
        /*0078*/ 	.word	0x00006290


	//   ....[6]....
        /*007c*/ 	.word	0x00006320


	//   ....[7]....
        /*0080*/ 	.word	0x00006360


	//   ....[8]....
        /*0084*/ 	.word	0x00006400


	//   ....[9]....
        /*0088*/ 	.word	0x00006450


	//   ....[10]....
        /*008c*/ 	.word	0x000064a0


	//   ....[11]....
        /*0090*/ 	.word	0x00006560


	//   ....[12]....
        /*0094*/ 	.word	0x000065c0


	//   ....[13]....
        /*0098*/ 	.word	0x00006730


	//   ....[14]....
        /*009c*/ 	.word	0x00006870


	//   ....[15]....
        /*00a0*/ 	.word	0x000068b0


	//   ....[16]....
        /*00a4*/ 	.word	0x00006970


	//   ....[17]....
        /*00a8*/ 	.word	0x00006ad0


	//   ....[18]....
        /*00ac*/ 	.word	0x00006c30


	//   ....[19]....
        /*00b0*/ 	.word	0x00006d70


	//   ....[20]....
        /*00b4*/ 	.word	0x00006eb0


	//   ....[21]....
        /*00b8*/ 	.word	0x00006f00


	//   ....[22]....
        /*00bc*/ 	.word	0x00006f30


	//----- nvinfo : EIATTR_MAX_THREADS
	.align		4
.L_2246:
        /*00c0*/ 	.byte	0x04, 0x05
        /*00c2*/ 	.short	(.L_2248 - .L_2247)
.L_2247:
        /*00c4*/ 	.word	0x00000080
        /*00c8*/ 	.word	0x00000001
        /*00cc*/ 	.word	0x00000001


	//----- nvinfo : EIATTR_CRS_STACK_SIZE
	.align		4
.L_2248:
        /*00d0*/ 	.byte	0x04, 0x1e
        /*00d2*/ 	.short	(.L_2250 - .L_2249)
.L_2249:
        /*00d4*/ 	.word	0x00000000
.L_2250:


//--------------------- .nv.info._ZN2at6native27unrolled_elementwise_kernelINS0_11FillFunctorIbEESt5arrayIPcLm1EELi4E23TrivialOffsetCalculatorILi0EjES7_ILi1EjENS0_6memory12LoadWithCastILi0EEENSA_13StoreWithCastILi1EEEEEviT_T0_T2_T3_T4_T5_ --------------------------
	.section	.nv.info._ZN2at6native27unrolled_elementwise_kernelINS0_11FillFunctorIbEESt5arrayIPcLm1EELi4E23TrivialOffsetCalculatorILi0EjES7_ILi1EjENS0_6memory12LoadWithCastILi0EEENSA_13StoreWithCastILi1EEEEEviT_T0_T2_T3_T4_T5_,"",@"SHT_CUDA_INFO"
	.sectionflags	@""
	.align	4


	//----- nvinfo : EIATTR_CUDA_API_VERSION
	.align		4
        /*0000*/ 	.byte	0x04, 0x37
        /*0002*/ 	.short	(.L_2252 - .L_2251)
.L_2251:
        /*0004*/ 	.word	0x00000082


	//----- nvinfo : EIATTR_SW2861232_WAR
	.align		4
.L_2252:
        /*0008*/ 	.byte	0x01, 0x35
	.zero		2


	//----- nvinfo : EIATTR_PARAM_CBANK
	.align		4
        /*000c*/ 	.byte	0x04, 0x0a
        /*000e*/ 	.short	(.L_2254 - .L_2253)
	.align		4
.L_2253:
        /*0010*/ 	.word	index@(.nv.constant0._ZN2at6native27unrolled_elementwise_kernelINS0_11FillFunctorIbEESt5arrayIPcLm1EELi4E23TrivialOffsetCalculatorILi0EjES7_ILi1EjENS0_6memory12LoadWithCastILi0EEENSA_13StoreWithCastILi1EEEEEviT_T0_T2_T3_T4_T5_)
        /*0014*/ 	.short	0x0160
        /*0016*/ 	.short	0x0024


	//----- nvinfo : EIATTR_CBANK_PARAM_SIZE
	.align		4
.L_2254:
        /*0018*/ 	.byte	0x03, 0x19
        /*001a*/ 	.short	0x0024


	//----- nvinfo : EIATTR_KPARAM_INFO
	.align		4
        /*001c*/ 	.byte	0x04, 0x17
        /*001e*/ 	.short	(.L_2256 - .L_2255)
.L_2255:
        /*0020*/ 	.word	0x00000000
        /*0024*/ 	.short	0x0006
        /*0026*/ 	.short	0x001c
        /*0028*/ 	.byte	0x00, 0xf0, 0x21, 0x00


	//----- nvinfo : EIATTR_KPARAM_INFO
	.align		4
.L_2256:
        /*002c*/ 	.byte	0x04, 0x17
        /*002e*/ 	.short	(.L_2258 - .L_2257)
.L_2257:
        /*0030*/ 	.word	0x00000000
        /*0034*/ 	.short	0x0005
        /*0036*/ 	.short	0x0014
        /*0038*/ 	.byte	0x00, 0xf0, 0x21, 0x00


	//----- nvinfo : EIATTR_KPARAM_INFO
	.align		4
.L_2258:
        /*003c*/ 	.byte	0x04, 0x17
        /*003e*/ 	.short	(.L_2260 - .L_2259)
.L_2259:
        /*0040*/ 	.word	0x00000000
        /*0044*/ 	.short	0x0004
        /*0046*/ 	.short	0x0011
        /*0048*/ 	.byte	0x00, 0xf0, 0x05, 0x00


	//----- nvinfo : EIATTR_KPARAM_INFO
	.align		4
.L_2260:
        /*004c*/ 	.byte	0x04, 0x17
        /*004e*/ 	.short	(.L_2262 - .L_2261)
.L_2261:
        /*0050*/ 	.word	0x00000000
        /*0054*/ 	.short	0x0003
        /*0056*/ 	.short	0x0010
        /*0058*/ 	.byte	0x00, 0xf0, 0x05, 0x00


	//----- nvinfo : EIATTR_KPARAM_INFO
	.align		4
.L_2262:
        /*005c*/ 	.byte	0x04, 0x17
        /*005e*/ 	.short	(.L_2264 - .L_2263)
.L_2263:
        /*0060*/ 	.word	0x00000000
        /*0064*/ 	.short	0x0002
        /*0066*/ 	.short	0x0008
        /*0068*/ 	.byte	0x00, 0xf0, 0x21, 0x00


	//----- nvinfo : EIATTR_KPARAM_INFO
	.align		4
.L_2264:
        /*006c*/ 	.byte	0x04, 0x17
        /*006e*/ 	.short	(.L_2266 - .L_2265)
.L_2265:
        /*0070*/ 	.word	0x00000000
        /*0074*/ 	.short	0x0001
        /*0076*/ 	.short	0x0004
        /*0078*/ 	.byte	0x00, 0xf0, 0x05, 0x00


	//----- nvinfo : EIATTR_KPARAM_INFO
	.align		4
.L_2266:
        /*007c*/ 	.byte	0x04, 0x17
        /*007e*/ 	.short	(.L_2268 - .L_2267)
.L_2267:
        /*0080*/ 	.word	0x00000000
        /*0084*/ 	.short	0x0000
        /*0086*/ 	.short	0x0000
        /*0088*/ 	.byte	0x00, 0xf0, 0x11, 0x00


	//----- nvinfo : EIATTR_MAXREG_COUNT
	.align		4
.L_2268:
        /*008c*/ 	.byte	0x03, 0x1b
        /*008e*/ 	.short	0x00ff


	//----- nvinfo : EIATTR_EXTERNS
	.align		4
        /*0090*/ 	.byte	0x04, 0x0f
        /*0092*/ 	.short	(.L_2270 - .L_2269)


	//   ....[0]....
	.align		4
.L_2269:
        /*0094*/ 	.word	index@(__assertfail)


	//----- nvinfo : EIATTR_MERCURY_ISA_VERSION
	.align		4
.L_2270:
        /*0098*/ 	.byte	0x03, 0x5f
        /*009a*/ 	.short	0x0000


	//----- nvinfo : EIATTR_SYSCALL_OFFSETS
	.align		4
        /*009c*/ 	.byte	0x04, 0x46
        /*009e*/ 	.short	(.L_2272 - .L_2271)


	//   ....[0]....
.L_2271:
        /*00a0*/ 	.word	0x00000f10


	//   ....[1]....
        /*00a4*/ 	.word	0x00001e20


	//   ....[2]....
        /*00a8*/ 	.word	0x00002d20


	//   ....[3]....
        /*00ac*/ 	.word	0x00003c20


	//----- nvinfo : EIATTR_EXIT_INSTR_OFFSETS
	.align		4
.L_2272:
        /*00b0*/ 	.byte	0x04, 0x1c
        /*00b2*/ 	.short	(.L_2274 - .L_2273)


	//   ....[0]....
.L_2273:
        /*00b4*/ 	.word	0x00002dd0


	//   ....[1]....
        /*00b8*/ 	.word	0x00002ee0


	//   ....[2]....
        /*00bc*/ 	.word	0x00002f00


	//   ....[3]....
        /*00c0*/ 	.word	0x00002fa0


	//   ....[4]....
        /*00c4*/ 	.word	0x00002fd0


	//   ....[5]....
        /*00c8*/ 	.word	0x00003010


	//   ....[6]....
        /*00cc*/ 	.word	0x000030a0


	//   ....[7]....
        /*00d0*/ 	.word	0x000030e0


	//   ....[8]....
        /*00d4*/ 	.word	0x00003180


	//   ....[9]....
        /*00d8*/ 	.word	0x000031d0


	//   ....[10]....
        /*00dc*/ 	.word	0x00003220


	//   ....[11]....
        /*00e0*/ 	.word	0x000032e0


	//   ....[12]....
        /*00e4*/ 	.word	0x00003340


	//   ....[13]....
        /*00e8*/ 	.word	0x000034b0


	//   ....[14]....
        /*00ec*/ 	.word	0x000035f0


	//   ....[15]....
        /*00f0*/ 	.word	0x00003630


	//   ....[16]....
        /*00f4*/ 	.word	0x000036f0


	//   ....[17]....
        /*00f8*/ 	.word	0x00003850


	//   ....[18]....
        /*00fc*/ 	.word	0x000039b0


	//   ....[19]....
        /*0100*/ 	.word	0x00003af0


	//   ....[20]....
        /*0104*/ 	.word	0x00003c30


	//   ....[21]....
        /*0108*/ 	.word	0x00003c70


	//   ....[22]....
        /*010c*/ 	.word	0x00003ca0


	//----- nvinfo : EIATTR_MAX_THREADS
	.align		4
.L_2274:
        /*0110*/ 	.byte	0x04, 0x05
        /*0112*/ 	.short	(.L_2276 - .L_2275)
.L_2275:
        /*0114*/ 	.word	0x00000080
        /*0118*/ 	.word	0x00000001
        /*011c*/ 	.word	0x00000001


	//----- nvinfo : EIATTR_CRS_STACK_SIZE
	.align		4
.L_2276:
        /*0120*/ 	.byte	0x04, 0x1e
        /*0122*/ 	.short	(.L_2278 - .L_2277)
.L_2277:
        /*0124*/ 	.word	0x00000000
.L_2278:


//--------------------- .nv.info._ZN2at6native18elementwise_kernelILi128ELi4EZNS0_22gpu_kernel_impl_nocastINS0_11FillFunctorIbEEEEvRNS_18TensorIteratorBaseERKT_EUliE_EEviT1_ --------------------------
	.section	.nv.info._ZN2at6native18elementwise_kernelILi128ELi4EZNS0_22gpu_kernel_impl_nocastINS0_11FillFunctorIbEEEEvRNS_18TensorIteratorBaseERKT_EUliE_EEviT1_,"",@"SHT_CUDA_INFO"
	.sectionflags	@""
	.align	4


	//----- nvinfo : EIATTR_CUDA_API_VERSION
	.align		4
        /*0000*/ 	.byte	0x04, 0x37
        /*0002*/ 	.short	(.L_2280 - .L_2279)
.L_2279:
        /*0004*/ 	.word	0x00000082


	//----- nvinfo : EIATTR_SW2861232_WAR
	.align		4
.L_2280:
        /*0008*/ 	.byte	0x01, 0x35
	.zero		2


	//----- nvinfo : EIATTR_PARAM_CBANK
	.align		4
        /*000c*/ 	.byte	0x04, 0x0a
        /*000e*/ 	.short	(.L_2282 - .L_2281)
	.align		4
.L_2281:
        /*0010*/ 	.word	index@(.nv.constant0._ZN2at6native18elementwise_kernelILi128ELi4EZNS0_22gpu_kernel_impl_nocastINS0_11FillFunctorIbEEEEvRNS_18TensorIteratorBaseERKT_EUliE_EEviT1_)
        /*0014*/ 	.short	0x0160
        /*0016*/ 	.short	0x01b8


	//----- nvinfo : EIATTR_CBANK_PARAM_SIZE
	.align		4
.L_2282:
        /*0018*/ 	.byte	0x03, 0x19
        /*001a*/ 	.short	0x01b8


	//----- nvinfo : EIATTR_KPARAM_INFO
	.align		4
        /*001c*/ 	.byte	0x04, 0x17
        /*001e*/ 	.short	(.L_2284 - .L_2283)
.L_2283:
        /*0020*/ 	.word	0x00000000
        /*0024*/ 	.short	0x0001
        /*0026*/ 	.short	0x0008
        /*0028*/ 	.byte	0x00, 0xf0, 0xc1, 0x06


	//----- nvinfo : EIATTR_KPARAM_INFO
	.align		4
.L_2284:
        /*002c*/ 	.byte	0x04, 0x17
        /*002e*/ 	.short	(.L_2286 - .L_2285)
.L_2285:
        /*0030*/ 	.word	0x00000000
        /*0034*/ 	.short	0x0000
        /*0036*/ 	.short	0x0000
        /*0038*/ 	.byte	0x00, 0xf0, 0x11, 0x00


	//----- nvinfo : EIATTR_MAXREG_COUNT
	.align		4
.L_2286:
        /*003c*/ 	.byte	0x03, 0x1b
        /*003e*/ 	.short	0x0080


	//----- nvinfo : EIATTR_MERCURY_ISA_VERSION
	.align		4
        /*0040*/ 	.byte	0x03, 0x5f
        /*0042*/ 	.short	0x0000


	//----- nvinfo : EIATTR_EXIT_INSTR_OFFSETS
	.align		4
        /*0044*/ 	.byte	0x04, 0x1c
        /*0046*/ 	.short	(.L_2288 - .L_2287)


	//   ....[0]....
.L_2287:
        /*0048*/ 	.word	0x00002770


	//   ....[1]....
        /*004c*/ 	.word	0x00003420


	//   ....[2]....
        /*0050*/ 	.word	0x000034e0


	//   ....[3]....
        /*0054*/ 	.word	0x00003520


	//----- nvinfo : EIATTR_MAX_THREADS
	.align		4
.L_2288:
        /*0058*/ 	.byte	0x04, 0x05
        /*005a*/ 	.short	(.L_2290 - .L_2289)
.L_2289:
        /*005c*/ 	.word	0x00000080
        /*0060*/ 	.word	0x00000001
        /*0064*/ 	.word	0x00000001


	//----- nvinfo : EIATTR_CRS_STACK_SIZE
	.align		4
.L_2290:
        /*0068*/ 	.byte	0x04, 0x1e
        /*006a*/ 	.short	(.L_2292 - .L_2291)
.L_2291:
        /*006c*/ 	.word	0x00000000
.L_2292:


//--------------------- .nv.info._ZN2at6native27unrolled_elementwise_kernelINS0_11FillFunctorIbEESt5arrayIPcLm1EELi4E23TrivialOffsetCalculatorILi0EjES7_ILi1EjENS0_6memory15LoadWithoutCastENSA_16StoreWithoutCastEEEviT_T0_T2_T3_T4_T5_ --------------------------
	.section	.nv.info._ZN2at6native27unrolled_elementwise_kernelINS0_11FillFunctorIbEESt5arrayIPcLm1EELi4E23TrivialOffsetCalculatorILi0EjES7_ILi1EjENS0_6memory15LoadWithoutCastENSA_16StoreWithoutCastEEEviT_T0_T2_T3_T4_T5_,"",@"SHT_CUDA_INFO"
	.sectionflags	@""
	.align	4


	//----- nvinfo : EIATTR_CUDA_API_VERSION
	.align		4
        /*0000*/ 	.byte	0x04, 0x37
        /*0002*/ 	.short	(.L_2294 - .L_2293)
.L_2293:
        /*0004*/ 	.word	0x00000082


	//----- nvinfo : EIATTR_SW2861232_WAR
	.align		4
.L_2294:
        /*0008*/ 	.byte	0x01, 0x35
	.zero		2


	//----- nvinfo : EIATTR_PARAM_CBANK
	.align		4
        /*000c*/ 	.byte	0x04, 0x0a
        /*000e*/ 	.short	(.L_2296 - .L_2295)
	.align		4
.L_2295:
        /*0010*/ 	.word	index@(.nv.constant0._ZN2at6native27unrolled_elementwise_kernelINS0_11FillFunctorIbEESt5arrayIPcLm1EELi4E23TrivialOffsetCalculatorILi0EjES7_ILi1EjENS0_6memory15LoadWithoutCastENSA_16StoreWithoutCastEEEviT_T0_T2_T3_T4_T5_)
        /*0014*/ 	.short	0x0160
        /*0016*/ 	.short	0x0014


	//----- nvinfo : EIATTR_CBANK_PARAM_SIZE
	.align		4
.L_2296:
        /*0018*/ 	.byte	0x03, 0x19
        /*001a*/ 	.short	0x0014


	//----- nvinfo : EIATTR_KPARAM_INFO
	.align		4
        /*001c*/ 	.byte	0x04, 0x17
        /*001e*/ 	.short	(.L_2298 - .L_2297)
.L_2297:
        /*0020*/ 	.word	0x00000000
        /*0024*/ 	.short	0x0006
        /*0026*/ 	.short	0x0013
        /*0028*/ 	.byte	0x00, 0xf0, 0x05, 0x00


	//----- nvinfo : EIATTR_KPARAM_INFO
	.align		4
.L_2298:
        /*002c*/ 	.byte	0x04, 0x17
        /*002e*/ 	.short	(.L_2300 - .L_2299)
.L_2299:
        /*0030*/ 	.word	0x00000000
        /*0034*/ 	.short	0x0005
        /*0036*/ 	.short	0x0012
        /*0038*/ 	.byte	0x00, 0xf0, 0x05, 0x00


	//----- nvinfo : EIATTR_KPARAM_INFO
	.align		4
.L_2300:
        /*003c*/ 	.byte	0x04, 0x17
        /*003e*/ 	.short	(.L_2302 - .L_2301)
.L_2301:
        /*0040*/ 	.word	0x00000000
        /*0044*/ 	.short	0x0004
        /*0046*/ 	.short	0x0011
        /*0048*/ 	.byte	0x00, 0xf0, 0x05, 0x00


	//----- nvinfo : EIATTR_KPARAM_INFO
	.align		4
.L_2302:
        /*004c*/ 	.byte	0x04, 0x17
        /*004e*/ 	.short	(.L_2304 - .L_2303)
.L_2303:
        /*0050*/ 	.word	0x00000000
        /*0054*/ 	.short	0x0003
        /*0056*/ 	.short	0x0010
        /*0058*/ 	.byte	0x00, 0xf0, 0x05, 0x00


	//----- nvinfo : EIATTR_KPARAM_INFO
	.align		4
.L_2304:
        /*005c*/ 	.byte	0x04, 0x17
        /*005e*/ 	.short	(.L_2306 - .L_2305)
.L_2305:
        /*0060*/ 	.word	0x00000000
        /*0064*/ 	.short	0x0002
        /*0066*/ 	.short	0x0008
        /*0068*/ 	.byte	0x00, 0xf0, 0x21, 0x00


	//----- nvinfo : EIATTR_KPARAM_INFO
	.align		4
.L_2306:
        /*006c*/ 	.byte	0x04, 0x17
        /*006e*/ 	.short	(.L_2308 - .L_2307)
.L_2307:
        /*0070*/ 	.word	0x00000000
        /*0074*/ 	.short	0x0001
        /*0076*/ 	.short	0x0004
        /*0078*/ 	.byte	0x00, 0xf0, 0x05, 0x00


	//----- nvinfo : EIATTR_KPARAM_INFO
	.align		4
.L_2308:
        /*007c*/ 	.byte	0x04, 0x17
        /*007e*/ 	.short	(.L_2310 - .L_2309)
.L_2309:
        /*0080*/ 	.word	0x00000000
        /*0084*/ 	.short	0x0000
        /*0086*/ 	.short	0x0000
        /*0088*/ 	.byte	0x00, 0xf0, 0x11, 0x00


	//----- nvinfo : EIATTR_MAXREG_COUNT
	.align		4
.L_2310:
        /*008c*/ 	.byte	0x03, 0x1b
        /*008e*/ 	.short	0x00ff


	//----- nvinfo : EIATTR_MERCURY_ISA_VERSION
	.align		4
        /*0090*/ 	.byte	0x03, 0x5f
        /*0092*/ 	.short	0x0000


	//----- nvinfo : EIATTR_EXIT_INSTR_OFFSETS
	.align		4
        /*0094*/ 	.byte	0x04, 0x1c
        /*0096*/ 	.short	(.L_2312 - .L_2311)


	//   ....[0]....
.L_2311:
        /*0098*/ 	.word	0x000001d0


	//   ....[1]....
        /*009c*/ 	.word	0x00000220


	//----- nvinfo : EIATTR_MAX_THREADS
	.align		4
.L_2312:
        /*00a0*/ 	.byte	0x04, 0x05
        /*00a2*/ 	.short	(.L_2314 - .L_2313)
.L_2313:
        /*00a4*/ 	.word	0x00000080
        /*00a8*/ 	.word	0x00000001
        /*00ac*/ 	.word	0x00000001


	//----- nvinfo : EIATTR_CRS_STACK_SIZE
	.align		4
.L_2314:
        /*00b0*/ 	.byte	0x04, 0x1e
        /*00b2*/ 	.short	(.L_2316 - .L_2315)
.L_2315:
        /*00b4*/ 	.word	0x00000000
.L_2316:


//--------------------- .nv.info._ZN2at6native29vectorized_elementwise_kernelILi2ENS0_11FillFunctorIbEESt5arrayIPcLm1EEEEviT0_T1_ --------------------------
	.section	.nv.info._ZN2at6native29vectorized_elementwise_kernelILi2ENS0_11FillFunctorIbEESt5arrayIPcLm1EEEEviT0_T1_,"",@"SHT_CUDA_INFO"
	.sectionflags	@""
	.align	4


	//----- nvinfo : EIATTR_CUDA_API_VERSION
	.align		4
        /*0000*/ 	.byte	0x04, 0x37
        /*0002*/ 	.short	(.L_2318 - .L_2317)
.L_2317:
        /*0004*/ 	.word	0x00000082


	//----- nvinfo : EIATTR_SW2861232_WAR
	.align		4
.L_2318:
        /*0008*/ 	.byte	0x01, 0x35
	.zero		2


	//----- nvinfo : EIATTR_PARAM_CBANK
	.align		4
        /*000c*/ 	.byte	0x04, 0x0a
        /*000e*/ 	.short	(.L_2320 - .L_2319)
	.align		4
.L_2319:
        /*0010*/ 	.word	index@(.nv.constant0._ZN2at6native29vectorized_elementwise_kernelILi2ENS0_11FillFunctorIbEESt5arrayIPcLm1EEEEviT0_T1_)
        /*0014*/ 	.short	0x0160
        /*0016*/ 	.short	0x0010


	//----- nvinfo : EIATTR_CBANK_PARAM_SIZE
	.align		4
.L_2320:
        /*0018*/ 	.byte	0x03, 0x19
        /*001a*/ 	.short	0x0010


	//----- nvinfo : EIATTR_KPARAM_INFO
	.align		4
        /*001c*/ 	.byte	0x04, 0x17
        /*001e*/ 	.short	(.L_2322 - .L_2321)
.L_2321:
        /*0020*/ 	.word	0x00000000
        /*0024*/ 	.short	0x0002
        /*0026*/ 	.short	0x0008
        /*0028*/ 	.byte	0x00, 0xf0, 0x21, 0x00


	//----- nvinfo : EIATTR_KPARAM_INFO
	.align		4
.L_2322:
        /*002c*/ 	.byte	0x04, 0x17
        /*002e*/ 	.short	(.L_2324 - .L_2323)
.L_2323:
        /*0030*/ 	.word	0x00000000
        /*0034*/ 	.short	0x0001
        /*0036*/ 	.short	0x0004
        /*0038*/ 	.byte	0x00, 0xf0, 0x05, 0x00


	//----- nvinfo : EIATTR_KPARAM_INFO
	.align		4
.L_2324:
        /*003c*/ 	.byte	0x04, 0x17
        /*003e*/ 	.short	(.L_2326 - .L_2325)
.L_2325:
        /*0040*/ 	.word	0x00000000
        /*0044*/ 	.short	0x0000
        /*0046*/ 	.short	0x0000
        /*0048*/ 	.byte	0x00, 0xf0, 0x11, 0x00


	//----- nvinfo : EIATTR_MAXREG_COUNT
	.align		4
.L_2326:
        /*004c*/ 	.byte	0x03, 0x1b
        /*004e*/ 	.short	0x00ff


	//----- nvinfo : EIATTR_MERCURY_ISA_VERSION
	.align		4
        /*0050*/ 	.byte	0x03, 0x5f
        /*0052*/ 	.short	0x0000


	//----- nvinfo : EIATTR_EXIT_INSTR_OFFSETS
	.align		4
        /*0054*/ 	.byte	0x04, 0x1c
        /*0056*/ 	.short	(.L_2328 - .L_2327)


	//   ....[0]....
.L_2327:
        /*0058*/ 	.word	0x00000150


	//   ....[1]....
        /*005c*/ 	.word	0x00000850


	//   ....[2]....
        /*0060*/ 	.word	0x000008a0


	//----- nvinfo : EIATTR_MAX_THREADS
	.align		4
.L_2328:
        /*0064*/ 	.byte	0x04, 0x05
        /*0066*/ 	.short	(.L_2330 - .L_2329)
.L_2329:
        /*0068*/ 	.word	0x00000080
        /*006c*/ 	.word	0x00000001
        /*0070*/ 	.word	0x00000001


	//----- nvinfo : EIATTR_CRS_STACK_SIZE
	.align		4
.L_2330:
        /*0074*/ 	.byte	0x04, 0x1e
        /*0076*/ 	.short	(.L_2332 - .L_2331)
.L_2331:
        /*0078*/ 	.word	0x00000000
.L_2332:


//--------------------- .nv.info._ZN2at6native29vectorized_elementwise_kernelILi4ENS0_11FillFunctorIbEESt5arrayIPcLm1EEEEviT0_T1_ --------------------------
	.section	.nv.info._ZN2at6native29vectorized_elementwise_kernelILi4ENS0_11FillFunctorIbEESt5arrayIPcLm1EEEEviT0_T1_,"",@"SHT_CUDA_INFO"
	.sectionflags	@""
	.align	4


	//----- nvinfo : EIATTR_CUDA_API_VERSION
	.align		4
        /*0000*/ 	.byte	0x04, 0x37
        /*0002*/ 	.short	(.L_2334 - .L_2333)
.L_2333:
        /*0004*/ 	.word	0x00000082


	//----- nvinfo : EIATTR_SW2861232_WAR
	.align		4
.L_2334:
        /*0008*/ 	.byte	0x01, 0x35
	.zero		2


	//----- nvinfo : EIATTR_PARAM_CBANK
	.align		4
        /*000c*/ 	.byte	0x04, 0x0a
        /*000e*/ 	.short	(.L_2336 - .L_2335)
	.align		4
.L_2335:
        /*0010*/ 	.word	index@(.nv.constant0._ZN2at6native29vectorized_elementwise_kernelILi4ENS0_11FillFunctorIbEESt5arrayIPcLm1EEEEviT0_T1_)
        /*0014*/ 	.short	0x0160
        /*0016*/ 	.short	0x0010


	//----- nvinfo : EIATTR_CBANK_PARAM_SIZE
	.align		4
.L_2336:
        /*0018*/ 	.byte	0x03, 0x19
        /*001a*/ 	.short	0x0010


	//----- nvinfo : EIATTR_KPARAM_INFO
	.align		4
        /*001c*/ 	.byte	0x04, 0x17
        /*001e*/ 	.short	(.L_2338 - .L_2337)
.L_2337:
        /*0020*/ 	.word	0x00000000
        /*0024*/ 	.short	0x0002
        /*0026*/ 	.short	0x0008
        /*0028*/ 	.byte	0x00, 0xf0, 0x21, 0x00


	//----- nvinfo : EIATTR_KPARAM_INFO
	.align		4
.L_2338:
        /*002c*/ 	.byte	0x04, 0x17
        /*002e*/ 	.short	(.L_2340 - .L_2339)
.L_2339:
        /*0030*/ 	.word	0x00000000
        /*0034*/ 	.short	0x0001
        /*0036*/ 	.short	0x0004
        /*0038*/ 	.byte	0x00, 0xf0, 0x05, 0x00


	//----- nvinfo : EIATTR_KPARAM_INFO
	.align		4
.L_2340:
        /*003c*/ 	.byte	0x04, 0x17
        /*003e*/ 	.short	(.L_2342 - .L_2341)
.L_2341:
        /*0040*/ 	.word	0x00000000
        /*0044*/ 	.short	0x0000
        /*0046*/ 	.short	0x0000
        /*0048*/ 	.byte	0x00, 0xf0, 0x11, 0x00


	//----- nvinfo : EIATTR_MAXREG_COUNT
	.align		4
.L_2342:
        /*004c*/ 	.byte	0x03, 0x1b
        /*004e*/ 	.short	0x00ff


	//----- nvinfo : EIATTR_MERCURY_ISA_VERSION
	.align		4
        /*0050*/ 	.byte	0x03, 0x5f
        /*0052*/ 	.short	0x0000


	//----- nvinfo : EIATTR_EXIT_INSTR_OFFSETS
	.align		4
        /*0054*/ 	.byte	0x04, 0x1c
        /*0056*/ 	.short	(.L_2344 - .L_2343)


	//   ....[0]....
.L_2343:
        /*0058*/ 	.word	0x00000130


	//   ....[1]....
        /*005c*/ 	.word	0x00000830


	//   ....[2]....
        /*0060*/ 	.word	0x00000880


	//----- nvinfo : EIATTR_MAX_THREADS
	.align		4
.L_2344:
        /*0064*/ 	.byte	0x04, 0x05
        /*0066*/ 	.short	(.L_2346 - .L_2345)
.L_2345:
        /*0068*/ 	.word	0x00000080
        /*006c*/ 	.word	0x00000001
        /*0070*/ 	.word	0x00000001


	//----- nvinfo : EIATTR_CRS_STACK_SIZE
	.align		4
.L_2346:
        /*0074*/ 	.byte	0x04, 0x1e
        /*0076*/ 	.short	(.L_2348 - .L_2347)
.L_2347:
        /*0078*/ 	.word	0x00000000
.L_2348:


//--------------------- .nv.info._ZN2at6native29vectorized_elementwise_kernelILi8ENS0_11FillFunctorIbEESt5arrayIPcLm1EEEEviT0_T1_ --------------------------
	.section	.nv.info._ZN2at6native29vectorized_elementwise_kernelILi8ENS0_11FillFunctorIbEESt5arrayIPcLm1EEEEviT0_T1_,"",@"SHT_CUDA_INFO"
	.sectionflags	@""
	.align	4


	//----- nvinfo : EIATTR_CUDA_API_VERSION
	.align		4
        /*0000*/ 	.byte	0x04, 0x37
        /*0002*/ 	.short	(.L_2350 - .L_2349)
.L_2349:
        /*0004*/ 	.word	0x00000082


	//----- nvinfo : EIATTR_SW2861232_WAR
	.align		4
.L_2350:
        /*0008*/ 	.byte	0x01, 0x35
	.zero		2


	//----- nvinfo : EIATTR_PARAM_CBANK
	.align		4
        /*000c*/ 	.byte	0x04, 0x0a
        /*000e*/ 	.short	(.L_2352 - .L_2351)
	.align		4
.L_2351:
        /*0010*/ 	.word	index@(.nv.constant0._ZN2at6native29vectorized_elementwise_kernelILi8ENS0_11FillFunctorIbEESt5arrayIPcLm1EEEEviT0_T1_)
        /*0014*/ 	.short	0x0160
        /*0016*/ 	.short	0x0010


	//----- nvinfo : EIATTR_CBANK_PARAM_SIZE
	.align		4
.L_2352:
        /*0018*/ 	.byte	0x03, 0x19
        /*001a*/ 	.short	0x0010


	//----- nvinfo : EIATTR_KPARAM_INFO
	.align		4
        /*001c*/ 	.byte	0x04, 0x17
        /*001e*/ 	.short	(.L_2354 - .L_2353)
.L_2353:
        /*0020*/ 	.word	0x00000000
        /*0024*/ 	.short	0x0002
        /*0026*/ 	.short	0x0008
        /*0028*/ 	.byte	0x00, 0xf0, 0x21, 0x00


	//----- nvinfo : EIATTR_KPARAM_INFO
	.align		4
.L_2354:
        /*002c*/ 	.byte	0x04, 0x17
        /*002e*/ 	.short	(.L_2356 - .L_2355)
.L_2355:
        /*0030*/ 	.word	0x00000000
        /*0034*/ 	.short	0x0001
        /*0036*/ 	.short	0x0004
        /*0038*/ 	.byte	0x00, 0xf0, 0x05, 0x00


	//----- nvinfo : EIATTR_KPARAM_INFO
	.align		4
.L_2356:
        /*003c*/ 	.byte	0x04, 0x17
        /*003e*/ 	.short	(.L_2358 - .L_2357)
.L_2357:
        /*0040*/ 	.word	0x00000000
        /*0044*/ 	.short	0x0000
        /*0046*/ 	.short	0x0000
        /*0048*/ 	.byte	0x00, 0xf0, 0x11, 0x00


	//----- nvinfo : EIATTR_MAXREG_COUNT
	.align		4
.L_2358:
        /*004c*/ 	.byte	0x03, 0x1b
        /*004e*/ 	.short	0x00ff


	//----- nvinfo : EIATTR_MERCURY_ISA_VERSION
	.align		4
        /*0050*/ 	.byte	0x03, 0x5f
        /*0052*/ 	.short	0x0000


	//----- nvinfo : EIATTR_EXIT_INSTR_OFFSETS
	.align		4
        /*0054*/ 	.byte	0x04, 0x1c
        /*0056*/ 	.short	(.L_2360 - .L_2359)


	//   ....[0]....
.L_2359:
        /*0058*/ 	.word	0x00000010


	//----- nvinfo : EIATTR_MAX_THREADS
	.align		4
.L_2360:
        /*005c*/ 	.byte	0x04, 0x05
        /*005e*/ 	.short	(.L_2362 - .L_2361)
.L_2361:
        /*0060*/ 	.word	0x00000080
        /*0064*/ 	.word	0x00000001
        /*0068*/ 	.word	0x00000001
.L_2362:


//--------------------- .nv.info._ZN2at6native18elementwise_kernelILi128ELi4EZNS0_15gpu_kernel_implINS0_11FillFunctorIN3c107complexINS4_4HalfEEEEEEEvRNS_18TensorIteratorBaseERKT_EUliE_EEviT1_ --------------------------
	.section	.nv.info._ZN2at6native18elementwise_kernelILi128ELi4EZNS0_15gpu_kernel_implINS0_11FillFunctorIN3c107complexINS4_4HalfEEEEEEEvRNS_18TensorIteratorBaseERKT_EUliE_EEviT1_,"",@"SHT_CUDA_INFO"
	.sectionflags	@""
	.align	4


	//----- nvinfo : EIATTR_CUDA_API_VERSION
	.align		4
        /*0000*/ 	.byte	0x04, 0x37
        /*0002*/ 	.short	(.L_2364 - .L_2363)
.L_2363:
        /*0004*/ 	.word	0x00000082


	//----- nvinfo : EIATTR_SW2861232_WAR
	.align		4
.L_2364:
        /*0008*/ 	.byte	0x01, 0x35
	.zero		2


	//----- nvinfo : EIATTR_PARAM_CBANK
	.align		4
        /*000c*/ 	.byte	0x04, 0x0a
        /*000e*/ 	.short	(.L_2366 - .L_2365)
	.align		4
.L_2365:
        /*0010*/ 	.word	index@(.nv.constant0._ZN2at6native18elementwise_kernelILi128ELi4EZNS0_15gpu_kernel_implINS0_11FillFunctorIN3c107complexINS4_4HalfEEEEEEEvRNS_18TensorIteratorBaseERKT_EUliE_EEviT1_)
        /*0014*/ 	.short	0x0160
        /*0016*/ 	.short	0x01b8


	//----- nvinfo : EIATTR_CBANK_PARAM_SIZE
	.align		4
.L_2366:
        /*0018*/ 	.byte	0x03, 0x19
        /*001a*/ 	.short	0x01b8


	//----- nvinfo : EIATTR_KPARAM_INFO
	.align		4
        /*001c*/ 	.byte	0x04, 0x17
        /*001e*/ 	.short	(.L_2368 - .L_2367)
.L_2367:
        /*0020*/ 	.word	0x00000000
        /*0024*/ 	.short	0x0001
        /*0026*/ 	.short	0x0008
        /*0028*/ 	.byte	0x00, 0xf0, 0xc1, 0x06


	//----- nvinfo : EIATTR_KPARAM_INFO
	.align		4
.L_2368:
        /*002c*/ 	.byte	0x04, 0x17
        /*002e*/ 	.short	(.L_2370 - .L_2369)
.L_2369:
        /*0030*/ 	.word	0x00000000
        /*0034*/ 	.short	0x0000
        /*0036*/ 	.short	0x0000
        /*0038*/ 	.byte	0x00, 0xf0, 0x11, 0x00


	//----- nvinfo : EIATTR_MAXREG_COUNT
	.align		4
.L_2370:
        /*003c*/ 	.byte	0x03, 0x1b
        /*003e*/ 	.short	0x0080


	//----- nvinfo : EIATTR_EXTERNS
	.align		4
        /*0040*/ 	.byte	0x04, 0x0f
        /*0042*/ 	.short	(.L_2372 - .L_2371)


	//   ....[0]....
	.align		4
.L_2371:
        /*0044*/ 	.word	index@(__assertfail)


	//----- nvinfo : EIATTR_MERCURY_ISA_VERSION
	.align		4
.L_2372:
        /*0048*/ 	.byte	0x03, 0x5f
        /*004a*/ 	.short	0x0000


	//----- nvinfo : EIATTR_SYSCALL_OFFSETS
	.align		4
        /*004c*/ 	.byte	0x04, 0x46
        /*004e*/ 	.short	(.L_2374 - .L_2373)


	//   ....[0]....
.L_2373:
        /*0050*/ 	.word	0x00001c40


	//   ....[1]....
        /*0054*/ 	.word	0x00003900


	//   ....[2]....
        /*0058*/ 	.word	0x00005590


	//   ....[3]....
        /*005c*/ 	.word	0x00007230


	//----- nvinfo : EIATTR_EXIT_INSTR_OFFSETS
	.align		4
.L_2374:
        /*0060*/ 	.byte	0x04, 0x1c
        /*0062*/ 	.short	(.L_2376 - .L_2375)


	//   ....[0]....
.L_2375:
        /*0064*/ 	.word	0x00005650


	//   ....[1]....
        /*0068*/ 	.word	0x00006410


	//   ....[2]....
        /*006c*/ 	.word	0x00006460


	//   ....[3]....
        /*0070*/ 	.word	0x00006500


	//   ....[4]....
        /*0074*/ 	.word	0x00006540


	//   ....[5]....
        /*0078*/ 	.word	0x00006580


	//   ....[6]....
        /*007c*/ 	.word	0x00006610


	//   ....[7]....
        /*0080*/ 	.word	0x00006640


	//   ....[8]....
        /*0084*/ 	.word	0x000066f0


	//   ....[9]....
        /*0088*/ 	.word	0x00006760


	//   ....[10]....
        /*008c*/ 	.word	0x000067b0


	//   ....[11]....
        /*0090*/ 	.word	0x000068c0


	//   ....[12]....
        /*0094*/ 	.word	0x00006950


	//   ....[13]....
        /*0098*/ 	.word	0x00006ac0


	//   ....[14]....
        /*009c*/ 	.word	0x00006c00


	//   ....[15]....
        /*00a0*/ 	.word	0x00006c40


	//   ....[16]....
        /*00a4*/ 	.word	0x00006d00


	//   ....[17]....
        /*00a8*/ 	.word	0x00006e60


	//   ....[18]....
        /*00ac*/ 	.word	0x00006fc0


	//   ....[19]....
        /*00b0*/ 	.word	0x00007100


	//   ....[20]....
        /*00b4*/ 	.word	0x00007240


	//   ....[21]....
        /*00b8*/ 	.word	0x00007280


	//   ....[22]....
        /*00bc*/ 	.word	0x000072c0


	//----- nvinfo : EIATTR_MAX_THREADS
	.align		4
.L_2376:
        /*00c0*/ 	.byte	0x04, 0x05
        /*00c2*/ 	.short	(.L_2378 - .L_2377)
.L_2377:
        /*00c4*/ 	.word	0x00000080
        /*00c8*/ 	.word	0x00000001
        /*00cc*/ 	.word	0x00000001


	//----- nvinfo : EIATTR_CRS_STACK_SIZE
	.align		4
.L_2378:
        /*00d0*/ 	.byte	0x04, 0x1e
        /*00d2*/ 	.short	(.L_2380 - .L_2379)
.L_2379:
        /*00d4*/ 	.word	0x00000000
.L_2380:


//--------------------- .nv.info._ZN2at6native27unrolled_elementwise_kernelINS0_11FillFunctorIN3c107complexINS3_4HalfEEEEESt5arrayIPcLm1EELi4E23TrivialOffsetCalculatorILi0EjESB_ILi1EjENS0_6memory12LoadWithCastILi0EEENSE_13StoreWithCastILi1EEEEEviT_T0_T2_T3_T4_T5_ --------------------------
	.section	.nv.info._ZN2at6native27unrolled_elementwise_kernelINS0_11FillFunctorIN3c107complexINS3_4HalfEEEEESt5arrayIPcLm1EELi4E23TrivialOffsetCalculatorILi0EjESB_ILi1EjENS0_6memory12LoadWithCastILi0EEENSE_13StoreWithCastILi1EEEEEviT_T0_T2_T3_T4_T5_,"",@"SHT_CUDA_INFO"
	.sectionflags	@""
	.align	4


	//----- nvinfo : EIATTR_CUDA_API_VERSION
	.align		4
        /*0000*/ 	.byte	0x04, 0x37
        /*0002*/ 	.short	(.L_2382 - .L_2381)
.L_2381:
        /*0004*/ 	.word	0x00000082


	//----- nvinfo : EIATTR_SW2861232_WAR
	.align		4
.L_2382:
        /*0008*/ 	.byte	0x01, 0x35
	.zero		2


	//----- nvinfo : EIATTR_PARAM_CBANK
	.align		4
        /*000c*/ 	.byte	0x04, 0x0a
        /*000e*/ 	.short	(.L_2384 - .L_2383)
	.align		4
.L_2383:
        /*0010*/ 	.word	index@(.nv.constant0._ZN2at6native27unrolled_elementwise_kernelINS0_11FillFunctorIN3c107complexINS3_4HalfEEEEESt5arrayIPcLm1EELi4E23TrivialOffsetCalculatorILi0EjESB_ILi1EjENS0_6memory12LoadWithCastILi0EEENSE_13StoreWithCastILi1EEEEEviT_T0_T2_T3_T4_T5_)
        /*0014*/ 	.short	0x0160
        /*0016*/ 	.short	0x0024


	//----- nvinfo : EIATTR_CBANK_PARAM_SIZE
	.align		4
.L_2384:
        /*0018*/ 	.byte	0x03, 0x19
        /*001a*/ 	.short	0x0024


	//----- nvinfo : EIATTR_KPARAM_INFO
	.align		4
        /*001c*/ 	.byte	0x04, 0x17
        /*001e*/ 	.short	(.L_2386 - .L_2385)
.L_2385:
        /*0020*/ 	.word	0x00000000
        /*0024*/ 	.short	0x0006
        /*0026*/ 	.short	0x001c
        /*0028*/ 	.byte	0x00, 0xf0, 0x21, 0x00


	//----- nvinfo : EIATTR_KPARAM_INFO
	.align		4
.L_2386:
        /*002c*/ 	.byte	0x04, 0x17
        /*002e*/ 	.short	(.L_2388 - .L_2387)
.L_2387:
        /*0030*/ 	.word	0x00000000
        /*0034*/ 	.short	0x0005
        /*0036*/ 	.short	0x0014
        /*0038*/ 	.byte	0x00, 0xf0, 0x21, 0x00


	//----- nvinfo : EIATTR_KPARAM_INFO
	.align		4
.L_2388:
        /*003c*/ 	.byte	0x04, 0x17
        /*003e*/ 	.short	(.L_2390 - .L_2389)
.L_2389:
        /*0040*/ 	.word	0x00000000
        /*0044*/ 	.short	0x0004
        /*0046*/ 	.short	0x0011
        /*0048*/ 	.byte	0x00, 0xf0, 0x05, 0x00


	//----- nvinfo : EIATTR_KPARAM_INFO
	.align		4
.L_2390:
        /*004c*/ 	.byte	0x04, 0x17
        /*004e*/ 	.short	(.L_2392 - .L_2391)
.L_2391:
        /*0050*/ 	.word	0x00000000
        /*0054*/ 	.short	0x0003
        /*0056*/ 	.short	0x0010
        /*0058*/ 	.byte	0x00, 0xf0, 0x05, 0x00


	//----- nvinfo : EIATTR_KPARAM_INFO
	.align		4
.L_2392:
        /*005c*/ 	.byte	0x04, 0x17
        /*005e*/ 	.short	(.L_2394 - .L_2393)
.L_2393:
        /*0060*/ 	.word	0x00000000
        /*0064*/ 	.short	0x0002
        /*0066*/ 	.short	0x0008
        /*0068*/ 	.byte	0x00, 0xf0, 0x21, 0x00


	//----- nvinfo : EIATTR_KPARAM_INFO
	.align		4
.L_2394:
        /*006c*/ 	.byte	0x04, 0x17
        /*006e*/ 	.short	(.L_2396 - .L_2395)
.L_2395:
        /*0070*/ 	.word	0x00000000
        /*0074*/ 	.short	0x0001
        /*0076*/ 	.short	0x0004
        /*0078*/ 	.byte	0x00, 0xf0, 0x11, 0x00


	//----- nvinfo : EIATTR_KPARAM_INFO
	.align		4
.L_2396:
        /*007c*/ 	.byte	0x04, 0x17
        /*007e*/ 	.short	(.L_2398 - .L_2397)
.L_2397:
        /*0080*/ 	.word	0x00000000
        /*0084*/ 	.short	0x0000
        /*0086*/ 	.short	0x0000
        /*0088*/ 	.byte	0x00, 0xf0, 0x11, 0x00


	//----- nvinfo : EIATTR_MAXREG_COUNT
	.align		4
.L_2398:
        /*008c*/ 	.byte	0x03, 0x1b
        /*008e*/ 	.short	0x00ff


	//----- nvinfo : EIATTR_EXTERNS
	.align		4
        /*0090*/ 	.byte	0x04, 0x0f
        /*0092*/ 	.short	(.L_2400 - .L_2399)


	//   ....[0]....
	.align		4
.L_2399:
        /*0094*/ 	.word	index@(__assertfail)


	//----- nvinfo : EIATTR_MERCURY_ISA_VERSION
	.align		4
.L_2400:
        /*0098*/ 	.byte	0x03, 0x5f
        /*009a*/ 	.short	0x0000


	//----- nvinfo : EIATTR_SYSCALL_OFFSETS
	.align		4
        /*009c*/ 	.byte	0x04, 0x46
        /*009e*/ 	.short	(.L_2402 - .L_2401)


	//   ....[0]....
.L_2401:
        /*00a0*/ 	.word	0x00000ff0


	//   ....[1]....
        /*00a4*/ 	.word	0x00002010


	//   ....[2]....
        /*00a8*/ 	.word	0x00003020


	//   ....[3]....
        /*00ac*/ 	.word	0x00004030


	//----- nvinfo : EIATTR_EXIT_INSTR_OFFSETS
	.align		4
.L_2402:
        /*00b0*/ 	.byte	0x04, 0x1c
        /*00b2*/ 	.short	(.L_2404 - .L_2403)


	//   ....[0]....
.L_2403:
        /*00b4*/ 	.word	0x000030e0


	//   ....[1]....
        /*00b8*/ 	.word	0x00003210


	//   ....[2]....
        /*00bc*/ 	.word	0x00003260


	//   ....[3]....
        /*00c0*/ 	.word	0x00003300


	//   ....[4]....
        /*00c4*/ 	.word	0x00003340


	//   ....[5]....
        /*00c8*/ 	.word	0x00003380


	//   ....[6]....
        /*00cc*/ 	.word	0x00003410


	//   ....[7]....
        /*00d0*/ 	.word	0x00003440


	//   ....[8]....
        /*00d4*/ 	.word	0x000034f0


	//   ....[9]....
        /*00d8*/ 	.word	0x00003560


	//   ....[10]....
        /*00dc*/ 	.word	0x000035b0


	//   ....[11]....
        /*00e0*/ 	.word	0x000036c0


	//   ....[12]....
        /*00e4*/ 	.word	0x00003750


	//   ....[13]....
        /*00e8*/ 	.word	0x000038c0


	//   ....[14]....
        /*00ec*/ 	.word	0x00003a00


	//   ....[15]....
        /*00f0*/ 	.word	0x00003a40


	//   ....[16]....
        /*00f4*/ 	.word	0x00003b00


	//   ....[17]....
        /*00f8*/ 	.word	0x00003c60


	//   ....[18]....
        /*00fc*/ 	.word	0x00003dc0


	//   ....[19]....
        /*0100*/ 	.word	0x00003f00


	//   ....[20]....
        /*0104*/ 	.word	0x00004040


	//   ....[21]....
        /*0108*/ 	.word	0x00004080


	//   ....[22]....
        /*010c*/ 	.word	0x000040c0


	//----- nvinfo : EIATTR_MAX_THREADS
	.align		4
.L_2404:
        /*0110*/ 	.byte	0x04, 0x05
        /*0112*/ 	.short	(.L_2406 - .L_2405)
.L_2405:
        /*0114*/ 	.word	0x00000080
        /*0118*/ 	.word	0x00000001
        /*011c*/ 	.word	0x00000001


	//----- nvinfo : EIATTR_CRS_STACK_SIZE
	.align		4
.L_2406:
        /*0120*/ 	.byte	0x04, 0x1e
        /*0122*/ 	.short	(.L_2408 - .L_2407)
.L_2407:
        /*0124*/ 	.word	0x00000000
.L_2408:


//--------------------- .nv.info._ZN2at6native18elementwise_kernelILi128ELi2EZNS0_22gpu_kernel_impl_nocastINS0_11FillFunctorIN3c107complexINS4_4HalfEEEEEEEvRNS_18TensorIteratorBaseERKT_EUliE_EEviT1_ --------------------------
	.section	.nv.info._ZN2at6native18elementwise_kernelILi128ELi2EZNS0_22gpu_kernel_impl_nocastINS0_11FillFunctorIN3c107complexINS4_4HalfEEEEEEEvRNS_18TensorIteratorBaseERKT_EUliE_EEviT1_,"",@"SHT_CUDA_INFO"
	.sectionflags	@""
	.align	4


	//----- nvinfo : EIATTR_CUDA_API_VERSION
	.align		4
        /*0000*/ 	.byte	0x04, 0x37
        /*0002*/ 	.short	(.L_2410 - .L_2409)
.L_2409:
        /*0004*/ 	.word	0x00000082


	//----- nvinfo : EIATTR_SW2861232_WAR
	.align		4
.L_2410:
        /*0008*/ 	.byte	0x01, 0x35
	.zero		2


	//----- nvinfo : EIATTR_PARAM_CBANK
	.align		4
        /*000c*/ 	.byte	0x04, 0x0a
        /*000e*/ 	.short	(.L_2412 - .L_2411)
	.align		4
.L_2411:
        /*0010*/ 	.word	index@(.nv.constant0._ZN2at6native18elementwise_kernelILi128ELi2EZNS0_22gpu_kernel_impl_nocastINS0_11FillFunctorIN3c107complexINS4_4HalfEEEEEEEvRNS_18TensorIteratorBaseERKT_EUliE_EEviT1_)
        /*0014*/ 	.short	0x0160
        /*0016*/ 	.short	0x01b8


	//----- nvinfo : EIATTR_CBANK_PARAM_SIZE
	.align		4
.L_2412:
        /*0018*/ 	.byte	0x03, 0x19
        /*001a*/ 	.short	0x01b8


	//----- nvinfo : EIATTR_KPARAM_INFO
	.align		4
        /*001c*/ 	.byte	0x04, 0x17
        /*001e*/ 	.short	(.L_2414 - .L_2413)
.L_2413:
        /*0020*/ 	.word	0x00000000
        /*0024*/ 	.short	0x0001
        /*0026*/ 	.short	0x0008
        /*0028*/ 	.byte	0x00, 0xf0, 0xc1, 0x06


	//----- nvinfo : EIATTR_KPARAM_INFO
	.align		4
.L_2414:
        /*002c*/ 	.byte	0x04, 0x17
        /*002e*/ 	.short	(.L_2416 - .L_2415)
.L_2415:
        /*0030*/ 	.word	0x00000000
        /*0034*/ 	.short	0x0000
        /*0036*/ 	.short	0x0000
        /*0038*/ 	.byte	0x00, 0xf0, 0x11, 0x00


	//----- nvinfo : EIATTR_MAXREG_COUNT
	.align		4
.L_2416:
        /*003c*/ 	.byte	0x03, 0x1b
        /*003e*/ 	.short	0x0080


	//----- nvinfo : EIATTR_MERCURY_ISA_VERSION
	.align		4
        /*0040*/ 	.byte	0x03, 0x5f
        /*0042*/ 	.short	0x0000


	//----- nvinfo : EIATTR_EXIT_INSTR_OFFSETS
	.align		4
        /*0044*/ 	.byte	0x04, 0x1c
        /*0046*/ 	.short	(.L_2418 - .L_2417)


	//   ....[0]....
.L_2417:
        /*0048*/ 	.word	0x00000db0


	//   ....[1]....
        /*004c*/ 	.word	0x00001aa0


	//   ....[2]....
        /*0050*/ 	.word	0x00001b40


	//   ....[3]....
        /*0054*/ 	.word	0x00001bb0


	//----- nvinfo : EIATTR_MAX_THREADS
	.align		4
.L_2418:
        /*0058*/ 	.byte	0x04, 0x05
        /*005a*/ 	.short	(.L_2420 - .L_2419)
.L_2419:
        /*005c*/ 	.word	0x00000080
        /*0060*/ 	.word	0x00000001
        /*0064*/ 	.word	0x00000001


	//----- nvinfo : EIATTR_CRS_STACK_SIZE
	.align		4
.L_2420:
        /*0068*/ 	.byte	0x04, 0x1e
        /*006a*/ 	.short	(.L_2422 - .L_2421)
.L_2421:
        /*006c*/ 	.word	0x00000000
.L_2422:


//--------------------- .nv.info._ZN2at6native27unrolled_elementwise_kernelINS0_11FillFunctorIN3c107complexINS3_4HalfEEEEESt5arrayIPcLm1EELi4E23TrivialOffsetCalculatorILi0EjESB_ILi1EjENS0_6memory15LoadWithoutCastENSE_16StoreWithoutCastEEEviT_T0_T2_T3_T4_T5_ --------------------------
	.section	.nv.info._ZN2at6native27unrolled_elementwise_kernelINS0_11FillFunctorIN3c107complexINS3_4HalfEEEEESt5arrayIPcLm1EELi4E23TrivialOffsetCalculatorILi0EjESB_ILi1EjENS0_6memory15LoadWithoutCastENSE_16StoreWithoutCastEEEviT_T0_T2_T3_T4_T5_,"",@"SHT_CUDA_INFO"
	.sectionflags	@""
	.align	4


	//----- nvinfo : EIATTR_CUDA_API_VERSION
	.align		4
        /*0000*/ 	.byte	0x04, 0x37
        /*0002*/ 	.short	(.L_2424 - .L_2423)
.L_2423:
        /*0004*/ 	.word	0x00000082


	//----- nvinfo : EIATTR_SW2861232_WAR
	.align		4
.L_2424:
        /*0008*/ 	.byte	0x01, 0x35
	.zero		2


	//----- nvinfo : EIATTR_PARAM_CBANK
	.align		4
        /*000c*/ 	.byte	0x04, 0x0a
        /*000e*/ 	.short	(.L_2426 - .L_2425)
	.align		4
.L_2425:
        /*0010*/ 	.word	index@(.nv.constant0._ZN2at6native27unrolled_elementwise_kernelINS0_11FillFunctorIN3c107complexINS3_4HalfEEEEESt5arrayIPcLm1EELi4E23TrivialOffsetCalculatorILi0EjESB_ILi1EjENS0_6memory15LoadWithoutCastENSE_16StoreWithoutCastEEEviT_T0_T2_T3_T4_T5_)
        /*0014*/ 	.short	0x0160
        /*0016*/ 	.short	0x0014


	//----- nvinfo : EIATTR_CBANK_PARAM_SIZE
	.align		4
.L_2426:
        /*0018*/ 	.byte	0x03, 0x19
        /*001a*/ 	.short	0x0014


	//----- nvinfo : EIATTR_KPARAM_INFO
	.align		4
        /*001c*/ 	.byte	0x04, 0x17
        /*001e*/ 	.short	(.L_2428 - .L_2427)
.L_2427:
        /*0020*/ 	.word	0x00000000
        /*0024*/ 	.short	0x0006
        /*0026*/ 	.short	0x0013
        /*0028*/ 	.byte	0x00, 0xf0, 0x05, 0x00


	//----- nvinfo : EIATTR_KPARAM_INFO
	.align		4
.L_2428:
        /*002c*/ 	.byte	0x04, 0x17
        /*002e*/ 	.short	(.L_2430 - .L_2429)
.L_2429:
        /*0030*/ 	.word	0x00000000
        /*0034*/ 	.short	0x0005
        /*0036*/ 	.short	0x0012
        /*0038*/ 	.byte	0x00, 0xf0, 0x05, 0x00


	//----- nvinfo : EIATTR_KPARAM_INFO
	.align		4
.L_2430:
        /*003c*/ 	.byte	0x04, 0x17
        /*003e*/ 	.short	(.L_2432 - .L_2431)
.L_2431:
        /*0040*/ 	.word	0x00000000
        /*0044*/ 	.short	0x0004
        /*0046*/ 	.short	0x0011
        /*0048*/ 	.byte	0x00, 0xf0, 0x05, 0x00


	//----- nvinfo : EIATTR_KPARAM_INFO
	.align		4
.L_2432:
        /*004c*/ 	.byte	0x04, 0x17
        /*004e*/ 	.short	(.L_2434 - .L_2433)
.L_2433:
        /*0050*/ 	.word	0x00000000
        /*0054*/ 	.short	0x0003
        /*0056*/ 	.short	0x0010
        /*0058*/ 	.byte	0x00, 0xf0, 0x05, 0x00


	//----- nvinfo : EIATTR_KPARAM_INFO
	.align		4
.L_2434:
        /*005c*/ 	.byte	0x04, 0x17
        /*005e*/ 	.short	(.L_2436 - .L_2435)
.L_2435:
        /*0060*/ 	.word	0x00000000
        /*0064*/ 	.short	0x0002
        /*0066*/ 	.short	0x0008
        /*0068*/ 	.byte	0x00, 0xf0, 0x21, 0x00


	//----- nvinfo : EIATTR_KPARAM_INFO
	.align		4
.L_2436:
        /*006c*/ 	.byte	0x04, 0x17
        /*006e*/ 	.short	(.L_2438 - .L_2437)
.L_2437:
        /*0070*/ 	.word	0x00000000
        /*0074*/ 	.short	0x0001
        /*0076*/ 	.short	0x0004
        /*0078*/ 	.byte	0x00, 0xf0, 0x11, 0x00


	//----- nvinfo : EIATTR_KPARAM_INFO
	.align		4
.L_2438:
        /*007c*/ 	.byte	0x04, 0x17
        /*007e*/ 	.short	(.L_2440 - .L_2439)
.L_2439:
        /*0080*/ 	.word	0x00000000
        /*0084*/ 	.short	0x0000
        /*0086*/ 	.short	0x0000
        /*0088*/ 	.byte	0x00, 0xf0, 0x11, 0x00


	//----- nvinfo : EIATTR_MAXREG_COUNT
	.align		4
.L_2440:
        /*008c*/ 	.byte	0x03, 0x1b
        /*008e*/ 	.short	0x00ff


	//----- nvinfo : EIATTR_MERCURY_ISA_VERSION
	.align		4
        /*0090*/ 	.byte	0x03, 0x5f
        /*0092*/ 	.short	0x0000


	//----- nvinfo : EIATTR_EXIT_INSTR_OFFSETS
	.align		4
        /*0094*/ 	.byte	0x04, 0x1c
        /*0096*/ 	.short	(.L_2442 - .L_2441)


	//   ....[0]....
.L_2441:
        /*0098*/ 	.word	0x00000240


	//   ....[1]....
        /*009c*/ 	.word	0x000002e0


	//----- nvinfo : EIATTR_MAX_THREADS
	.align		4
.L_2442:
        /*00a0*/ 	.byte	0x04, 0x05
        /*00a2*/ 	.short	(.L_2444 - .L_2443)
.L_2443:
        /*00a4*/ 	.word	0x00000080
        /*00a8*/ 	.word	0x00000001
        /*00ac*/ 	.word	0x00000001


	//----- nvinfo : EIATTR_CRS_STACK_SIZE
	.align		4
.L_2444:
        /*00b0*/ 	.byte	0x04, 0x1e
        /*00b2*/ 	.short	(.L_2446 - .L_2445)
.L_2445:
        /*00b4*/ 	.word	0x00000000
.L_2446:


//--------------------- .nv.info._ZN2at6native29vectorized_elementwise_kernelILi2ENS0_11FillFunctorIN3c107complexINS3_4HalfEEEEESt5arrayIPcLm1EEEEviT0_T1_ --------------------------
	.section	.nv.info._ZN2at6native29vectorized_elementwise_kernelILi2ENS0_11FillFunctorIN3c107complexINS3_4HalfEEEEESt5arrayIPcLm1EEEEviT0_T1_,"",@"SHT_CUDA_INFO"
	.sectionflags	@""
	.align	4


	//----- nvinfo : EIATTR_CUDA_API_VERSION
	.align		4
        /*0000*/ 	.byte	0x04, 0x37
        /*0002*/ 	.short	(.L_2448 - .L_2447)
.L_2447:
        /*0004*/ 	.word	0x00000082


	//----- nvinfo : EIATTR_SW2861232_WAR
	.align		4
.L_2448:
        /*0008*/ 	.byte	0x01, 0x35
	.zero		2


	//----- nvinfo : EIATTR_PARAM_CBANK
	.align		4
        /*000c*/ 	.byte	0x04, 0x0a
        /*000e*/ 	.short	(.L_2450 - .L_2449)
	.align		4
.L_2449:
        /*0010*/ 	.word	index@(.nv.constant0._ZN2at6native29vectorized_elementwise_kernelILi2ENS0_11FillFunctorIN3c107complexINS3_4HalfEEEEESt5arrayIPcLm1EEEEviT0_T1_)
        /*0014*/ 	.short	0x0160
        /*0016*/ 	.short	0x0010


	//----- nvinfo : EIATTR_CBANK_PARAM_SIZE
	.align		4
.L_2450:
        /*0018*/ 	.byte	0x03, 0x19
        /*001a*/ 	.short	0x0010


	//----- nvinfo : EIATTR_KPARAM_INFO
	.align		4
        /*001c*/ 	.byte	0x04, 0x17
        /*001e*/ 	.short	(.L_2452 - .L_2451)
.L_2451:
        /*0020*/ 	.word	0x00000000
        /*0024*/ 	.short	0x0002
        /*0026*/ 	.short	0x0008
        /*0028*/ 	.byte	0x00, 0xf0, 0x21, 0x00


	//----- nvinfo : EIATTR_KPARAM_INFO
	.align		4
.L_2452:
        /*002c*/ 	.byte	0x04, 0x17
        /*002e*/ 	.short	(.L_2454 - .L_2453)
.L_2453:
        /*0030*/ 	.word	0x00000000
        /*0034*/ 	.short	0x0001
        /*0036*/ 	.short	0x0004
        /*0038*/ 	.byte	0x00, 0xf0, 0x11, 0x00


	//----- nvinfo : EIATTR_KPARAM_INFO
	.align		4
.L_2454:
        /*003c*/ 	.byte	0x04, 0x17
        /*003e*/ 	.short	(.L_2456 - .L_2455)
.L_2455:
        /*0040*/ 	.word	0x00000000
        /*0044*/ 	.short	0x0000
        /*0046*/ 	.short	0x0000
        /*0048*/ 	.byte	0x00, 0xf0, 0x11, 0x00


	//----- nvinfo : EIATTR_MAXREG_COUNT
	.align		4
.L_2456:
        /*004c*/ 	.byte	0x03, 0x1b
        /*004e*/ 	.short	0x00ff


	//----- nvinfo : EIATTR_MERCURY_ISA_VERSION
	.align		4
        /*0050*/ 	.byte	0x03, 0x5f
        /*0052*/ 	.short	0x0000


	//----- nvinfo : EIATTR_EXIT_INSTR_OFFSETS
	.align		4
        /*0054*/ 	.byte	0x04, 0x1c
        /*0056*/ 	.short	(.L_2458 - .L_2457)


	//   ....[0]....
.L_2457:
        /*0058*/ 	.word	0x000001b0


	//   ....[1]....
        /*005c*/ 	.word	0x00000720


	//   ....[2]....
        /*0060*/ 	.word	0x000007c0


	//----- nvinfo : EIATTR_MAX_THREADS
	.align		4
.L_2458:
        /*0064*/ 	.byte	0x04, 0x05
        /*0066*/ 	.short	(.L_2460 - .L_2459)
.L_2459:
        /*0068*/ 	.word	0x00000080
        /*006c*/ 	.word	0x00000001
        /*0070*/ 	.word	0x00000001


	//----- nvinfo : EIATTR_CRS_STACK_SIZE
	.align		4
.L_2460:
        /*0074*/ 	.byte	0x04, 0x1e
        /*0076*/ 	.short	(.L_2462 - .L_2461)
.L_2461:
        /*0078*/ 	.word	0x00000000
.L_2462:


//--------------------- .nv.info._ZN2at6native29vectorized_elementwise_kernelILi4ENS0_11FillFunctorIN3c107complexINS3_4HalfEEEEESt5arrayIPcLm1EEEEviT0_T1_ --------------------------
	.section	.nv.info._ZN2at6native29vectorized_elementwise_kernelILi4ENS0_11FillFunctorIN3c107complexINS3_4HalfEEEEESt5arrayIPcLm1EEEEviT0_T1_,"",@"SHT_CUDA_INFO"
	.sectionflags	@""
	.align	4


	//----- nvinfo : EIATTR_CUDA_API_VERSION
	.align		4
        /*0000*/ 	.byte	0x04, 0x37
        /*0002*/ 	.short	(.L_2464 - .L_2463)
.L_2463:
        /*0004*/ 	.word	0x00000082


	//----- nvinfo : EIATTR_SW2861232_WAR
	.align		4
.L_2464:
        /*0008*/ 	.byte	0x01, 0x35
	.zero		2


	//----- nvinfo : EIATTR_PARAM_CBANK
	.align		4
        /*000c*/ 	.byte	0x04, 0x0a
        /*000e*/ 	.short	(.L_2466 - .L_2465)
	.align		4
.L_2465:
        /*0010*/ 	.word	index@(.nv.constant0._ZN2at6native29vectorized_elementwise_kernelILi4ENS0_11FillFunctorIN3c107complexINS3_4HalfEEEEESt5arrayIPcLm1EEEEviT0_T1_)
        /*0014*/ 	.short	0x0160
        /*0016*/ 	.short	0x0010


	//----- nvinfo : EIATTR_CBANK_PARAM_SIZE
	.align		4
.L_2466:
        /*0018*/ 	.byte	0x03, 0x19
        /*001a*/ 	.short	0x0010


	//----- nvinfo : EIATTR_KPARAM_INFO
	.align		4
        /*001c*/ 	.byte	0x04, 0x17
        /*001e*/ 	.short	(.L_2468 - .L_2467)
.L_2467:
        /*0020*/ 	.word	0x00000000
        /*0024*/ 	.short	0x0002
        /*0026*/ 	.short	0x0008
        /*0028*/ 	.byte	0x00, 0xf0, 0x21, 0x00


	//----- nvinfo : EIATTR_KPARAM_INFO
	.align		4
.L_2468:
        /*002c*/ 	.byte	0x04, 0x17
        /*002e*/ 	.short	(.L_2470 - .L_2469)
.L_2469:
        /*0030*/ 	.word	0x00000000
        /*0034*/ 	.short	0x0001
        /*0036*/ 	.short	0x0004
        /*0038*/ 	.byte	0x00, 0xf0, 0x11, 0x00


	//----- nvinfo : EIATTR_KPARAM_INFO
	.align		4
.L_2470:
        /*003c*/ 	.byte	0x04, 0x17
        /*003e*/ 	.short	(.L_2472 - .L_2471)
.L_2471:
        /*0040*/ 	.word	0x00000000
        /*0044*/ 	.short	0x0000
        /*0046*/ 	.short	0x0000
        /*0048*/ 	.byte	0x00, 0xf0, 0x11, 0x00


	//----- nvinfo : EIATTR_MAXREG_COUNT
	.align		4
.L_2472:
        /*004c*/ 	.byte	0x03, 0x1b
        /*004e*/ 	.short	0x00ff


	//----- nvinfo : EIATTR_MERCURY_ISA_VERSION
	.align		4
        /*0050*/ 	.byte	0x03, 0x5f
        /*0052*/ 	.short	0x0000


	//----- nvinfo : EIATTR_EXIT_INSTR_OFFSETS
	.align		4
        /*0054*/ 	.byte	0x04, 0x1c
        /*0056*/ 	.short	(.L_2474 - .L_2473)


	//   ....[0]....
.L_2473:
        /*0058*/ 	.word	0x00000190


	//   ....[1]....
        /*005c*/ 	.word	0x00000700


	//   ....[2]....
        /*0060*/ 	.word	0x000007a0


	//----- nvinfo : EIATTR_MAX_THREADS
	.align		4
.L_2474:
        /*0064*/ 	.byte	0x04, 0x05
        /*0066*/ 	.short	(.L_2476 - .L_2475)
.L_2475:
        /*0068*/ 	.word	0x00000080
        /*006c*/ 	.word	0x00000001
        /*0070*/ 	.word	0x00000001


	//----- nvinfo : EIATTR_CRS_STACK_SIZE
	.align		4
.L_2476:
        /*0074*/ 	.byte	0x04, 0x1e
        /*0076*/ 	.short	(.L_2478 - .L_2477)
.L_2477:
        /*0078*/ 	.word	0x00000000
.L_2478:


//--------------------- .nv.info._ZN2at6native29vectorized_elementwise_kernelILi8ENS0_11FillFunctorIN3c107complexINS3_4HalfEEEEESt5arrayIPcLm1EEEEviT0_T1_ --------------------------
	.section	.nv.info._ZN2at6native29vectorized_elementwise_kernelILi8ENS0_11FillFunctorIN3c107complexINS3_4HalfEEEEESt5arrayIPcLm1EEEEviT0_T1_,"",@"SHT_CUDA_INFO"
	.sectionflags	@""
	.align	4


	//----- nvinfo : EIATTR_CUDA_API_VERSION
	.align		4
        /*0000*/ 	.byte	0x04, 0x37
        /*0002*/ 	.short	(.L_2480 - .L_2479)
.L_2479:
        /*0004*/ 	.word	0x00000082


	//----- nvinfo : EIATTR_SW2861232_WAR
	.align		4
.L_2480:
        /*0008*/ 	.byte	0x01, 0x35
	.zero		2


	//----- nvinfo : EIATTR_PARAM_CBANK
	.align		4
        /*000c*/ 	.byte	0x04, 0x0a
        /*000e*/ 	.short	(.L_2482 - .L_2481)
	.align		4
.L_2481:
        /*0010*/ 	.word	index@(.nv.constant0._ZN2at6native29vectorized_elementwise_kernelILi8ENS0_11FillFunctorIN3c107complexINS3_4HalfEEEEESt5arrayIPcLm1EEEEviT0_T1_)
        /*0014*/ 	.short	0x0160
        /*0016*/ 	.short	0x0010


	//----- nvinfo : EIATTR_CBANK_PARAM_SIZE
	.align		4
.L_2482:
        /*0018*/ 	.byte	0x03, 0x19
        /*001a*/ 	.short	0x0010


	//----- nvinfo : EIATTR_KPARAM_INFO
	.align		4
        /*001c*/ 	.byte	0x04, 0x17
        /*001e*/ 	.short	(.L_2484 - .L_2483)
.L_2483:
        /*0020*/ 	.word	0x00000000
        /*0024*/ 	.short	0x0002
        /*0026*/ 	.short	0x0008
        /*0028*/ 	.byte	0x00, 0xf0, 0x21, 0x00


	//----- nvinfo : EIATTR_KPARAM_INFO
	.align		4
.L_2484:
        /*002c*/ 	.byte	0x04, 0x17
        /*002e*/ 	.short	(.L_2486 - .L_2485)
.L_2485:
        /*0030*/ 	.word	0x00000000
        /*0034*/ 	.short	0x0001
        /*0036*/ 	.short	0x0004
        /*0038*/ 	.byte	0x00, 0xf0, 0x11, 0x00


	//----- nvinfo : EIATTR_KPARAM_INFO
	.align		4
.L_2486:
        /*003c*/ 	.byte	0x04, 0x17
        /*003e*/ 	.short	(.L_2488 - .L_2487)
.L_2487:
        /*0040*/ 	.word	0x00000000
        /*0044*/ 	.short	0x0000
        /*0046*/ 	.short	0x0000
        /*0048*/ 	.byte	0x00, 0xf0, 0x11, 0x00


	//----- nvinfo : EIATTR_MAXREG_COUNT
	.align		4
.L_2488:
        /*004c*/ 	.byte	0x03, 0x1b
        /*004e*/ 	.short	0x00ff


	//----- nvinfo : EIATTR_MERCURY_ISA_VERSION
	.align		4
        /*0050*/ 	.byte	0x03, 0x5f
        /*0052*/ 	.short	0x0000


	//----- nvinfo : EIATTR_EXIT_INSTR_OFFSETS
	.align		4
        /*0054*/ 	.byte	0x04, 0x1c
        /*0056*/ 	.short	(.L_2490 - .L_2489)


	//   ....[0]....
.L_2489:
        /*0058*/ 	.word	0x00000010


	//----- nvinfo : EIATTR_MAX_THREADS
	.align		4
.L_2490:
        /*005c*/ 	.byte	0x04, 0x05
        /*005e*/ 	.short	(.L_2492 - .L_2491)
.L_2491:
        /*0060*/ 	.word	0x00000080
        /*0064*/ 	.word	0x00000001
        /*0068*/ 	.word	0x00000001
.L_2492:


//--------------------- .nv.info._ZN2at6native18elementwise_kernelILi128ELi4EZNS0_15gpu_kernel_implINS0_11FillFunctorIN3c107complexIfEEEEEEvRNS_18TensorIteratorBaseERKT_EUliE_EEviT1_ --------------------------
	.section	.nv.info._ZN2at6native18elementwise_kernelILi128ELi4EZNS0_15gpu_kernel_implINS0_11FillFunctorIN3c107complexIfEEEEEEvRNS_18TensorIteratorBaseERKT_EUliE_EEviT1_,"",@"SHT_CUDA_INFO"
	.sectionflags	@""
	.align	4


	//----- nvinfo : EIATTR_CUDA_API_VERSION
	.align		4
        /*0000*/ 	.byte	0x04, 0x37
        /*0002*/ 	.short	(.L_2494 - .L_2493)
.L_2493:
        /*0004*/ 	.word	0x00000082


	//----- nvinfo : EIATTR_SW2861232_WAR
	.align		4
.L_2494:
        /*0008*/ 	.byte	0x01, 0x35
	.zero		2


	//----- nvinfo : EIATTR_PARAM_CBANK
	.align		4
        /*000c*/ 	.byte	0x04, 0x0a
        /*000e*/ 	.short	(.L_2496 - .L_2495)
	.align		4
.L_2495:
        /*0010*/ 	.word	index@(.nv.constant0._ZN2at6native18elementwise_kernelILi128ELi4EZNS0_15gpu_kernel_implINS0_11FillFunctorIN3c107complexIfEEEEEEvRNS_18TensorIteratorBaseERKT_EUliE_EEviT1_)
        /*0014*/ 	.short	0x0160
        /*0016*/ 	.short	0x01c0


	//----- nvinfo : EIATTR_CBANK_PARAM_SIZE
	.align		4
.L_2496:
        /*0018*/ 	.byte	0x03, 0x19
        /*001a*/ 	.short	0x01c0


	//----- nvinfo : EIATTR_KPARAM_INFO
	.align		4
        /*001c*/ 	.byte	0x04, 0x17
        /*001e*/ 	.short	(.L_2498 - .L_2497)
.L_2497:
        /*0020*/ 	.word	0x00000000
        /*0024*/ 	.short	0x0001
        /*0026*/ 	.short	0x0008
        /*0028*/ 	.byte	0x00, 0xf0, 0xe1, 0x06


	//----- nvinfo : EIATTR_KPARAM_INFO
	.align		4
.L_2498:
        /*002c*/ 	.byte	0x04, 0x17
        /*002e*/ 	.short	(.L_2500 - .L_2499)
.L_2499:
        /*0030*/ 	.word	0x00000000
        /*0034*/ 	.short	0x0000
        /*0036*/ 	.short	0x0000
        /*0038*/ 	.byte	0x00, 0xf0, 0x11, 0x00


	//----- nvinfo : EIATTR_MAXREG_COUNT
	.align		4
.L_2500:
        /*003c*/ 	.byte	0x03, 0x1b
        /*003e*/ 	.short	0x0080


	//----- nvinfo : EIATTR_EXTERNS
	.align		4
        /*0040*/ 	.byte	0x04, 0x0f
        /*0042*/ 	.short	(.L_2502 - .L_2501)


	//   ....[0]....
	.align		4
.L_2501:
        /*0044*/ 	.word	index@(__assertfail)


	//----- nvinfo : EIATTR_MERCURY_ISA_VERSION
	.align		4
.L_2502:
        /*0048*/ 	.byte	0x03, 0x5f
        /*004a*/ 	.short	0x0000


	//----- nvinfo : EIATTR_SYSCALL_OFFSETS
	.align		4
        /*004c*/ 	.byte	0x04, 0x46
        /*004e*/ 	.short	(.L_2504 - .L_2503)


	//   ....[0]....
.L_2503:
        /*0050*/ 	.word	0x00001bb0


	//   ....[1]....
        /*0054*/ 	.word	0x000037b0


	//   ....[2]....
        /*0058*/ 	.word	0x00005380


	//   ....[3]....
        /*005c*/ 	.word	0x00006f60


	//----- nvinfo : EIATTR_EXIT_INSTR_OFFSETS
	.align		4
.L_2504:
        /*0060*/ 	.byte	0x04, 0x1c
        /*0062*/ 	.short	(.L_2506 - .L_2505)


	//   ....[0]....
.L_2505:
        /*0064*/ 	.word	0x00005420


	//   ....[1]....
        /*0068*/ 	.word	0x000061d0


	//   ....[2]....
        /*006c*/ 	.word	0x00006200


	//   ....[3]....
        /*0070*/ 	.word	0x00006290


	//   ....[4]....
        /*0074*/ 	.word	0x000062c0


	//   ....[5]....
        /*0078*/ 	.word	0x000062f0


	//   ....[6]....
        /*007c*/ 	.word	0x00006380


	//   ....[7]....
        /*0080*/ 	.word	0x000063b0


	//   ....[8]....
        /*0084*/ 	.word	0x00006450


	//   ....[9]....
        /*0088*/ 	.word	0x00006490


	//   ....[10]....
        /*008c*/ 	.word	0x000064e0


	//   ....[11]....
        /*0090*/ 	.word	0x000065c0


	//   ....[12]....
        /*0094*/ 	.word	0x00006640


	//   ....[13]....
        /*0098*/ 	.word	0x000067c0


	//   ....[14]....
        /*009c*/ 	.word	0x00006910


	//   ....[15]....
        /*00a0*/ 	.word	0x00006940


	//   ....[16]....
        /*00a4*/ 	.word	0x000069f0


	//   ....[17]....
        /*00a8*/ 	.word	0x00006b70


	//   ....[18]....
        /*00ac*/ 	.word	0x00006cf0


	//   ....[19]....
        /*00b0*/ 	.word	0x00006e30


	//   ....[20]....
        /*00b4*/ 	.word	0x00006f70


	//   ....[21]....
        /*00b8*/ 	.word	0x00006fa0


	//   ....[22]....
        /*00bc*/ 	.word	0x00006fd0


	//----- nvinfo : EIATTR_MAX_THREADS
	.align		4
.L_2506:
        /*00c0*/ 	.byte	0x04, 0x05
        /*00c2*/ 	.short	(.L_2508 - .L_2507)
.L_2507:
        /*00c4*/ 	.word	0x00000080
        /*00c8*/ 	.word	0x00000001
        /*00cc*/ 	.word	0x00000001


	//----- nvinfo : EIATTR_CRS_STACK_SIZE
	.align		4
.L_2508:
        /*00d0*/ 	.byte	0x04, 0x1e
        /*00d2*/ 	.short	(.L_2510 - .L_2509)
.L_2509:
        /*00d4*/ 	.word	0x00000000
.L_2510:


//--------------------- .nv.info._ZN2at6native27unrolled_elementwise_kernelINS0_11FillFunctorIN3c107complexIfEEEESt5arrayIPcLm1EELi4E23TrivialOffsetCalculatorILi0EjESA_ILi1EjENS0_6memory12LoadWithCastILi0EEENSD_13StoreWithCastILi1EEEEEviT_T0_T2_T3_T4_T5_ --------------------------
	.section	.nv.info._ZN2at6native27unrolled_elementwise_kernelINS0_11FillFunctorIN3c107complexIfEEEESt5arrayIPcLm1EELi4E23TrivialOffsetCalculatorILi0EjESA_ILi1EjENS0_6memory12LoadWithCastILi0EEENSD_13StoreWithCastILi1EEEEEviT_T0_T2_T3_T4_T5_,"",@"SHT_CUDA_INFO"
	.sectionflags	@""
	.align	4


	//----- nvinfo : EIATTR_CUDA_API_VERSION
	.align		4
        /*0000*/ 	.byte	0x04, 0x37
        /*0002*/ 	.short	(.L_2512 - .L_2511)
.L_2511:
        /*0004*/ 	.word	0x00000082


	//----- nvinfo : EIATTR_SW2861232_WAR
	.align		4
.L_2512:
        /*0008*/ 	.byte	0x01, 0x35
	.zero		2


	//----- nvinfo : EIATTR_PARAM_CBANK
	.align		4
        /*000c*/ 	.byte	0x04, 0x0a
        /*000e*/ 	.short	(.L_2514 - .L_2513)
	.align		4
.L_2513:
        /*0010*/ 	.word	index@(.nv.constant0._ZN2at6native27unrolled_elementwise_kernelINS0_11FillFunctorIN3c107complexIfEEEESt5arrayIPcLm1EELi4E23TrivialOffsetCalculatorILi0EjESA_ILi1EjENS0_6memory12LoadWithCastILi0EEENSD_13StoreWithCastILi1EEEEEviT_T0_T2_T3_T4_T5_)
        /*0014*/ 	.short	0x0160
        /*0016*/ 	.short	0x002c


	//----- nvinfo : EIATTR_CBANK_PARAM_SIZE
	.align		4
.L_2514:
        /*0018*/ 	.byte	0x03, 0x19
        /*001a*/ 	.short	0x002c


	//----- nvinfo : EIATTR_KPARAM_INFO
	.align		4
        /*001c*/ 	.byte	0x04, 0x17
        /*001e*/ 	.short	(.L_2516 - .L_2515)
.L_2515:
        /*0020*/ 	.word	0x00000000
        /*0024*/ 	.short	0x0006
        /*0026*/ 	.short	0x0024
        /*0028*/ 	.byte	0x00, 0xf0, 0x21, 0x00


	//----- nvinfo : EIATTR_KPARAM_INFO
	.align		4
.L_2516:
        /*002c*/ 	.byte	0x04, 0x17
        /*002e*/ 	.short	(.L_2518 - .L_2517)
.L_2517:
        /*0030*/ 	.word	0x00000000
        /*0034*/ 	.short	0x0005
        /*0036*/ 	.short	0x001c
        /*0038*/ 	.byte	0x00, 0xf0, 0x21, 0x00


	//----- nvinfo : EIATTR_KPARAM_INFO
	.align		4
.L_2518:
        /*003c*/ 	.byte	0x04, 0x17
        /*003e*/ 	.short	(.L_2520 - .L_2519)
.L_2519:
        /*0040*/ 	.word	0x00000000
        /*0044*/ 	.short	0x0004
        /*0046*/ 	.short	0x0019
        /*0048*/ 	.byte	0x00, 0xf0, 0x05, 0x00


	//----- nvinfo : EIATTR_KPARAM_INFO
	.align		4
.L_2520:
        /*004c*/ 	.byte	0x04, 0x17
        /*004e*/ 	.short	(.L_2522 - .L_2521)
.L_2521:
        /*0050*/ 	.word	0x00000000
        /*0054*/ 	.short	0x0003
        /*0056*/ 	.short	0x0018
        /*0058*/ 	.byte	0x00, 0xf0, 0x05, 0x00


	//----- nvinfo : EIATTR_KPARAM_INFO
	.align		4
.L_2522:
        /*005c*/ 	.byte	0x04, 0x17
        /*005e*/ 	.short	(.L_2524 - .L_2523)
.L_2523:
        /*0060*/ 	.word	0x00000000
        /*0064*/ 	.short	0x0002
        /*0066*/ 	.short	0x0010
        /*0068*/ 	.byte	0x00, 0xf0, 0x21, 0x00


	//----- nvinfo : EIATTR_KPARAM_INFO
	.align		4
.L_2524:
        /*006c*/ 	.byte	0x04, 0x17
        /*006e*/ 	.short	(.L_2526 - .L_2525)
.L_2525:
        /*0070*/ 	.word	0x00000000
        /*0074*/ 	.short	0x0001
        /*0076*/ 	.short	0x0008
        /*0078*/ 	.byte	0x00, 0xf0, 0x21, 0x00


	//----- nvinfo : EIATTR_KPARAM_INFO
	.align		4
.L_2526:
        /*007c*/ 	.byte	0x04, 0x17
        /*007e*/ 	.short	(.L_2528 - .L_2527)
.L_2527:
        /*0080*/ 	.word	0x00000000
        /*0084*/ 	.short	0x0000
        /*0086*/ 	.short	0x0000
        /*0088*/ 	.byte	0x00, 0xf0, 0x11, 0x00


	//----- nvinfo : EIATTR_MAXREG_COUNT
	.align		4
.L_2528:
        /*008c*/ 	.byte	0x03, 0x1b
        /*008e*/ 	.short	0x00ff


	//----- nvinfo : EIATTR_EXTERNS
	.align		4
        /*0090*/ 	.byte	0x04, 0x0f
        /*0092*/ 	.short	(.L_2530 - .L_2529)


	//   ....[0]....
	.align		4
.L_2529:
        /*0094*/ 	.word	index@(__assertfail)


	//----- nvinfo : EIATTR_MERCURY_ISA_VERSION
	.align		4
.L_2530:
        /*0098*/ 	.byte	0x03, 0x5f
        /*009a*/ 	.short	0x0000


	//----- nvinfo : EIATTR_SYSCALL_OFFSETS
	.align		4
        /*009c*/ 	.byte	0x04, 0x46
        /*009e*/ 	.short	(.L_2532 - .L_2531)


	//   ....[0]....
.L_2531:
        /*00a0*/ 	.word	0x00001190


	//   ....[1]....
        /*00a4*/ 	.word	0x00002480


	//   ....[2]....
        /*00a8*/ 	.word	0x000038b0


	//   ....[3]....
        /*00ac*/ 	.word	0x00004d00


	//----- nvinfo : EIATTR_EXIT_INSTR_OFFSETS
	.align		4
.L_2532:
        /*00b0*/ 	.byte	0x04, 0x1c
        /*00b2*/ 	.short	(.L_2534 - .L_2533)


	//   ....[0]....
.L_2533:
        /*00b4*/ 	.word	0x000039d0


	//   ....[1]....
        /*00b8*/ 	.word	0x00003b30


	//   ....[2]....
        /*00bc*/ 	.word	0x00003ba0


	//   ....[3]....
        /*00c0*/ 	.word	0x00003c70


	//   ....[4]....
        /*00c4*/ 	.word	0x00003ce0


	//   ....[5]....
        /*00c8*/ 	.word	0x00003d50


	//   ....[6]....
        /*00cc*/ 	.word	0x00003e10


	//   ....[7]....
        /*00d0*/ 	.word	0x00003e80


	//   ....[8]....
        /*00d4*/ 	.word	0x00003f50


	//   ....[9]....
        /*00d8*/ 	.word	0x00003fd0


	//   ....[10]....
        /*00dc*/ 	.word	0x00004050


	//   ....[11]....
        /*00e0*/ 	.word	0x00004180


	//   ....[12]....
        /*00e4*/ 	.word	0x00004230


	//   ....[13]....
        /*00e8*/ 	.word	0x000043f0


	//   ....[14]....
        /*00ec*/ 	.word	0x00004580


	//   ....[15]....
        /*00f0*/ 	.word	0x000045f0


	//   ....[16]....
        /*00f4*/ 	.word	0x000046e0


	//   ....[17]....
        /*00f8*/ 	.word	0x00004890


	//   ....[18]....
        /*00fc*/ 	.word	0x00004a40


	//   ....[19]....
        /*0100*/ 	.word	0x00004bd0


	//   ....[20]....
        /*0104*/ 	.word	0x00004d10


	//   ....[21]....
        /*0108*/ 	.word	0x00004d80


	//   ....[22]....
        /*010c*/ 	.word	0x00004df0


	//----- nvinfo : EIATTR_MAX_THREADS
	.align		4
.L_2534:
        /*0110*/ 	.byte	0x04, 0x05
        /*0112*/ 	.short	(.L_2536 - .L_2535)
.L_2535:
        /*0114*/ 	.word	0x00000080
        /*0118*/ 	.word	0x00000001
        /*011c*/ 	.word	0x00000001


	//----- nvinfo : EIATTR_CRS_STACK_SIZE
	.align		4
.L_2536:
        /*0120*/ 	.byte	0x04, 0x1e
        /*0122*/ 	.short	(.L_2538 - .L_2537)
.L_2537:
        /*0124*/ 	.word	0x00000000
.L_2538:


//--------------------- .nv.info._ZN2at6native18elementwise_kernelILi128ELi2EZNS0_22gpu_kernel_impl_nocastINS0_11FillFunctorIN3c107complexIfEEEEEEvRNS_18TensorIteratorBaseERKT_EUliE_EEviT1_ --------------------------
	.section	.nv.info._ZN2at6native18elementwise_kernelILi128ELi2EZNS0_22gpu_kernel_impl_nocastINS0_11FillFunctorIN3c107complexIfEEEEEEvRNS_18TensorIteratorBaseERKT_EUliE_EEviT1_,"",@"SHT_CUDA_INFO"
	.sectionflags	@""
	.align	4


	//----- nvinfo : EIATTR_CUDA_API_VERSION
	.align		4
        /*0000*/ 	.byte	0x04, 0x37
        /*0002*/ 	.short	(.L_2540 - .L_2539)
.L_2539:
        /*0004*/ 	.word	0x00000082


	//----- nvinfo : EIATTR_SW2861232_WAR
	.align		4
.L_2540:
        /*0008*/ 	.byte	0x01, 0x35
	.zero		2


	//----- nvinfo : EIATTR_PARAM_CBANK
	.align		4
        /*000c*/ 	.byte	0x04, 0x0a
        /*000e*/ 	.short	(.L_2542 - .L_2541)
	.align		4
.L_2541:
        /*0010*/ 	.word	index@(.nv.constant0._ZN2at6native18elementwise_kernelILi128ELi2EZNS0_22gpu_kernel_impl_nocastINS0_11FillFunctorIN3c107complexIfEEEEEEvRNS_18TensorIteratorBaseERKT_EUliE_EEviT1_)
        /*0014*/ 	.short	0x0160
        /*0016*/ 	.short	0x01b8


	//----- nvinfo : EIATTR_CBANK_PARAM_SIZE
	.align		4
.L_2542:
        /*0018*/ 	.byte	0x03, 0x19
        /*001a*/ 	.short	0x01b8


	//----- nvinfo : EIATTR_KPARAM_INFO
	.align		4
        /*001c*/ 	.byte	0x04, 0x17
        /*001e*/ 	.short	(.L_2544 - .L_2543)
.L_2543:
        /*0020*/ 	.word	0x00000000
        /*0024*/ 	.short	0x0001
        /*0026*/ 	.short	0x0008
        /*0028*/ 	.byte	0x00, 0xf0, 0xc1, 0x06


	//----- nvinfo : EIATTR_KPARAM_INFO
	.align		4
.L_2544:
        /*002c*/ 	.byte	0x04, 0x17
        /*002e*/ 	.short	(.L_2546 - .L_2545)
.L_2545:
        /*0030*/ 	.word	0x00000000
        /*0034*/ 	.short	0x0000
        /*0036*/ 	.short	0x0000
        /*0038*/ 	.byte	0x00, 0xf0, 0x11, 0x00


	//----- nvinfo : EIATTR_MAXREG_COUNT
	.align		4
.L_2546:
        /*003c*/ 	.byte	0x03, 0x1b
        /*003e*/ 	.short	0x0080


	//----- nvinfo : EIATTR_MERCURY_ISA_VERSION
	.align		4
        /*0040*/ 	.byte	0x03, 0x5f
        /*0042*/ 	.short	0x0000


	//----- nvinfo : EIATTR_EXIT_INSTR_OFFSETS
	.align		4
        /*0044*/ 	.byte	0x04, 0x1c
        /*0046*/ 	.short	(.L_2548 - .L_2547)


	//   ....[0]....
.L_2547:
        /*0048*/ 	.word	0x00000d80


	//   ....[1]....
        /*004c*/ 	.word	0x00001a40


	//   ....[2]....
        /*0050*/ 	.word	0x00001ad0


	//   ....[3]....
        /*0054*/ 	.word	0x00001b10


	//----- nvinfo : EIATTR_MAX_THREADS
	.align		4
.L_2548:
        /*0058*/ 	.byte	0x04, 0x05
        /*005a*/ 	.short	(.L_2550 - .L_2549)
.L_2549:
        /*005c*/ 	.word	0x00000080
        /*0060*/ 	.word	0x00000001
        /*0064*/ 	.word	0x00000001


	//----- nvinfo : EIATTR_CRS_STACK_SIZE
	.align		4
.L_2550:
        /*0068*/ 	.byte	0x04, 0x1e
        /*006a*/ 	.short	(.L_2552 - .L_2551)
.L_2551:
        /*006c*/ 	.word	0x00000000
.L_2552:


//--------------------- .nv.info._ZN2at6native27unrolled_elementwise_kernelINS0_11FillFunctorIN3c107complexIfEEEESt5arrayIPcLm1EELi4E23TrivialOffsetCalculatorILi0EjESA_ILi1EjENS0_6memory15LoadWithoutCastENSD_16StoreWithoutCastEEEviT_T0_T2_T3_T4_T5_ --------------------------
	.section	.nv.info._ZN2at6native27unrolled_elementwise_kernelINS0_11FillFunctorIN3c107complexIfEEEESt5arrayIPcLm1EELi4E23TrivialOffsetCalculatorILi0EjESA_ILi1EjENS0_6memory15LoadWithoutCastENSD_16StoreWithoutCastEEEviT_T0_T2_T3_T4_T5_,"",@"SHT_CUDA_INFO"
	.sectionflags	@""
	.align	4


	//----- nvinfo : EIATTR_CUDA_API_VERSION
	.align		4
        /*0000*/ 	.byte	0x04, 0x37
        /*0002*/ 	.short	(.L_2554 - .L_2553)
.L_2553:
        /*0004*/ 	.word	0x00000082


	//----- nvinfo : EIATTR_SW2861232_WAR
	.align		4
.L_2554:
        /*0008*/ 	.byte	0x01, 0x35
	.zero		2


	//----- nvinfo : EIATTR_PARAM_CBANK
	.align		4
        /*000c*/ 	.byte	0x04, 0x0a
        /*000e*/ 	.short	(.L_2556 - .L_2555)
	.align		4
.L_2555:
        /*0010*/ 	.word	index@(.nv.constant0._ZN2at6native27unrolled_elementwise_kernelINS0_11FillFunctorIN3c107complexIfEEEESt5arrayIPcLm1EELi4E23TrivialOffsetCalculatorILi0EjESA_ILi1EjENS0_6memory15LoadWithoutCastENSD_16StoreWithoutCastEEEviT_T0_T2_T3_T4_T5_)
        /*0014*/ 	.short	0x0160
        /*0016*/ 	.short	0x001c


	//----- nvinfo : EIATTR_CBANK_PARAM_SIZE
	.align		4
.L_2556:
        /*0018*/ 	.byte	0x03, 0x19
        /*001a*/ 	.short	0x001c


	//----- nvinfo : EIATTR_KPARAM_INFO
	.align		4
        /*001c*/ 	.byte	0x04, 0x17
        /*001e*/ 	.short	(.L_2558 - .L_2557)
.L_2557:
        /*0020*/ 	.word	0x00000000
        /*0024*/ 	.short	0x0006
        /*0026*/ 	.short	0x001b
        /*0028*/ 	.byte	0x00, 0xf0, 0x05, 0x00


	//----- nvinfo : EIATTR_KPARAM_INFO
	.align		4
.L_2558:
        /*002c*/ 	.byte	0x04, 0x17
        /*002e*/ 	.short	(.L_2560 - .L_2559)
.L_2559:
        /*0030*/ 	.word	0x00000000
        /*0034*/ 	.short	0x0005
        /*0036*/ 	.short	0x001a
        /*0038*/ 	.byte	0x00, 0xf0, 0x05, 0x00


	//----- nvinfo : EIATTR_KPARAM_INFO
	.align		4
.L_2560:
        /*003c*/ 	.byte	0x04, 0x17
        /*003e*/ 	.short	(.L_2562 - .L_2561)
.L_2561:
        /*0040*/ 	.word	0x00000000
        /*0044*/ 	.short	0x0004
        /*0046*/ 	.short	0x0019
        /*0048*/ 	.byte	0x00, 0xf0, 0x05, 0x00


	//----- nvinfo : EIATTR_KPARAM_INFO
	.align		4
.L_2562:
        /*004c*/ 	.byte	0x04, 0x17
        /*004e*/ 	.short	(.L_2564 - .L_2563)
.L_2563:
        /*0050*/ 	.word	0x00000000
        /*0054*/ 	.short	0x0003
        /*0056*/ 	.short	0x0018
        /*0058*/ 	.byte	0x00, 0xf0, 0x05, 0x00


	//----- nvinfo : EIATTR_KPARAM_INFO
	.align		4
.L_2564:
        /*005c*/ 	.byte	0x04, 0x17
        /*005e*/ 	.short	(.L_2566 - .L_2565)
.L_2565:
        /*0060*/ 	.word	0x00000000
        /*0064*/ 	.short	0x0002
        /*0066*/ 	.short	0x0010
        /*0068*/ 	.byte	0x00, 0xf0, 0x21, 0x00


	//----- nvinfo : EIATTR_KPARAM_INFO
	.align		4
.L_2566:
        /*006c*/ 	.byte	0x04, 0x17
        /*006e*/ 	.short	(.L_2568 - .L_2567)
.L_2567:
        /*0070*/ 	.word	0x00000000
        /*0074*/ 	.short	0x0001
        /*0076*/ 	.short	0x0008
        /*0078*/ 	.byte	0x00, 0xf0, 0x21, 0x00


	//----- nvinfo : EIATTR_KPARAM_INFO
	.align		4
.L_2568:
        /*007c*/ 	.byte	0x04, 0x17
        /*007e*/ 	.short	(.L_2570 - .L_2569)
.L_2569:
        /*0080*/ 	.word	0x00000000
        /*0084*/ 	.short	0x0000
        /*0086*/ 	.short	0x0000
        /*0088*/ 	.byte	0x00, 0xf0, 0x11, 0x00


	//----- nvinfo : EIATTR_MAXREG_COUNT
	.align		4
.L_2570:
        /*008c*/ 	.byte	0x03, 0x1b
        /*008e*/ 	.short	0x00ff


	//----- nvinfo : EIATTR_MERCURY_ISA_VERSION
	.align		4
        /*0090*/ 	.byte	0x03, 0x5f
        /*0092*/ 	.short	0x0000


	//----- nvinfo : EIATTR_EXIT_INSTR_OFFSETS
	.align		4
        /*0094*/ 	.byte	0x04, 0x1c
        /*0096*/ 	.short	(.L_2572 - .L_2571)


	//   ....[0]....
.L_2571:
        /*0098*/ 	.word	0x00000290


	//   ....[1]....
        /*009c*/ 	.word	0x00000320


	//----- nvinfo : EIATTR_MAX_THREADS
	.align		4
.L_2572:
        /*00a0*/ 	.byte	0x04, 0x05
        /*00a2*/ 	.short	(.L_2574 - .L_2573)
.L_2573:
        /*00a4*/ 	.word	0x00000080
        /*00a8*/ 	.word	0x00000001
        /*00ac*/ 	.word	0x00000001


	//----- nvinfo : EIATTR_CRS_STACK_SIZE
	.align		4
.L_2574:
        /*00b0*/ 	.byte	0x04, 0x1e
        /*00b2*/ 	.short	(.L_2576 - .L_2575)
.L_2575:
        /*00b4*/ 	.word	0x00000000
.L_2576:


//--------------------- .nv.info._ZN2at6native29vectorized_elementwise_kernelILi2ENS0_11FillFunctorIN3c107complexIfEEEESt5arrayIPcLm1EEEEviT0_T1_ --------------------------
	.section	.nv.info._ZN2at6native29vectorized_elementwise_kernelILi2ENS0_11FillFunctorIN3c107complexIfEEEESt5arrayIPcLm1EEEEviT0_T1_,"",@"SHT_CUDA_INFO"
	.sectionflags	@""
	.align	4


	//----- nvinfo : EIATTR_CUDA_API_VERSION
	.align		4
        /*0000*/ 	.byte	0x04, 0x37
        /*0002*/ 	.short	(.L_2578 - .L_2577)
.L_2577:
        /*0004*/ 	.word	0x00000082


	//----- nvinfo : EIATTR_SW2861232_WAR
	.align		4
.L_2578:
        /*0008*/ 	.byte	0x01, 0x35
	.zero		2


	//----- nvinfo : EIATTR_PARAM_CBANK
	.align		4
        /*000c*/ 	.byte	0x04, 0x0a
        /*000e*/ 	.short	(.L_2580 - .L_2579)
	.align		4
.L_2579:
        /*0010*/ 	.word	index@(.nv.constant0._ZN2at6native29vectorized_elementwise_kernelILi2ENS0_11FillFunctorIN3c107complexIfEEEESt5arrayIPcLm1EEEEviT0_T1_)
        /*0014*/ 	.short	0x0160
        /*0016*/ 	.short	0x0018


	//----- nvinfo : EIATTR_CBANK_PARAM_SIZE
	.align		4
.L_2580:
        /*0018*/ 	.byte	0x03, 0x19
        /*001a*/ 	.short	0x0018


	//----- nvinfo : EIATTR_KPARAM_INFO
	.align		4
        /*001c*/ 	.byte	0x04, 0x17
        /*001e*/ 	.short	(.L_2582 - .L_2581)
.L_2581:
        /*0020*/ 	.word	0x00000000
        /*0024*/ 	.short	0x0002
        /*0026*/ 	.short	0x0010
        /*0028*/ 	.byte	0x00, 0xf0, 0x21, 0x00


	//----- nvinfo : EIATTR_KPARAM_INFO
	.align		4
.L_2582:
        /*002c*/ 	.byte	0x04, 0x17
        /*002e*/ 	.short	(.L_2584 - .L_2583)
.L_2583:
        /*0030*/ 	.word	0x00000000
        /*0034*/ 	.short	0x0001
        /*0036*/ 	.short	0x0008
        /*0038*/ 	.byte	0x00, 0xf0, 0x21, 0x00


	//----- nvinfo : EIATTR_KPARAM_INFO
	.align		4
.L_2584:
        /*003c*/ 	.byte	0x04, 0x17
        /*003e*/ 	.short	(.L_2586 - .L_2585)
.L_2585:
        /*0040*/ 	.word	0x00000000
        /*0044*/ 	.short	0x0000
        /*0046*/ 	.short	0x0000
        /*0048*/ 	.byte	0x00, 0xf0, 0x11, 0x00


	//----- nvinfo : EIATTR_MAXREG_COUNT
	.align		4
.L_2586:
        /*004c*/ 	.byte	0x03, 0x1b
        /*004e*/ 	.short	0x00ff


	//----- nvinfo : EIATTR_MERCURY_ISA_VERSION
	.align		4
        /*0050*/ 	.byte	0x03, 0x5f
        /*0052*/ 	.short	0x0000


	//----- nvinfo : EIATTR_EXIT_INSTR_OFFSETS
	.align		4
        /*0054*/ 	.byte	0x04, 0x1c
        /*0056*/ 	.short	(.L_2588 - .L_2587)


	//   ....[0]....
.L_2587:
        /*0058*/ 	.word	0x000001f0


	//   ....[1]....
        /*005c*/ 	.word	0x00000750


	//   ....[2]....
        /*0060*/ 	.word	0x000007e0


	//----- nvinfo : EIATTR_MAX_THREADS
	.align		4
.L_2588:
        /*0064*/ 	.byte	0x04, 0x05
        /*0066*/ 	.short	(.L_2590 - .L_2589)
.L_2589:
        /*0068*/ 	.word	0x00000080
        /*006c*/ 	.word	0x00000001
        /*0070*/ 	.word	0x00000001


	//----- nvinfo : EIATTR_CRS_STACK_SIZE
	.align		4
.L_2590:
        /*0074*/ 	.byte	0x04, 0x1e
        /*0076*/ 	.short	(.L_2592 - .L_2591)
.L_2591:
        /*0078*/ 	.word	0x00000000
.L_2592:


//--------------------- .nv.info._ZN2at6native29vectorized_elementwise_kernelILi4ENS0_11FillFunctorIN3c107complexIfEEEESt5arrayIPcLm1EEEEviT0_T1_ --------------------------
	.section	.nv.info._ZN2at6native29vectorized_elementwise_kernelILi4ENS0_11FillFunctorIN3c107complexIfEEEESt5arrayIPcLm1EEEEviT0_T1_,"",@"SHT_CUDA_INFO"
	.sectionflags	@""
	.align	4


	//----- nvinfo : EIATTR_CUDA_API_VERSION
	.align		4
        /*0000*/ 	.byte	0x04, 0x37
        /*0002*/ 	.short	(.L_2594 - .L_2593)
.L_2593:
        /*0004*/ 	.word	0x00000082


	//----- nvinfo : EIATTR_SW2861232_WAR
	.align		4
.L_2594:
        /*0008*/ 	.byte	0x01, 0x35
	.zero		2


	//----- nvinfo : EIATTR_PARAM_CBANK
	.align		4
        /*000c*/ 	.byte	0x04, 0x0a
        /*000e*/ 	.short	(.L_2596 - .L_2595)
	.align		4
.L_2595:
        /*0010*/ 	.word	index@(.nv.constant0._ZN2at6native29vectorized_elementwise_kernelILi4ENS0_11FillFunctorIN3c107complexIfEEEESt5arrayIPcLm1EEEEviT0_T1_)
        /*0014*/ 	.short	0x0160
        /*0016*/ 	.short	0x0018


	//----- nvinfo : EIATTR_CBANK_PARAM_SIZE
	.align		4
.L_2596:
        /*0018*/ 	.byte	0x03, 0x19
        /*001a*/ 	.short	0x0018


	//----- nvinfo : EIATTR_KPARAM_INFO
	.align		4
        /*001c*/ 	.byte	0x04, 0x17
        /*001e*/ 	.short	(.L_2598 - .L_2597)
.L_2597:
        /*0020*/ 	.word	0x00000000
        /*0024*/ 	.short	0x0002
        /*0026*/ 	.short	0x0010
        /*0028*/ 	.byte	0x00, 0xf0, 0x21, 0x00


	//----- nvinfo : EIATTR_KPARAM_INFO
	.align		4
.L_2598:
        /*002c*/ 	.byte	0x04, 0x17
        /*002e*/ 	.short	(.L_2600 - .L_2599)
.L_2599:
        /*0030*/ 	.word	0x00000000
        /*0034*/ 	.short	0x0001
        /*0036*/ 	.short	0x0008
        /*0038*/ 	.byte	0x00, 0xf0, 0x21, 0x00


	//----- nvinfo : EIATTR_KPARAM_INFO
	.align		4
.L_2600:
        /*003c*/ 	.byte	0x04, 0x17
        /*003e*/ 	.short	(.L_2602 - .L_2601)
.L_2601:
        /*0040*/ 	.word	0x00000000
        /*0044*/ 	.short	0x0000
        /*0046*/ 	.short	0x0000
        /*0048*/ 	.byte	0x00, 0xf0, 0x11, 0x00


	//----- nvinfo : EIATTR_MAXREG_COUNT
	.align		4
.L_2602:
        /*004c*/ 	.byte	0x03, 0x1b
        /*004e*/ 	.short	0x00ff


	//----- nvinfo : EIATTR_MERCURY_ISA_VERSION
	.align		4
        /*0050*/ 	.byte	0x03, 0x5f
        /*0052*/ 	.short	0x0000


	//----- nvinfo : EIATTR_EXIT_INSTR_OFFSETS
	.align		4
        /*0054*/ 	.byte	0x04, 0x1c
        /*0056*/ 	.short	(.L_2604 - .L_2603)


	//   ....[0]....
.L_2603:
        /*0058*/ 	.word	0x000001f0


	//   ....[1]....
        /*005c*/ 	.word	0x00000750


	//   ....[2]....
        /*0060*/ 	.word	0x000007e0


	//----- nvinfo : EIATTR_MAX_THREADS
	.align		4
.L_2604:
        /*0064*/ 	.byte	0x04, 0x05
        /*0066*/ 	.short	(.L_2606 - .L_2605)
.L_2605:
        /*0068*/ 	.word	0x00000080
        /*006c*/ 	.word	0x00000001
        /*0070*/ 	.word	0x00000001


	//----- nvinfo : EIATTR_CRS_STACK_SIZE
	.align		4
.L_2606:
        /*0074*/ 	.byte	0x04, 0x1e
        /*0076*/ 	.short	(.L_2608 - .L_2607)
.L_2607:
        /*0078*/ 	.word	0x00000000
.L_2608:


//--------------------- .nv.info._ZN2at6native29vectorized_elementwise_kernelILi8ENS0_11FillFunctorIN3c107complexIfEEEESt5arrayIPcLm1EEEEviT0_T1_ --------------------------
	.section	.nv.info._ZN2at6native29vectorized_elementwise_kernelILi8ENS0_11FillFunctorIN3c107complexIfEEEESt5arrayIPcLm1EEEEviT0_T1_,"",@"SHT_CUDA_INFO"
	.sectionflags	@""
	.align	4


	//----- nvinfo : EIATTR_CUDA_API_VERSION
	.align		4
        /*0000*/ 	.byte	0x04, 0x37
        /*0002*/ 	.short	(.L_2610 - .L_2609)
.L_2609:
        /*0004*/ 	.word	0x00000082


	//----- nvinfo : EIATTR_SW2861232_WAR
	.align		4
.L_2610:
        /*0008*/ 	.byte	0x01, 0x35
	.zero		2


	//----- nvinfo : EIATTR_PARAM_CBANK
	.align		4
        /*000c*/ 	.byte	0x04, 0x0a
        /*000e*/ 	.short	(.L_2612 - .L_2611)
	.align		4
.L_2611:
        /*0010*/ 	.word	index@(.nv.constant0._ZN2at6native29vectorized_elementwise_kernelILi8ENS0_11FillFunctorIN3c107complexIfEEEESt5arrayIPcLm1EEEEviT0_T1_)
        /*0014*/ 	.short	0x0160
        /*0016*/ 	.short	0x0018


	//----- nvinfo : EIATTR_CBANK_PARAM_SIZE
	.align		4
.L_2612:
        /*0018*/ 	.byte	0x03, 0x19
        /*001a*/ 	.short	0x0018


	//----- nvinfo : EIATTR_KPARAM_INFO
	.align		4
        /*001c*/ 	.byte	0x04, 0x17
        /*001e*/ 	.short	(.L_2614 - .L_2613)
.L_2613:
        /*0020*/ 	.word	0x00000000
        /*0024*/ 	.short	0x0002
        /*0026*/ 	.short	0x0010
        /*0028*/ 	.byte	0x00, 0xf0, 0x21, 0x00


	//----- nvinfo : EIATTR_KPARAM_INFO
	.align		4
.L_2614:
        /*002c*/ 	.byte	0x04, 0x17
        /*002e*/ 	.short	(.L_2616 - .L_2615)
.L_2615:
        /*0030*/ 	.word	0x00000000
        /*0034*/ 	.short	0x0001
        /*0036*/ 	.short	0x0008
        /*0038*/ 	.byte	0x00, 0xf0, 0x21, 0x00


	//----- nvinfo : EIATTR_KPARAM_INFO
	.align		4
.L_2616:
        /*003c*/ 	.byte	0x04, 0x17
        /*003e*/ 	.short	(.L_2618 - .L_2617)
.L_2617:
        /*0040*/ 	.word	0x00000000
        /*0044*/ 	.short	0x0000
        /*0046*/ 	.short	0x0000
        /*0048*/ 	.byte	0x00, 0xf0, 0x11, 0x00


	//----- nvinfo : EIATTR_MAXREG_COUNT
	.align		4
.L_2618:
        /*004c*/ 	.byte	0x03, 0x1b
        /*004e*/ 	.short	0x00ff


	//----- nvinfo : EIATTR_MERCURY_ISA_VERSION
	.align		4
        /*0050*/ 	.byte	0x03, 0x5f
        /*0052*/ 	.short	0x0000


	//----- nvinfo : EIATTR_EXIT_INSTR_OFFSETS
	.align		4
        /*0054*/ 	.byte	0x04, 0x1c
        /*0056*/ 	.short	(.L_2620 - .L_2619)


	//   ....[0]....
.L_2619:
        /*0058*/ 	.word	0x00000010


	//----- nvinfo : EIATTR_MAX_THREADS
	.align		4
.L_2620:
        /*005c*/ 	.byte	0x04, 0x05
        /*005e*/ 	.short	(.L_2622 - .L_2621)
.L_2621:
        /*0060*/ 	.word	0x00000080
        /*0064*/ 	.word	0x00000001
        /*0068*/ 	.word	0x00000001
.L_2622:


//--------------------- .nv.info._ZN2at6native18elementwise_kernelILi128ELi4EZNS0_15gpu_kernel_implINS0_11FillFunctorIN3c107complexIdEEEEEEvRNS_18TensorIteratorBaseERKT_EUliE_EEviT1_ --------------------------
	.section	.nv.info._ZN2at6native18elementwise_kernelILi128ELi4EZNS0_15gpu_kernel_implINS0_11FillFunctorIN3c107complexIdEEEEEEvRNS_18TensorIteratorBaseERKT_EUliE_EEviT1_,"",@"SHT_CUDA_INFO"
	.sectionflags	@""
	.align	4


	//----- nvinfo : EIATTR_CUDA_API_VERSION
	.align		4
        /*0000*/ 	.byte	0x04, 0x37
        /*0002*/ 	.short	(.L_2624 - .L_2623)
.L_2623:
        /*0004*/ 	.word	0x00000082


	//----- nvinfo : EIATTR_SW2861232_WAR
	.align		4
.L_2624:
        /*0008*/ 	.byte	0x01, 0x35
	.zero		2


	//----- nvinfo : EIATTR_PARAM_CBANK
	.align		4
        /*000c*/ 	.byte	0x04, 0x0a
        /*000e*/ 	.short	(.L_2626 - .L_2625)
	.align		4
.L_2625:
        /*0010*/ 	.word	index@(.nv.constant0._ZN2at6native18elementwise_kernelILi128ELi4EZNS0_15gpu_kernel_implINS0_11FillFunctorIN3c107complexIdEEEEEEvRNS_18TensorIteratorBaseERKT_EUliE_EEviT1_)
        /*0014*/ 	.short	0x0160
        /*0016*/ 	.short	0x01d0


	//----- nvinfo : EIATTR_CBANK_PARAM_SIZE
	.align		4
.L_2626:
        /*0018*/ 	.byte	0x03, 0x19
        /*001a*/ 	.short	0x01d0


	//----- nvinfo : EIATTR_KPARAM_INFO
	.align		4
        /*001c*/ 	.byte	0x04, 0x17
        /*001e*/ 	.short	(.L_2628 - .L_2627)
.L_2627:
        /*0020*/ 	.word	0x00000000
        /*0024*/ 	.short	0x0001
        /*0026*/ 	.short	0x0010
        /*0028*/ 	.byte	0x00, 0xf0, 0x01, 0x07


	//----- nvinfo : EIATTR_KPARAM_INFO
	.align		4
.L_2628:
        /*002c*/ 	.byte	0x04, 0x17
        /*002e*/ 	.short	(.L_2630 - .L_2629)
.L_2629:
        /*0030*/ 	.word	0x00000000
        /*0034*/ 	.short	0x0000
        /*0036*/ 	.short	0x0000
        /*0038*/ 	.byte	0x00, 0xf0, 0x11, 0x00


	//----- nvinfo : EIATTR_MAXREG_COUNT
	.align		4
.L_2630:
        /*003c*/ 	.byte	0x03, 0x1b
        /*003e*/ 	.short	0x0080


	//----- nvinfo : EIATTR_EXTERNS
	.align		4
        /*0040*/ 	.byte	0x04, 0x0f
        /*0042*/ 	.short	(.L_2632 - .L_2631)


	//   ....[0]....
	.align		4
.L_2631:
        /*0044*/ 	.word	index@(__assertfail)


	//----- nvinfo : EIATTR_MERCURY_ISA_VERSION
	.align		4
.L_2632:
        /*0048*/ 	.byte	0x03, 0x5f
        /*004a*/ 	.short	0x0000


	//----- nvinfo : EIATTR_SYSCALL_OFFSETS
	.align		4
        /*004c*/ 	.byte	0x04, 0x46
        /*004e*/ 	.short	(.L_2634 - .L_2633)


	//   ....[0]....
.L_2633:
        /*0050*/ 	.word	0x00001e40


	//   ....[1]....
        /*0054*/ 	.word	0x00003cd0


	//   ....[2]....
        /*0058*/ 	.word	0x00005b30


	//   ....[3]....
        /*005c*/ 	.word	0x000079a0


	//----- nvinfo : EIATTR_EXIT_INSTR_OFFSETS
	.align		4
.L_2634:
        /*0060*/ 	.byte	0x04, 0x1c
        /*0062*/ 	.short	(.L_2636 - .L_2635)


	//   ....[0]....
.L_2635:
        /*0064*/ 	.word	0x00005bd0


	//   ....[1]....
        /*0068*/ 	.word	0x00006980


	//   ....[2]....
        /*006c*/ 	.word	0x000069b0


	//   ....[3]....
        /*0070*/ 	.word	0x00006a40


	//   ....[4]....
        /*0074*/ 	.word	0x00006a70


	//   ....[5]....
        /*0078*/ 	.word	0x00006aa0


	//   ....[6]....
        /*007c*/ 	.word	0x00006b70


	//   ....[7]....
        /*0080*/ 	.word	0x00006bf0


	//   ....[8]....
        /*0084*/ 	.word	0x00006d10


	//   ....[9]....
        /*0088*/ 	.word	0x00006de0


	//   ....[10]....
        /*008c*/ 	.word	0x00006e20


	//   ....[11]....
        /*0090*/ 	.word	0x00006ef0


	//   ....[12]....
        /*0094*/ 	.word	0x00006f50


	//   ....[13]....
        /*0098*/ 	.word	0x00007100


	//   ....[14]....
        /*009c*/ 	.word	0x00007280


	//   ....[15]....
        /*00a0*/ 	.word	0x00007300


	//   ....[16]....
        /*00a4*/ 	.word	0x000073b0


	//   ....[17]....
        /*00a8*/ 	.word	0x00007550


	//   ....[18]....
        /*00ac*/ 	.word	0x000076f0


	//   ....[19]....
        /*00b0*/ 	.word	0x00007870


	//   ....[20]....
        /*00b4*/ 	.word	0x000079b0


	//   ....[21]....
        /*00b8*/ 	.word	0x000079e0


	//   ....[22]....
        /*00bc*/ 	.word	0x00007a10


	//----- nvinfo : EIATTR_MAX_THREADS
	.align		4
.L_2636:
        /*00c0*/ 	.byte	0x04, 0x05
        /*00c2*/ 	.short	(.L_2638 - .L_2637)
.L_2637:
        /*00c4*/ 	.word	0x00000080
        /*00c8*/ 	.word	0x00000001
        /*00cc*/ 	.word	0x00000001


	//----- nvinfo : EIATTR_CRS_STACK_SIZE
	.align		4
.L_2638:
        /*00d0*/ 	.byte	0x04, 0x1e
        /*00d2*/ 	.short	(.L_2640 - .L_2639)
.L_2639:
        /*00d4*/ 	.word	0x00000000
.L_2640:


//--------------------- .nv.info._ZN2at6native27unrolled_elementwise_kernelINS0_11FillFunctorIN3c107complexIdEEEESt5arrayIPcLm1EELi4E23TrivialOffsetCalculatorILi0EjESA_ILi1EjENS0_6memory12LoadWithCastILi0EEENSD_13StoreWithCastILi1EEEEEviT_T0_T2_T3_T4_T5_ --------------------------
	.section	.nv.info._ZN2at6native27unrolled_elementwise_kernelINS0_11FillFunctorIN3c107complexIdEEEESt5arrayIPcLm1EELi4E23TrivialOffsetCalculatorILi0EjESA_ILi1EjENS0_6memory12LoadWithCastILi0EEENSD_13StoreWithCastILi1EEEEEviT_T0_T2_T3_T4_T5_,"",@"SHT_CUDA_INFO"
	.sectionflags	@""
	.align	4


	//----- nvinfo : EIATTR_CUDA_API_VERSION
	.align		4
        /*0000*/ 	.byte	0x04, 0x37
        /*0002*/ 	.short	(.L_2642 - .L_2641)
.L_2641:
        /*0004*/ 	.word	0x00000082


	//----- nvinfo : EIATTR_SW2861232_WAR
	.align		4
.L_2642:
        /*0008*/ 	.byte	0x01, 0x35
	.zero		2


	//----- nvinfo : EIATTR_PARAM_CBANK
	.align		4
        /*000c*/ 	.byte	0x04, 0x0a
        /*000e*/ 	.short	(.L_2644 - .L_2643)
	.align		4
.L_2643:
        /*0010*/ 	.word	index@(.nv.constant0._ZN2at6native27unrolled_elementwise_kernelINS0_11FillFunctorIN3c107complexIdEEEESt5arrayIPcLm1EELi4E23TrivialOffsetCalculatorILi0EjESA_ILi1EjENS0_6memory12LoadWithCastILi0EEENSD_13StoreWithCastILi1EEEEEviT_T0_T2_T3_T4_T5_)
        /*0014*/ 	.short	0x0160
        /*0016*/ 	.short	0x003c


	//----- nvinfo : EIATTR_CBANK_PARAM_SIZE
	.align		4
.L_2644:
        /*0018*/ 	.byte	0x03, 0x19
        /*001a*/ 	.short	0x003c


	//----- nvinfo : EIATTR_KPARAM_INFO
	.align		4
        /*001c*/ 	.byte	0x04, 0x17
        /*001e*/ 	.short	(.L_2646 - .L_2645)
.L_2645:
        /*0020*/ 	.word	0x00000000
        /*0024*/ 	.short	0x0006
        /*0026*/ 	.short	0x0034
        /*0028*/ 	.byte	0x00, 0xf0, 0x21, 0x00


	//----- nvinfo : EIATTR_KPARAM_INFO
	.align		4
.L_2646:
        /*002c*/ 	.byte	0x04, 0x17
        /*002e*/ 	.short	(.L_2648 - .L_2647)
.L_2647:
        /*0030*/ 	.word	0x00000000
        /*0034*/ 	.short	0x0005
        /*0036*/ 	.short	0x002c
        /*0038*/ 	.byte	0x00, 0xf0, 0x21, 0x00


	//----- nvinfo : EIATTR_KPARAM_INFO
	.align		4
.L_2648:
        /*003c*/ 	.byte	0x04, 0x17
        /*003e*/ 	.short	(.L_2650 - .L_2649)
.L_2649:
        /*0040*/ 	.word	0x00000000
        /*0044*/ 	.short	0x0004
        /*0046*/ 	.short	0x0029
        /*0048*/ 	.byte	0x00, 0xf0, 0x05, 0x00


	//----- nvinfo : EIATTR_KPARAM_INFO
	.align		4
.L_2650:
        /*004c*/ 	.byte	0x04, 0x17
        /*004e*/ 	.short	(.L_2652 - .L_2651)
.L_2651:
        /*0050*/ 	.word	0x00000000
        /*0054*/ 	.short	0x0003
        /*0056*/ 	.short	0x0028
        /*0058*/ 	.byte	0x00, 0xf0, 0x05, 0x00


	//----- nvinfo : EIATTR_KPARAM_INFO
	.align		4
.L_2652:
        /*005c*/ 	.byte	0x04, 0x17
        /*005e*/ 	.short	(.L_2654 - .L_2653)
.L_2653:
        /*0060*/ 	.word	0x00000000
        /*0064*/ 	.short	0x0002
        /*0066*/ 	.short	0x0020
        /*0068*/ 	.byte	0x00, 0xf0, 0x21, 0x00


	//----- nvinfo : EIATTR_KPARAM_INFO
	.align		4
.L_2654:
        /*006c*/ 	.byte	0x04, 0x17
        /*006e*/ 	.short	(.L_2656 - .L_2655)
.L_2655:
        /*0070*/ 	.word	0x00000000
        /*0074*/ 	.short	0x0001
        /*0076*/ 	.short	0x0010
        /*0078*/ 	.byte	0x00, 0xf0, 0x41, 0x00


	//----- nvinfo : EIATTR_KPARAM_INFO
	.align		4
.L_2656:
        /*007c*/ 	.byte	0x04, 0x17
        /*007e*/ 	.short	(.L_2658 - .L_2657)
.L_2657:
        /*0080*/ 	.word	0x00000000
        /*0084*/ 	.short	0x0000
        /*0086*/ 	.short	0x0000
        /*0088*/ 	.byte	0x00, 0xf0, 0x11, 0x00


	//----- nvinfo : EIATTR_MAXREG_COUNT
	.align		4
.L_2658:
        /*008c*/ 	.byte	0x03, 0x1b
        /*008e*/ 	.short	0x00ff


	//----- nvinfo : EIATTR_EXTERNS
	.align		4
        /*0090*/ 	.byte	0x04, 0x0f
        /*0092*/ 	.short	(.L_2660 - .L_2659)


	//   ....[0]....
	.align		4
.L_2659:
        /*0094*/ 	.word	index@(__assertfail)


	//----- nvinfo : EIATTR_MERCURY_ISA_VERSION
	.align		4
.L_2660:
        /*0098*/ 	.byte	0x03, 0x5f
        /*009a*/ 	.short	0x0000


	//----- nvinfo : EIATTR_SYSCALL_OFFSETS
	.align		4
        /*009c*/ 	.byte	0x04, 0x46
        /*009e*/ 	.short	(.L_2662 - .L_2661)


	//   ....[0]....
.L_2661:
        /*00a0*/ 	.word	0x00001380


	//   ....[1]....
        /*00a4*/ 	.word	0x000029c0


	//   ....[2]....
        /*00a8*/ 	.word	0x00004160


	//   ....[3]....
        /*00ac*/ 	.word	0x00005920


	//----- nvinfo : EIATTR_EXIT_INSTR_OFFSETS
	.align		4
.L_2662:
        /*00b0*/ 	.byte	0x04, 0x1c
        /*00b2*/ 	.short	(.L_2664 - .L_2663)


	//   ....[0]....
.L_2663:
        /*00b4*/ 	.word	0x000042a0


	//   ....[1]....
        /*00b8*/ 	.word	0x00004410


	//   ....[2]....
        /*00bc*/ 	.word	0x000044a0


	//   ....[3]....
        /*00c0*/ 	.word	0x00004580


	//   ....[4]....
        /*00c4*/ 	.word	0x00004600


	//   ....[5]....
        /*00c8*/ 	.word	0x00004680


	//   ....[6]....
        /*00cc*/ 	.word	0x00004780


	//   ....[7]....
        /*00d0*/ 	.word	0x00004830


	//   ....[8]....
        /*00d4*/ 	.word	0x00004980


	//   ....[9]....
        /*00d8*/ 	.word	0x00004a80


	//   ....[10]....
        /*00dc*/ 	.word	0x00004af0


	//   ....[11]....
        /*00e0*/ 	.word	0x00004c30


	//   ....[12]....
        /*00e4*/ 	.word	0x00004cc0


	//   ....[13]....
        /*00e8*/ 	.word	0x00004ec0


	//   ....[14]....
        /*00ec*/ 	.word	0x00005090


	//   ....[15]....
        /*00f0*/ 	.word	0x00005140


	//   ....[16]....
        /*00f4*/ 	.word	0x00005240


	//   ....[17]....
        /*00f8*/ 	.word	0x00005430


	//   ....[18]....
        /*00fc*/ 	.word	0x00005620


	//   ....[19]....
        /*0100*/ 	.word	0x000057f0


	//   ....[20]....
        /*0104*/ 	.word	0x00005930


	//   ....[21]....
        /*0108*/ 	.word	0x000059b0


	//   ....[22]....
        /*010c*/ 	.word	0x00005a30


	//----- nvinfo : EIATTR_MAX_THREADS
	.align		4
.L_2664:
        /*0110*/ 	.byte	0x04, 0x05
        /*0112*/ 	.short	(.L_2666 - .L_2665)
.L_2665:
        /*0114*/ 	.word	0x00000080
        /*0118*/ 	.word	0x00000001
        /*011c*/ 	.word	0x00000001


	//----- nvinfo : EIATTR_CRS_STACK_SIZE
	.align		4
.L_2666:
        /*0120*/ 	.byte	0x04, 0x1e
        /*0122*/ 	.short	(.L_2668 - .L_2667)
.L_2667:
        /*0124*/ 	.word	0x00000000
.L_2668:


//--------------------- .nv.info._ZN2at6native18elementwise_kernelILi128ELi2EZNS0_22gpu_kernel_impl_nocastINS0_11FillFunctorIN3c107complexIdEEEEEEvRNS_18TensorIteratorBaseERKT_EUliE_EEviT1_ --------------------------
	.section	.nv.info._ZN2at6native18elementwise_kernelILi128ELi2EZNS0_22gpu_kernel_impl_nocastINS0_11FillFunctorIN3c107complexIdEEEEEEvRNS_18TensorIteratorBaseERKT_EUliE_EEviT1_,"",@"SHT_CUDA_INFO"
	.sectionflags	@""
	.align	4


	//----- nvinfo : EIATTR_CUDA_API_VERSION
	.align		4
        /*0000*/ 	.byte	0x04, 0x37
        /*0002*/ 	.short	(.L_2670 - .L_2669)
.L_2669:
        /*0004*/ 	.word	0x00000082


	//----- nvinfo : EIATTR_SW2861232_WAR
	.align		4
.L_2670:
        /*0008*/ 	.byte	0x01, 0x35
	.zero		2


	//----- nvinfo : EIATTR_PARAM_CBANK
	.align		4
        /*000c*/ 	.byte	0x04, 0x0a
        /*000e*/ 	.short	(.L_2672 - .L_2671)
	.align		4
.L_2671:
        /*0010*/ 	.word	index@(.nv.constant0._ZN2at6native18elementwise_kernelILi128ELi2EZNS0_22gpu_kernel_impl_nocastINS0_11FillFunctorIN3c107complexIdEEEEEEvRNS_18TensorIteratorBaseERKT_EUliE_EEviT1_)
        /*0014*/ 	.short	0x0160
        /*0016*/ 	.short	0x01d0


	//----- nvinfo : EIATTR_CBANK_PARAM_SIZE
	.align		4
.L_2672:
        /*0018*/ 	.byte	0x03, 0x19
        /*001a*/ 	.short	0x01d0


	//----- nvinfo : EIATTR_KPARAM_INFO
	.align		4
        /*001c*/ 	.byte	0x04, 0x17
        /*001e*/ 	.short	(.L_2674 - .L_2673)
.L_2673:
        /*0020*/ 	.word	0x00000000
        /*0024*/ 	.short	0x0001
        /*0026*/ 	.short	0x0010
        /*0028*/ 	.byte	0x00, 0xf0, 0x01, 0x07


	//----- nvinfo : EIATTR_KPARAM_INFO
	.align		4
.L_2674:
        /*002c*/ 	.byte	0x04, 0x17
        /*002e*/ 	.short	(.L_2676 - .L_2675)
.L_2675:
        /*0030*/ 	.word	0x00000000
        /*0034*/ 	.short	0x0000
        /*0036*/ 	.short	0x0000
        /*0038*/ 	.byte	0x00, 0xf0, 0x11, 0x00


	//----- nvinfo : EIATTR_MAXREG_COUNT
	.align		4
.L_2676:
        /*003c*/ 	.byte	0x03, 0x1b
        /*003e*/ 	.short	0x0080


	//----- nvinfo : EIATTR_MERCURY_ISA_VERSION
	.align		4
        /*0040*/ 	.byte	0x03, 0x5f
        /*0042*/ 	.short	0x0000


	//----- nvinfo : EIATTR_EXIT_INSTR_OFFSETS
	.align		4
        /*0044*/ 	.byte	0x04, 0x1c
        /*0046*/ 	.short	(.L_2678 - .L_2677)


	//   ....[0]....
.L_2677:
        /*0048*/ 	.word	0x00000da0


	//   ....[1]....
        /*004c*/ 	.word	0x00001a80


	//   ....[2]....
        /*0050*/ 	.word	0x00001b30


	//   ....[3]....
        /*0054*/ 	.word	0x00001b90


	//----- nvinfo : EIATTR_MAX_THREADS
	.align		4
.L_2678:
        /*0058*/ 	.byte	0x04, 0x05
        /*005a*/ 	.short	(.L_2680 - .L_2679)
.L_2679:
        /*005c*/ 	.word	0x00000080
        /*0060*/ 	.word	0x00000001
        /*0064*/ 	.word	0x00000001


	//----- nvinfo : EIATTR_CRS_STACK_SIZE
	.align		4
.L_2680:
        /*0068*/ 	.byte	0x04, 0x1e
        /*006a*/ 	.short	(.L_2682 - .L_2681)
.L_2681:
        /*006c*/ 	.word	0x00000000
.L_2682:


//--------------------- .nv.info._ZN2at6native27unrolled_elementwise_kernelINS0_11FillFunctorIN3c107complexIdEEEESt5arrayIPcLm1EELi4E23TrivialOffsetCalculatorILi0EjESA_ILi1EjENS0_6memory15LoadWithoutCastENSD_16StoreWithoutCastEEEviT_T0_T2_T3_T4_T5_ --------------------------
	.section	.nv.info._ZN2at6native27unrolled_elementwise_kernelINS0_11FillFunctorIN3c107complexIdEEEESt5arrayIPcLm1EELi4E23TrivialOffsetCalculatorILi0EjESA_ILi1EjENS0_6memory15LoadWithoutCastENSD_16StoreWithoutCastEEEviT_T0_T2_T3_T4_T5_,"",@"SHT_CUDA_INFO"
	.sectionflags	@""
	.align	4


	//----- nvinfo : EIATTR_CUDA_API_VERSION
	.align		4
        /*0000*/ 	.byte	0x04, 0x37
        /*0002*/ 	.short	(.L_2684 - .L_2683)
.L_2683:
        /*0004*/ 	.word	0x00000082


	//----- nvinfo : EIATTR_SW2861232_WAR
	.align		4
.L_2684:
        /*0008*/ 	.byte	0x01, 0x35
	.zero		2


	//----- nvinfo : EIATTR_PARAM_CBANK
	.align		4
        /*000c*/ 	.byte	0x04, 0x0a
        /*000e*/ 	.short	(.L_2686 - .L_2685)
	.align		4
.L_2685:
        /*0010*/ 	.word	index@(.nv.constant0._ZN2at6native27unrolled_elementwise_kernelINS0_11FillFunctorIN3c107complexIdEEEESt5arrayIPcLm1EELi4E23TrivialOffsetCalculatorILi0EjESA_ILi1EjENS0_6memory15LoadWithoutCastENSD_16StoreWithoutCastEEEviT_T0_T2_T3_T4_T5_)
        /*0014*/ 	.short	0x0160
        /*0016*/ 	.short	0x002c


	//----- nvinfo : EIATTR_CBANK_PARAM_SIZE
	.align		4
.L_2686:
        /*0018*/ 	.byte	0x03, 0x19
        /*001a*/ 	.short	0x002c


	//----- nvinfo : EIATTR_KPARAM_INFO
	.align		4
        /*001c*/ 	.byte	0x04, 0x17
        /*001e*/ 	.short	(.L_2688 - .L_2687)
.L_2687:
        /*0020*/ 	.word	0x00000000
        /*0024*/ 	.short	0x0006
        /*0026*/ 	.short	0x002b
        /*0028*/ 	.byte	0x00, 0xf0, 0x05, 0x00


	//----- nvinfo : EIATTR_KPARAM_INFO
	.align		4
.L_2688:
        /*002c*/ 	.byte	0x04, 0x17
        /*002e*/ 	.short	(.L_2690 - .L_2689)
.L_2689:
        /*0030*/ 	.word	0x00000000
        /*0034*/ 	.short	0x0005
        /*0036*/ 	.short	0x002a
        /*0038*/ 	.byte	0x00, 0xf0, 0x05, 0x00


	//----- nvinfo : EIATTR_KPARAM_INFO
	.align		4
.L_2690:
        /*003c*/ 	.byte	0x04, 0x17
        /*003e*/ 	.short	(.L_2692 - .L_2691)
.L_2691:
        /*0040*/ 	.word	0x00000000
        /*0044*/ 	.short	0x0004
        /*0046*/ 	.short	0x0029
        /*0048*/ 	.byte	0x00, 0xf0, 0x05, 0x00


	//----- nvinfo : EIATTR_KPARAM_INFO
	.align		4
.L_2692:
        /*004c*/ 	.byte	0x04, 0x17
        /*004e*/ 	.short	(.L_2694 - .L_2693)
.L_2693:
        /*0050*/ 	.word	0x00000000
        /*0054*/ 	.short	0x0003
        /*0056*/ 	.short	0x0028
        /*0058*/ 	.byte	0x00, 0xf0, 0x05, 0x00


	//----- nvinfo : EIATTR_KPARAM_INFO
	.align		4
.L_2694:
        /*005c*/ 	.byte	0x04, 0x17
        /*005e*/ 	.short	(.L_2696 - .L_2695)
.L_2695:
        /*0060*/ 	.word	0x00000000
        /*0064*/ 	.short	0x0002
        /*0066*/ 	.short	0x0020
        /*0068*/ 	.byte	0x00, 0xf0, 0x21, 0x00


	//----- nvinfo : EIATTR_KPARAM_INFO
	.align		4
.L_2696:
        /*006c*/ 	.byte	0x04, 0x17
        /*006e*/ 	.short	(.L_2698 - .L_2697)
.L_2697:
        /*0070*/ 	.word	0x00000000
        /*0074*/ 	.short	0x0001
        /*0076*/ 	.short	0x0010
        /*0078*/ 	.byte	0x00, 0xf0, 0x41, 0x00


	//----- nvinfo : EIATTR_KPARAM_INFO
	.align		4
.L_2698:
        /*007c*/ 	.byte	0x04, 0x17
        /*007e*/ 	.short	(.L_2700 - .L_2699)
.L_2699:
        /*0080*/ 	.word	0x00000000
        /*0084*/ 	.short	0x0000
        /*0086*/ 	.short	0x0000
        /*0088*/ 	.byte	0x00, 0xf0, 0x11, 0x00


	//----- nvinfo : EIATTR_MAXREG_COUNT
	.align		4
.L_2700:
        /*008c*/ 	.byte	0x03, 0x1b
        /*008e*/ 	.short	0x00ff


	//----- nvinfo : EIATTR_MERCURY_ISA_VERSION
	.align		4
        /*0090*/ 	.byte	0x03, 0x5f
        /*0092*/ 	.short	0x0000


	//----- nvinfo : EIATTR_EXIT_INSTR_OFFSETS
	.align		4
        /*0094*/ 	.byte	0x04, 0x1c
        /*0096*/ 	.short	(.L_2702 - .L_2701)


	//   ....[0]....
.L_2701:
        /*0098*/ 	.word	0x00000320


	//   ....[1]....
        /*009c*/ 	.word	0x000003d0


	//----- nvinfo : EIATTR_MAX_THREADS
	.align		4
.L_2702:
        /*00a0*/ 	.byte	0x04, 0x05
        /*00a2*/ 	.short	(.L_2704 - .L_2703)
.L_2703:
        /*00a4*/ 	.word	0x00000080
        /*00a8*/ 	.word	0x00000001
        /*00ac*/ 	.word	0x00000001


	//----- nvinfo : EIATTR_CRS_STACK_SIZE
	.align		4
.L_2704:
        /*00b0*/ 	.byte	0x04, 0x1e
        /*00b2*/ 	.short	(.L_2706 - .L_2705)
.L_2705:
        /*00b4*/ 	.word	0x00000000
.L_2706:


//--------------------- .nv.info._ZN2at6native29vectorized_elementwise_kernelILi2ENS0_11FillFunctorIN3c107complexIdEEEESt5arrayIPcLm1EEEEviT0_T1_ --------------------------
	.section	.nv.info._ZN2at6native29vectorized_elementwise_kernelILi2ENS0_11FillFunctorIN3c107complexIdEEEESt5arrayIPcLm1EEEEviT0_T1_,"",@"SHT_CUDA_INFO"
	.sectionflags	@""
	.align	4


	//----- nvinfo : EIATTR_CUDA_API_VERSION
	.align		4
        /*0000*/ 	.byte	0x04, 0x37
        /*0002*/ 	.short	(.L_2708 - .L_2707)
.L_2707:
        /*0004*/ 	.word	0x00000082


	//----- nvinfo : EIATTR_SW2861232_WAR
	.align		4
.L_2708:
        /*0008*/ 	.byte	0x01, 0x35
	.zero		2


	//----- nvinfo : EIATTR_PARAM_CBANK
	.align		4
        /*000c*/ 	.byte	0x04, 0x0a
        /*000e*/ 	.short	(.L_2710 - .L_2709)
	.align		4
.L_2709:
        /*0010*/ 	.word	index@(.nv.constant0._ZN2at6native29vectorized_elementwise_kernelILi2ENS0_11FillFunctorIN3c107complexIdEEEESt5arrayIPcLm1EEEEviT0_T1_)
        /*0014*/ 	.short	0x0160
        /*0016*/ 	.short	0x0028


	//----- nvinfo : EIATTR_CBANK_PARAM_SIZE
	.align		4
.L_2710:
        /*0018*/ 	.byte	0x03, 0x19
        /*001a*/ 	.short	0x0028


	//----- nvinfo : EIATTR_KPARAM_INFO
	.align		4
        /*001c*/ 	.byte	0x04, 0x17
        /*001e*/ 	.short	(.L_2712 - .L_2711)
.L_2711:
        /*0020*/ 	.word	0x00000000
        /*0024*/ 	.short	0x0002
        /*0026*/ 	.short	0x0020
        /*0028*/ 	.byte	0x00, 0xf0, 0x21, 0x00


	//----- nvinfo : EIATTR_KPARAM_INFO
	.align		4
.L_2712:
        /*002c*/ 	.byte	0x04, 0x17
        /*002e*/ 	.short	(.L_2714 - .L_2713)
.L_2713:
        /*0030*/ 	.word	0x00000000
        /*0034*/ 	.short	0x0001
        /*0036*/ 	.short	0x0010
        /*0038*/ 	.byte	0x00, 0xf0, 0x41, 0x00


	//----- nvinfo : EIATTR_KPARAM_INFO
	.align		4
.L_2714:
        /*003c*/ 	.byte	0x04, 0x17
        /*003e*/ 	.short	(.L_2716 - .L_2715)
.L_2715:
        /*0040*/ 	.word	0x00000000
        /*0044*/ 	.short	0x0000
        /*0046*/ 	.short	0x0000
        /*0048*/ 	.byte	0x00, 0xf0, 0x11, 0x00


	//----- nvinfo : EIATTR_MAXREG_COUNT
	.align		4
.L_2716:
        /*004c*/ 	.byte	0x03, 0x1b
        /*004e*/ 	.short	0x00ff


	//----- nvinfo : EIATTR_MERCURY_ISA_VERSION
	.align		4
        /*0050*/ 	.byte	0x03, 0x5f
        /*0052*/ 	.short	0x0000


	//----- nvinfo : EIATTR_EXIT_INSTR_OFFSETS
	.align		4
        /*0054*/ 	.byte	0x04, 0x1c
        /*0056*/ 	.short	(.L_2718 - .L_2717)


	//   ....[0]....
.L_2717:
        /*0058*/ 	.word	0x00000170


	//   ....[1]....
        /*005c*/ 	.word	0x000007e0


	//   ....[2]....
        /*0060*/ 	.word	0x00000890


	//----- nvinfo : EIATTR_MAX_THREADS
	.align		4
.L_2718:
        /*0064*/ 	.byte	0x04, 0x05
        /*0066*/ 	.short	(.L_2720 - .L_2719)
.L_2719:
        /*0068*/ 	.word	0x00000080
        /*006c*/ 	.word	0x00000001
        /*0070*/ 	.word	0x00000001


	//----- nvinfo : EIATTR_CRS_STACK_SIZE
	.align		4
.L_2720:
        /*0074*/ 	.byte	0x04, 0x1e
        /*0076*/ 	.short	(.L_2722 - .L_2721)
.L_2721:
        /*0078*/ 	.word	0x00000000
.L_2722:


//--------------------- .nv.info._ZN2at6native29vectorized_elementwise_kernelILi4ENS0_11FillFunctorIN3c107complexIdEEEESt5arrayIPcLm1EEEEviT0_T1_ --------------------------
	.section	.nv.info._ZN2at6native29vectorized_elementwise_kernelILi4ENS0_11FillFunctorIN3c107complexIdEEEESt5arrayIPcLm1EEEEviT0_T1_,"",@"SHT_CUDA_INFO"
	.sectionflags	@""
	.align	4


	//----- nvinfo : EIATTR_CUDA_API_VERSION
	.align		4
        /*0000*/ 	.byte	0x04, 0x37
        /*0002*/ 	.short	(.L_2724 - .L_2723)
.L_2723:
        /*0004*/ 	.word	0x00000082


	//----- nvinfo : EIATTR_SW2861232_WAR
	.align		4
.L_2724:
        /*0008*/ 	.byte	0x01, 0x35
	.zero		2


	//----- nvinfo : EIATTR_PARAM_CBANK
	.align		4
        /*000c*/ 	.byte	0x04, 0x0a
        /*000e*/ 	.short	(.L_2726 - .L_2725)
	.align		4
.L_2725:
        /*0010*/ 	.word	index@(.nv.constant0._ZN2at6native29vectorized_elementwise_kernelILi4ENS0_11FillFunctorIN3c107complexIdEEEESt5arrayIPcLm1EEEEviT0_T1_)
        /*0014*/ 	.short	0x0160
        /*0016*/ 	.short	0x0028


	//----- nvinfo : EIATTR_CBANK_PARAM_SIZE
	.align		4
.L_2726:
        /*0018*/ 	.byte	0x03, 0x19
        /*001a*/ 	.short	0x0028


	//----- nvinfo : EIATTR_KPARAM_INFO
	.align		4
        /*001c*/ 	.byte	0x04, 0x17
        /*001e*/ 	.short	(.L_2728 - .L_2727)
.L_2727:
        /*0020*/ 	.word	0x00000000
        /*0024*/ 	.short	0x0002
        /*0026*/ 	.short	0x0020
        /*0028*/ 	.byte	0x00, 0xf0, 0x21, 0x00


	//----- nvinfo : EIATTR_KPARAM_INFO
	.align		4
.L_2728:
        /*002c*/ 	.byte	0x04, 0x17
        /*002e*/ 	.short	(.L_2730 - .L_2729)
.L_2729:
        /*0030*/ 	.word	0x00000000
        /*0034*/ 	.short	0x0001
        /*0036*/ 	.short	0x0010
        /*0038*/ 	.byte	0x00, 0xf0, 0x41, 0x00


	//----- nvinfo : EIATTR_KPARAM_INFO
	.align		4
.L_2730:
        /*003c*/ 	.byte	0x04, 0x17
        /*003e*/ 	.short	(.L_2732 - .L_2731)
.L_2731:
        /*0040*/ 	.word	0x00000000
        /*0044*/ 	.short	0x0000
        /*0046*/ 	.short	0x0000
        /*0048*/ 	.byte	0x00, 0xf0, 0x11, 0x00


	//----- nvinfo : EIATTR_MAXREG_COUNT
	.align		4
.L_2732:
        /*004c*/ 	.byte	0x03, 0x1b
        /*004e*/ 	.short	0x00ff


	//----- nvinfo : EIATTR_MERCURY_ISA_VERSION
	.align		4
        /*0050*/ 	.byte	0x03, 0x5f
        /*0052*/ 	.short	0x0000


	//----- nvinfo : EIATTR_EXIT_INSTR_OFFSETS
	.align		4
        /*0054*/ 	.byte	0x04, 0x1c
        /*0056*/ 	.short	(.L_2734 - .L_2733)


	//   ....[0]....
.L_2733:
        /*0058*/ 	.word	0x00000170


	//   ....[1]....
        /*005c*/ 	.word	0x000007e0


	//   ....[2]....
        /*0060*/ 	.word	0x00000890


	//----- nvinfo : EIATTR_MAX_THREADS
	.align		4
.L_2734:
        /*0064*/ 	.byte	0x04, 0x05
        /*0066*/ 	.short	(.L_2736 - .L_2735)
.L_2735:
        /*0068*/ 	.word	0x00000080
        /*006c*/ 	.word	0x00000001
        /*0070*/ 	.word	0x00000001


	//----- nvinfo : EIATTR_CRS_STACK_SIZE
	.align		4
.L_2736:
        /*0074*/ 	.byte	0x04, 0x1e
        /*0076*/ 	.short	(.L_2738 - .L_2737)
.L_2737:
        /*0078*/ 	.word	0x00000000
.L_2738:


//--------------------- .nv.info._ZN2at6native29vectorized_elementwise_kernelILi8ENS0_11FillFunctorIN3c107complexIdEEEESt5arrayIPcLm1EEEEviT0_T1_ --------------------------
	.section	.nv.info._ZN2at6native29vectorized_elementwise_kernelILi8ENS0_11FillFunctorIN3c107complexIdEEEESt5arrayIPcLm1EEEEviT0_T1_,"",@"SHT_CUDA_INFO"
	.sectionflags	@""
	.align	4


	//----- nvinfo : EIATTR_CUDA_API_VERSION
	.align		4
        /*0000*/ 	.byte	0x04, 0x37
        /*0002*/ 	.short	(.L_2740 - .L_2739)
.L_2739:
        /*0004*/ 	.word	0x00000082


	//----- nvinfo : EIATTR_SW2861232_WAR
	.align		4
.L_2740:
        /*0008*/ 	.byte	0x01, 0x35
	.zero		2


	//----- nvinfo : EIATTR_PARAM_CBANK
	.align		4
        /*000c*/ 	.byte	0x04, 0x0a
        /*000e*/ 	.short	(.L_2742 - .L_2741)
	.align		4
.L_2741:
        /*0010*/ 	.word	index@(.nv.constant0._ZN2at6native29vectorized_elementwise_kernelILi8ENS0_11FillFunctorIN3c107complexIdEEEESt5arrayIPcLm1EEEEviT0_T1_)
        /*0014*/ 	.short	0x0160
        /*0016*/ 	.short	0x0028


	//----- nvinfo : EIATTR_CBANK_PARAM_SIZE
	.align		4
.L_2742:
        /*0018*/ 	.byte	0x03, 0x19
        /*001a*/ 	.short	0x0028


	//----- nvinfo : EIATTR_KPARAM_INFO
	.align		4
        /*001c*/ 	.byte	0x04, 0x17
        /*001e*/ 	.short	(.L_2744 - .L_2743)
.L_2743:
        /*0020*/ 	.word	0x00000000
        /*0024*/ 	.short	0x0002
        /*0026*/ 	.short	0x0020
        /*0028*/ 	.byte	0x00, 0xf0, 0x21, 0x00


	//----- nvinfo : EIATTR_KPARAM_INFO
	.align		4
.L_2744:
        /*002c*/ 	.byte	0x04, 0x17
        /*002e*/ 	.short	(.L_2746 - .L_2745)
.L_2745:
        /*0030*/ 	.word	0x00000000
        /*0034*/ 	.short	0x0001
        /*0036*/ 	.short	0x0010
        /*0038*/ 	.byte	0x00, 0xf0, 0x41, 0x00


	//----- nvinfo : EIATTR_KPARAM_INFO
	.align		4
.L_2746:
        /*003c*/ 	.byte	0x04, 0x17
        /*003e*/ 	.short	(.L_2748 - .L_2747)
.L_2747:
        /*0040*/ 	.word	0x00000000
        /*0044*/ 	.short	0x0000
        /*0046*/ 	.short	0x0000
        /*0048*/ 	.byte	0x00, 0xf0, 0x11, 0x00


	//----- nvinfo : EIATTR_MAXREG_COUNT
	.align		4
.L_2748:
        /*004c*/ 	.byte	0x03, 0x1b
        /*004e*/ 	.short	0x00ff


	//----- nvinfo : EIATTR_MERCURY_ISA_VERSION
	.align		4
        /*0050*/ 	.byte	0x03, 0x5f
        /*0052*/ 	.short	0x0000


	//----- nvinfo : EIATTR_EXIT_INSTR_OFFSETS
	.align		4
        /*0054*/ 	.byte	0x04, 0x1c
        /*0056*/ 	.short	(.L_2750 - .L_2749)


	//   ....[0]....
.L_2749:
        /*0058*/ 	.word	0x00000010


	//----- nvinfo : EIATTR_MAX_THREADS
	.align		4
.L_2750:
        /*005c*/ 	.byte	0x04, 0x05
        /*005e*/ 	.short	(.L_2752 - .L_2751)
.L_2751:
        /*0060*/ 	.word	0x00000080
        /*0064*/ 	.word	0x00000001
        /*0068*/ 	.word	0x00000001
.L_2752:


//--------------------- .nv.info._ZN2at6native18elementwise_kernelILi128ELi4EZNS0_15gpu_kernel_implINS0_11FillFunctorIfEEEEvRNS_18TensorIteratorBaseERKT_EUliE_EEviT1_ --------------------------
	.section	.nv.info._ZN2at6native18elementwise_kernelILi128ELi4EZNS0_15gpu_kernel_implINS0_11FillFunctorIfEEEEvRNS_18TensorIteratorBaseERKT_EUliE_EEviT1_,"",@"SHT_CUDA_INFO"
	.sectionflags	@""
	.align	4


	//----- nvinfo : EIATTR_CUDA_API_VERSION
	.align		4
        /*0000*/ 	.byte	0x04, 0x37
        /*0002*/ 	.short	(.L_2754 - .L_2753)
.L_2753:
        /*0004*/ 	.word	0x00000082


	//----- nvinfo : EIATTR_SW2861232_WAR
	.align		4
.L_2754:
        /*0008*/ 	.byte	0x01, 0x35
	.zero		2


	//----- nvinfo : EIATTR_PARAM_CBANK
	.align		4
        /*000c*/ 	.byte	0x04, 0x0a
        /*000e*/ 	.short	(.L_2756 - .L_2755)
	.align		4
.L_2755:
        /*0010*/ 	.word	index@(.nv.constant0._ZN2at6native18elementwise_kernelILi128ELi4EZNS0_15gpu_kernel_implINS0_11FillFunctorIfEEEEvRNS_18TensorIteratorBaseERKT_EUliE_EEviT1_)
        /*0014*/ 	.short	0x0160
        /*0016*/ 	.short	0x01b8


	//----- nvinfo : EIATTR_CBANK_PARAM_SIZE
	.align		4
.L_2756:
        /*0018*/ 	.byte	0x03, 0x19
        /*001a*/ 	.short	0x01b8


	//----- nvinfo : EIATTR_KPARAM_INFO
	.align		4
        /*001c*/ 	.byte	0x04, 0x17
        /*001e*/ 	.short	(.L_2758 - .L_2757)
.L_2757:
        /*0020*/ 	.word	0x00000000
        /*0024*/ 	.short	0x0001
        /*0026*/ 	.short	0x0008
        /*0028*/ 	.byte	0x00, 0xf0, 0xc1, 0x06


	//----- nvinfo : EIATTR_KPARAM_INFO
	.align		4
.L_2758:
        /*002c*/ 	.byte	0x04, 0x17
        /*002e*/ 	.short	(.L_2760 - .L_2759)
.L_2759:
        /*0030*/ 	.word	0x00000000
        /*0034*/ 	.short	0x0000
        /*0036*/ 	.short	0x0000
        /*0038*/ 	.byte	0x00, 0xf0, 0x11, 0x00


	//----- nvinfo : EIATTR_MAXREG_COUNT
	.align		4
.L_2760:
        /*003c*/ 	.byte	0x03, 0x1b
        /*003e*/ 	.short	0x0080


	//----- nvinfo : EIATTR_EXTERNS
	.align		4
        /*0040*/ 	.byte	0x04, 0x0f
        /*0042*/ 	.short	(.L_2762 - .L_2761)


	//   ....[0]....
	.align		4
.L_2761:
        /*0044*/ 	.word	index@(__assertfail)


	//----- nvinfo : EIATTR_MERCURY_ISA_VERSION
	.align		4
.L_2762:
        /*0048*/ 	.byte	0x03, 0x5f
        /*004a*/ 	.short	0x0000


	//----- nvinfo : EIATTR_SYSCALL_OFFSETS
	.align		4
        /*004c*/ 	.byte	0x04, 0x46
        /*004e*/ 	.short	(.L_2764 - .L_2763)


	//   ....[0]....
.L_2763:
        /*0050*/ 	.word	0x00001b70


	//   ....[1]....
        /*0054*/ 	.word	0x00003730


	//   ....[2]....
        /*0058*/ 	.word	0x000052c0


	//   ....[3]....
        /*005c*/ 	.word	0x00006e60


	//----- nvinfo : EIATTR_EXIT_INSTR_OFFSETS
	.align		4
.L_2764:
        /*0060*/ 	.byte	0x04, 0x1c
        /*0062*/ 	.short	(.L_2766 - .L_2765)


	//   ....[0]....
.L_2765:
        /*0064*/ 	.word	0x00005360


	//   ....[1]....
        /*0068*/ 	.word	0x00006110


	//   ....[2]....
        /*006c*/ 	.word	0x00006140


	//   ....[3]....
        /*0070*/ 	.word	0x000061d0


	//   ....[4]....
        /*0074*/ 	.word	0x00006200


	//   ....[5]....
        /*0078*/ 	.word	0x00006230


	//   ....[6]....
        /*007c*/ 	.word	0x000062c0


	//   ....[7]....
        /*0080*/ 	.word	0x000062f0


	//   ....[8]....
        /*0084*/ 	.word	0x00006390


	//   ....[9]....
        /*0088*/ 	.word	0x000063d0


	//   ....[10]....
        /*008c*/ 	.word	0x00006420


	//   ....[11]....
        /*0090*/ 	.word	0x000064e0


	//   ....[12]....
        /*0094*/ 	.word	0x00006540


	//   ....[13]....
        /*0098*/ 	.word	0x000066c0


	//   ....[14]....
        /*009c*/ 	.word	0x00006810


	//   ....[15]....
        /*00a0*/ 	.word	0x00006840


	//   ....[16]....
        /*00a4*/ 	.word	0x000068f0


	//   ....[17]....
        /*00a8*/ 	.word	0x00006a70


	//   ....[18]....
        /*00ac*/ 	.word	0x00006bf0


	//   ....[19]....
        /*00b0*/ 	.word	0x00006d30


	//   ....[20]....
        /*00b4*/ 	.word	0x00006e70


	//   ....[21]....
        /*00b8*/ 	.word	0x00006ea0


	//   ....[22]....
        /*00bc*/ 	.word	0x00006ed0


	//----- nvinfo : EIATTR_MAX_THREADS
	.align		4
.L_2766:
        /*00c0*/ 	.byte	0x04, 0x05
        /*00c2*/ 	.short	(.L_2768 - .L_2767)
.L_2767:
        /*00c4*/ 	.word	0x00000080
        /*00c8*/ 	.word	0x00000001
        /*00cc*/ 	.word	0x00000001


	//----- nvinfo : EIATTR_CRS_STACK_SIZE
	.align		4
.L_2768:
        /*00d0*/ 	.byte	0x04, 0x1e
        /*00d2*/ 	.short	(.L_2770 - .L_2769)
.L_2769:
        /*00d4*/ 	.word	0x00000000
.L_2770:


//--------------------- .nv.info._ZN2at6native27unrolled_elementwise_kernelINS0_11FillFunctorIfEESt5arrayIPcLm1EELi4E23TrivialOffsetCalculatorILi0EjES7_ILi1EjENS0_6memory12LoadWithCastILi0EEENSA_13StoreWithCastILi1EEEEEviT_T0_T2_T3_T4_T5_ --------------------------
	.section	.nv.info._ZN2at6native27unrolled_elementwise_kernelINS0_11FillFunctorIfEESt5arrayIPcLm1EELi4E23TrivialOffsetCalculatorILi0EjES7_ILi1EjENS0_6memory12LoadWithCastILi0EEENSA_13StoreWithCastILi1EEEEEviT_T0_T2_T3_T4_T5_,"",@"SHT_CUDA_INFO"
	.sectionflags	@""
	.align	4


	//----- nvinfo : EIATTR_CUDA_API_VERSION
	.align		4
        /*0000*/ 	.byte	0x04, 0x37
        /*0002*/ 	.short	(.L_2772 - .L_2771)
.L_2771:
        /*0004*/ 	.word	0x00000082


	//----- nvinfo : EIATTR_SW2861232_WAR
	.align		4
.L_2772:
        /*0008*/ 	.byte	0x01, 0x35
	.zero		2


	//----- nvinfo : EIATTR_PARAM_CBANK
	.align		4
        /*000c*/ 	.byte	0x04, 0x0a
        /*000e*/ 	.short	(.L_2774 - .L_2773)
	.align		4
.L_2773:
        /*0010*/ 	.word	index@(.nv.constant0._ZN2at6native27unrolled_elementwise_kernelINS0_11FillFunctorIfEESt5arrayIPcLm1EELi4E23TrivialOffsetCalculatorILi0EjES7_ILi1EjENS0_6memory12LoadWithCastILi0EEENSA_13StoreWithCastILi1EEEEEviT_T0_T2_T3_T4_T5_)
        /*0014*/ 	.short	0x0160
        /*0016*/ 	.short	0x0024


	//----- nvinfo : EIATTR_CBANK_PARAM_SIZE
	.align		4
.L_2774:
        /*0018*/ 	.byte	0x03, 0x19
        /*001a*/ 	.short	0x0024


	//----- nvinfo : EIATTR_KPARAM_INFO
	.align		4
        /*001c*/ 	.byte	0x04, 0x17
        /*001e*/ 	.short	(.L_2776 - .L_2775)
.L_2775:
        /*0020*/ 	.word	0x00000000
        /*0024*/ 	.short	0x0006
        /*0026*/ 	.short	0x001c
        /*0028*/ 	.byte	0x00, 0xf0, 0x21, 0x00


	//----- nvinfo : EIATTR_KPARAM_INFO
	.align		4
.L_2776:
        /*002c*/ 	.byte	0x04, 0x17
        /*002e*/ 	.short	(.L_2778 - .L_2777)
.L_2777:
        /*0030*/ 	.word	0x00000000
        /*0034*/ 	.short	0x0005
        /*0036*/ 	.short	0x0014
        /*0038*/ 	.byte	0x00, 0xf0, 0x21, 0x00


	//----- nvinfo : EIATTR_KPARAM_INFO
	.align		4
.L_2778:
        /*003c*/ 	.byte	0x04, 0x17
        /*003e*/ 	.short	(.L_2780 - .L_2779)
.L_2779:
        /*0040*/ 	.word	0x00000000
        /*0044*/ 	.short	0x0004
        /*0046*/ 	.short	0x0011
        /*0048*/ 	.byte	0x00, 0xf0, 0x05, 0x00


	//----- nvinfo : EIATTR_KPARAM_INFO
	.align		4
.L_2780:
        /*004c*/ 	.byte	0x04, 0x17
        /*004e*/ 	.short	(.L_2782 - .L_2781)
.L_2781:
        /*0050*/ 	.word	0x00000000
        /*0054*/ 	.short	0x0003
        /*0056*/ 	.short	0x0010
        /*0058*/ 	.byte	0x00, 0xf0, 0x05, 0x00


	//----- nvinfo : EIATTR_KPARAM_INFO
	.align		4
.L_2782:
        /*005c*/ 	.byte	0x04, 0x17
        /*005e*/ 	.short	(.L_2784 - .L_2783)
.L_2783:
        /*0060*/ 	.word	0x00000000
        /*0064*/ 	.short	0x0002
        /*0066*/ 	.short	0x0008
        /*0068*/ 	.byte	0x00, 0xf0, 0x21, 0x00


	//----- nvinfo : EIATTR_KPARAM_INFO
	.align		4
.L_2784:
        /*006c*/ 	.byte	0x04, 0x17
        /*006e*/ 	.short	(.L_2786 - .L_2785)
.L_2785:
        /*0070*/ 	.word	0x00000000
        /*0074*/ 	.short	0x0001
        /*0076*/ 	.short	0x0004
        /*0078*/ 	.byte	0x00, 0xf0, 0x11, 0x00


	//----- nvinfo : EIATTR_KPARAM_INFO
	.align		4
.L_2786:
        /*007c*/ 	.byte	0x04, 0x17
        /*007e*/ 	.short	(.L_2788 - .L_2787)
.L_2787:
        /*0080*/ 	.word	0x00000000
        /*0084*/ 	.short	0x0000
        /*0086*/ 	.short	0x0000
        /*0088*/ 	.byte	0x00, 0xf0, 0x11, 0x00


	//----- nvinfo : EIATTR_MAXREG_COUNT
	.align		4
.L_2788:
        /*008c*/ 	.byte	0x03, 0x1b
        /*008e*/ 	.short	0x00ff


	//----- nvinfo : EIATTR_EXTERNS
	.align		4
        /*0090*/ 	.byte	0x04, 0x0f
        /*0092*/ 	.short	(.L_2790 - .L_2789)


	//   ....[0]....
	.align		4
.L_2789:
        /*0094*/ 	.word	index@(__assertfail)


	//----- nvinfo : EIATTR_MERCURY_ISA_VERSION
	.align		4
.L_2790:
        /*0098*/ 	.byte	0x03, 0x5f
        /*009a*/ 	.short	0x0000


	//----- nvinfo : EIATTR_SYSCALL_OFFSETS
	.align		4
        /*009c*/ 	.byte	0x04, 0x46
        /*009e*/ 	.short	(.L_2792 - .L_2791)


	//   ....[0]....
.L_2791:
        /*00a0*/ 	.word	0x00000f20


	//   ....[1]....
        /*00a4*/ 	.word	0x00001e40


	//   ....[2]....
        /*00a8*/ 	.word	0x00002d50


	//   ....[3]....
        /*00ac*/ 	.word	0x00003c60


	//----- nvinfo : EIATTR_EXIT_INSTR_OFFSETS
	.align		4
.L_2792:
        /*00b0*/ 	.byte	0x04, 0x1c
        /*00b2*/ 	.short	(.L_2794 - .L_2793)


	//   ....[0]....
.L_2793:
        /*00b4*/ 	.word	0x00002df0


	//   ....[1]....
        /*00b8*/ 	.word	0x00002f10


	//   ....[2]....
        /*00bc*/ 	.word	0x00002f40


	//   ....[3]....
        /*00c0*/ 	.word	0x00002fd0


	//   ....[4]....
        /*00c4*/ 	.word	0x00003000


	//   ....[5]....
        /*00c8*/ 	.word	0x00003030


	//   ....[6]....
        /*00cc*/ 	.word	0x000030c0


	//   ....[7]....
        /*00d0*/ 	.word	0x000030f0


	//   ....[8]....
        /*00d4*/ 	.word	0x00003190


	//   ....[9]....
        /*00d8*/ 	.word	0x000031d0


	//   ....[10]....
        /*00dc*/ 	.word	0x00003220


	//   ....[11]....
        /*00e0*/ 	.word	0x000032e0


	//   ....[12]....
        /*00e4*/ 	.word	0x00003340


	//   ....[13]....
        /*00e8*/ 	.word	0x000034c0


	//   ....[14]....
        /*00ec*/ 	.word	0x00003610


	//   ....[15]....
        /*00f0*/ 	.word	0x00003640


	//   ....[16]....
        /*00f4*/ 	.word	0x000036f0


	//   ....[17]....
        /*00f8*/ 	.word	0x00003870


	//   ....[18]....
        /*00fc*/ 	.word	0x000039f0


	//   ....[19]....
        /*0100*/ 	.word	0x00003b30


	//   ....[20]....
        /*0104*/ 	.word	0x00003c70


	//   ....[21]....
        /*0108*/ 	.word	0x00003ca0


	//   ....[22]....
        /*010c*/ 	.word	0x00003cd0


	//----- nvinfo : EIATTR_MAX_THREADS
	.align		4
.L_2794:
        /*0110*/ 	.byte	0x04, 0x05
        /*0112*/ 	.short	(.L_2796 - .L_2795)
.L_2795:
        /*0114*/ 	.word	0x00000080
        /*0118*/ 	.word	0x00000001
        /*011c*/ 	.word	0x00000001


	//----- nvinfo : EIATTR_CRS_STACK_SIZE
	.align		4
.L_2796:
        /*0120*/ 	.byte	0x04, 0x1e
        /*0122*/ 	.short	(.L_2798 - .L_2797)
.L_2797:
        /*0124*/ 	.word	0x00000000
.L_2798:


//--------------------- .nv.info._ZN2at6native18elementwise_kernelILi128ELi2EZNS0_22gpu_kernel_impl_nocastINS0_11FillFunctorIfEEEEvRNS_18TensorIteratorBaseERKT_EUliE_EEviT1_ --------------------------
	.section	.nv.info._ZN2at6native18elementwise_kernelILi128ELi2EZNS0_22gpu_kernel_impl_nocastINS0_11FillFunctorIfEEEEvRNS_18TensorIteratorBaseERKT_EUliE_EEviT1_,"",@"SHT_CUDA_INFO"
	.sectionflags	@""
	.align	4


	//----- nvinfo : EIATTR_CUDA_API_VERSION
	.align		4
        /*0000*/ 	.byte	0x04, 0x37
        /*0002*/ 	.short	(.L_2800 - .L_2799)
.L_2799:
        /*0004*/ 	.word	0x00000082


	//----- nvinfo : EIATTR_SW2861232_WAR
	.align		4
.L_2800:
        /*0008*/ 	.byte	0x01, 0x35
	.zero		2


	//----- nvinfo : EIATTR_PARAM_CBANK
	.align		4
        /*000c*/ 	.byte	0x04, 0x0a
        /*000e*/ 	.short	(.L_2802 - .L_2801)
	.align		4
.L_2801:
        /*0010*/ 	.word	index@(.nv.constant0._ZN2at6native18elementwise_kernelILi128ELi2EZNS0_22gpu_kernel_impl_nocastINS0_11FillFunctorIfEEEEvRNS_18TensorIteratorBaseERKT_EUliE_EEviT1_)
        /*0014*/ 	.short	0x0160
        /*0016*/ 	.short	0x01b8


	//----- nvinfo : EIATTR_CBANK_PARAM_SIZE
	.align		4
.L_2802:
        /*0018*/ 	.byte	0x03, 0x19
        /*001a*/ 	.short	0x01b8


	//----- nvinfo : EIATTR_KPARAM_INFO
	.align		4
        /*001c*/ 	.byte	0x04, 0x17
        /*001e*/ 	.short	(.L_2804 - .L_2803)
.L_2803:
        /*0020*/ 	.word	0x00000000
        /*0024*/ 	.short	0x0001
        /*0026*/ 	.short	0x0008
        /*0028*/ 	.byte	0x00, 0xf0, 0xc1, 0x06


	//----- nvinfo : EIATTR_KPARAM_INFO
	.align		4
.L_2804:
        /*002c*/ 	.byte	0x04, 0x17
        /*002e*/ 	.short	(.L_2806 - .L_2805)
.L_2805:
        /*0030*/ 	.word	0x00000000
        /*0034*/ 	.short	0x0000
        /*0036*/ 	.short	0x0000
        /*0038*/ 	.byte	0x00, 0xf0, 0x11, 0x00


	//----- nvinfo : EIATTR_MAXREG_COUNT
	.align		4
.L_2806:
        /*003c*/ 	.byte	0x03, 0x1b
        /*003e*/ 	.short	0x0080


	//----- nvinfo : EIATTR_MERCURY_ISA_VERSION
	.align		4
        /*0040*/ 	.byte	0x03, 0x5f
        /*0042*/ 	.short	0x0000


	//----- nvinfo : EIATTR_EXIT_INSTR_OFFSETS
	.align		4
        /*0044*/ 	.byte	0x04, 0x1c
        /*0046*/ 	.short	(.L_2808 - .L_2807)


	//   ....[0]....
.L_2807:
        /*0048*/ 	.word	0x00000d70


	//   ....[1]....
        /*004c*/ 	.word	0x00001a20


	//   ....[2]....
        /*0050*/ 	.word	0x00001aa0


	//   ....[3]....
        /*0054*/ 	.word	0x00001ad0


	//----- nvinfo : EIATTR_MAX_THREADS
	.align		4
.L_2808:
        /*0058*/ 	.byte	0x04, 0x05
        /*005a*/ 	.short	(.L_2810 - .L_2809)
.L_2809:
        /*005c*/ 	.word	0x00000080
        /*0060*/ 	.word	0x00000001
        /*0064*/ 	.word	0x00000001


	//----- nvinfo : EIATTR_CRS_STACK_SIZE
	.align		4
.L_2810:
        /*0068*/ 	.byte	0x04, 0x1e
        /*006a*/ 	.short	(.L_2812 - .L_2811)
.L_2811:
        /*006c*/ 	.word	0x00000000
.L_2812:


//--------------------- .nv.info._ZN2at6native27unrolled_elementwise_kernelINS0_11FillFunctorIfEESt5arrayIPcLm1EELi4E23TrivialOffsetCalculatorILi0EjES7_ILi1EjENS0_6memory15LoadWithoutCastENSA_16StoreWithoutCastEEEviT_T0_T2_T3_T4_T5_ --------------------------
	.section	.nv.info._ZN2at6native27unrolled_elementwise_kernelINS0_11FillFunctorIfEESt5arrayIPcLm1EELi4E23TrivialOffsetCalculatorILi0EjES7_ILi1EjENS0_6memory15LoadWithoutCastENSA_16StoreWithoutCastEEEviT_T0_T2_T3_T4_T5_,"",@"SHT_CUDA_INFO"
	.sectionflags	@""
	.align	4


	//----- nvinfo : EIATTR_CUDA_API_VERSION
	.align		4
        /*0000*/ 	.byte	0x04, 0x37
        /*0002*/ 	.short	(.L_2814 - .L_2813)
.L_2813:
        /*0004*/ 	.word	0x00000082


	//----- nvinfo : EIATTR_SW2861232_WAR
	.align		4
.L_2814:
        /*0008*/ 	.byte	0x01, 0x35
	.zero		2


	//----- nvinfo : EIATTR_PARAM_CBANK
	.align		4
        /*000c*/ 	.byte	0x04, 0x0a
        /*000e*/ 	.short	(.L_2816 - .L_2815)
	.align		4
.L_2815:
        /*0010*/ 	.word	index@(.nv.constant0._ZN2at6native27unrolled_elementwise_kernelINS0_11FillFunctorIfEESt5arrayIPcLm1EELi4E23TrivialOffsetCalculatorILi0EjES7_ILi1EjENS0_6memory15LoadWithoutCastENSA_16StoreWithoutCastEEEviT_T0_T2_T3_T4_T5_)
        /*0014*/ 	.short	0x0160
        /*0016*/ 	.short	0x0014


	//----- nvinfo : EIATTR_CBANK_PARAM_SIZE
	.align		4
.L_2816:
        /*0018*/ 	.byte	0x03, 0x19
        /*001a*/ 	.short	0x0014


	//----- nvinfo : EIATTR_KPARAM_INFO
	.align		4
        /*001c*/ 	.byte	0x04, 0x17
        /*001e*/ 	.short	(.L_2818 - .L_2817)
.L_2817:
        /*0020*/ 	.word	0x00000000
        /*0024*/ 	.short	0x0006
        /*0026*/ 	.short	0x0013
        /*0028*/ 	.byte	0x00, 0xf0, 0x05, 0x00


	//----- nvinfo : EIATTR_KPARAM_INFO
	.align		4
.L_2818:
        /*002c*/ 	.byte	0x04, 0x17
        /*002e*/ 	.short	(.L_2820 - .L_2819)
.L_2819:
        /*0030*/ 	.word	0x00000000
        /*0034*/ 	.short	0x0005
        /*0036*/ 	.short	0x0012
        /*0038*/ 	.byte	0x00, 0xf0, 0x05, 0x00


	//----- nvinfo : EIATTR_KPARAM_INFO
	.align		4
.L_2820:
        /*003c*/ 	.byte	0x04, 0x17
        /*003e*/ 	.short	(.L_2822 - .L_2821)
.L_2821:
        /*0040*/ 	.word	0x00000000
        /*0044*/ 	.short	0x0004
        /*0046*/ 	.short	0x0011
        /*0048*/ 	.byte	0x00, 0xf0, 0x05, 0x00


	//----- nvinfo : EIATTR_KPARAM_INFO
	.align		4
.L_2822:
        /*004c*/ 	.byte	0x04, 0x17
        /*004e*/ 	.short	(.L_2824 - .L_2823)
.L_2823:
        /*0050*/ 	.word	0x00000000
        /*0054*/ 	.short	0x0003
        /*0056*/ 	.short	0x0010
        /*0058*/ 	.byte	0x00, 0xf0, 0x05, 0x00


	//----- nvinfo : EIATTR_KPARAM_INFO
	.align		4
.L_2824:
        /*005c*/ 	.byte	0x04, 0x17
        /*005e*/ 	.short	(.L_2826 - .L_2825)
.L_2825:
        /*0060*/ 	.word	0x00000000
        /*0064*/ 	.short	0x0002
        /*0066*/ 	.short	0x0008
        /*0068*/ 	.byte	0x00, 0xf0, 0x21, 0x00


	//----- nvinfo : EIATTR_KPARAM_INFO
	.align		4
.L_2826:
        /*006c*/ 	.byte	0x04, 0x17
        /*006e*/ 	.short	(.L_2828 - .L_2827)
.L_2827:
        /*0070*/ 	.word	0x00000000
        /*0074*/ 	.short	0x0001
        /*0076*/ 	.short	0x0004
        /*0078*/ 	.byte	0x00, 0xf0, 0x11, 0x00


	//----- nvinfo : EIATTR_KPARAM_INFO
	.align		4
.L_2828:
        /*007c*/ 	.byte	0x04, 0x17
        /*007e*/ 	.short	(.L_2830 - .L_2829)
.L_2829:
        /*0080*/ 	.word	0x00000000
        /*0084*/ 	.short	0x0000
        /*0086*/ 	.short	0x0000
        /*0088*/ 	.byte	0x00, 0xf0, 0x11, 0x00


	//----- nvinfo : EIATTR_MAXREG_COUNT
	.align		4
.L_2830:
        /*008c*/ 	.byte	0x03, 0x1b
        /*008e*/ 	.short	0x00ff


	//----- nvinfo : EIATTR_MERCURY_ISA_VERSION
	.align		4
        /*0090*/ 	.byte	0x03, 0x5f
        /*0092*/ 	.short	0x0000


	//----- nvinfo : EIATTR_EXIT_INSTR_OFFSETS
	.align		4
        /*0094*/ 	.byte	0x04, 0x1c
        /*0096*/ 	.short	(.L_2832 - .L_2831)


	//   ....[0]....
.L_2831:
        /*0098*/ 	.word	0x000001e0


	//   ....[1]....
        /*009c*/ 	.word	0x00000240


	//----- nvinfo : EIATTR_MAX_THREADS
	.align		4
.L_2832:
        /*00a0*/ 	.byte	0x04, 0x05
        /*00a2*/ 	.short	(.L_2834 - .L_2833)
.L_2833:
        /*00a4*/ 	.word	0x00000080
        /*00a8*/ 	.word	0x00000001
        /*00ac*/ 	.word	0x00000001


	//----- nvinfo : EIATTR_CRS_STACK_SIZE
	.align		4
.L_2834:
        /*00b0*/ 	.byte	0x04, 0x1e
        /*00b2*/ 	.short	(.L_2836 - .L_2835)
.L_2835:
        /*00b4*/ 	.word	0x00000000
.L_2836:


//--------------------- .nv.info._ZN2at6native29vectorized_elementwise_kernelILi2ENS0_11FillFunctorIfEESt5arrayIPcLm1EEEEviT0_T1_ --------------------------
	.section	.nv.info._ZN2at6native29vectorized_elementwise_kernelILi2ENS0_11FillFunctorIfEESt5arrayIPcLm1EEEEviT0_T1_,"",@"SHT_CUDA_INFO"
	.sectionflags	@""
	.align	4


	//----- nvinfo : EIATTR_CUDA_API_VERSION
	.align		4
        /*0000*/ 	.byte	0x04, 0x37
        /*0002*/ 	.short	(.L_2838 - .L_2837)
.L_2837:
        /*0004*/ 	.word	0x00000082


	//----- nvinfo : EIATTR_SW2861232_WAR
	.align		4
.L_2838:
        /*0008*/ 	.byte	0x01, 0x35
	.zero		2


	//----- nvinfo : EIATTR_PARAM_CBANK
	.align		4
        /*000c*/ 	.byte	0x04, 0x0a
        /*000e*/ 	.short	(.L_2840 - .L_2839)
	.align		4
.L_2839:
        /*0010*/ 	.word	index@(.nv.constant0._ZN2at6native29vectorized_elementwise_kernelILi2ENS0_11FillFunctorIfEESt5arrayIPcLm1EEEEviT0_T1_)
        /*0014*/ 	.short	0x0160
        /*0016*/ 	.short	0x0010


	//----- nvinfo : EIATTR_CBANK_PARAM_SIZE
	.align		4
.L_2840:
        /*0018*/ 	.byte	0x03, 0x19
        /*001a*/ 	.short	0x0010


	//----- nvinfo : EIATTR_KPARAM_INFO
	.align		4
        /*001c*/ 	.byte	0x04, 0x17
        /*001e*/ 	.short	(.L_2842 - .L_2841)
.L_2841:
        /*0020*/ 	.word	0x00000000
        /*0024*/ 	.short	0x0002
        /*0026*/ 	.short	0x0008
        /*0028*/ 	.byte	0x00, 0xf0, 0x21, 0x00


	//----- nvinfo : EIATTR_KPARAM_INFO
	.align		4
.L_2842:
        /*002c*/ 	.byte	0x04, 0x17
        /*002e*/ 	.short	(.L_2844 - .L_2843)
.L_2843:
        /*0030*/ 	.word	0x00000000
        /*0034*/ 	.short	0x0001
        /*0036*/ 	.short	0x0004
        /*0038*/ 	.byte	0x00, 0xf0, 0x11, 0x00


	//----- nvinfo : EIATTR_KPARAM_INFO
	.align		4
.L_2844:
        /*003c*/ 	.byte	0x04, 0x17
        /*003e*/ 	.short	(.L_2846 - .L_2845)
.L_2845:
        /*0040*/ 	.word	0x00000000
        /*0044*/ 	.short	0x0000
        /*0046*/ 	.short	0x0000
        /*0048*/ 	.byte	0x00, 0xf0, 0x11, 0x00


	//----- nvinfo : EIATTR_MAXREG_COUNT
	.align		4
.L_2846:
        /*004c*/ 	.byte	0x03, 0x1b
        /*004e*/ 	.short	0x00ff


	//----- nvinfo : EIATTR_MERCURY_ISA_VERSION
	.align		4
        /*0050*/ 	.byte	0x03, 0x5f
        /*0052*/ 	.short	0x0000


	//----- nvinfo : EIATTR_EXIT_INSTR_OFFSETS
	.align		4
        /*0054*/ 	.byte	0x04, 0x1c
        /*0056*/ 	.short	(.L_2848 - .L_2847)


	//   ....[0]....
.L_2847:
        /*0058*/ 	.word	0x00000170


	//   ....[1]....
        /*005c*/ 	.word	0x00000560


	//   ....[2]....
        /*0060*/ 	.word	0x000005c0


	//----- nvinfo : EIATTR_MAX_THREADS
	.align		4
.L_2848:
        /*0064*/ 	.byte	0x04, 0x05
        /*0066*/ 	.short	(.L_2850 - .L_2849)
.L_2849:
        /*0068*/ 	.word	0x00000080
        /*006c*/ 	.word	0x00000001
        /*0070*/ 	.word	0x00000001


	//----- nvinfo : EIATTR_CRS_STACK_SIZE
	.align		4
.L_2850:
        /*0074*/ 	.byte	0x04, 0x1e
        /*0076*/ 	.short	(.L_2852 - .L_2851)
.L_2851:
        /*0078*/ 	.word	0x00000000
.L_2852:


//--------------------- .nv.info._ZN2at6native29vectorized_elementwise_kernelILi4ENS0_11FillFunctorIfEESt5arrayIPcLm1EEEEviT0_T1_ --------------------------
	.section	.nv.info._ZN2at6native29vectorized_elementwise_kernelILi4ENS0_11FillFunctorIfEESt5arrayIPcLm1EEEEviT0_T1_,"",@"SHT_CUDA_INFO"
	.sectionflags	@""
	.align	4


	//----- nvinfo : EIATTR_CUDA_API_VERSION
	.align		4
        /*0000*/ 	.byte	0x04, 0x37
        /*0002*/ 	.short	(.L_2854 - .L_2853)
.L_2853:
        /*0004*/ 	.word	0x00000082


	//----- nvinfo : EIATTR_SW2861232_WAR
	.align		4
.L_2854:
        /*0008*/ 	.byte	0x01, 0x35
	.zero		2


	//----- nvinfo : EIATTR_PARAM_CBANK
	.align		4
        /*000c*/ 	.byte	0x04, 0x0a
        /*000e*/ 	.short	(.L_2856 - .L_2855)
	.align		4
.L_2855:
        /*0010*/ 	.word	index@(.nv.constant0._ZN2at6native29vectorized_elementwise_kernelILi4ENS0_11FillFunctorIfEESt5arrayIPcLm1EEEEviT0_T1_)
        /*0014*/ 	.short	0x0160
        /*0016*/ 	.short	0x0010


	//----- nvinfo : EIATTR_CBANK_PARAM_SIZE
	.align		4
.L_2856:
        /*0018*/ 	.byte	0x03, 0x19
        /*001a*/ 	.short	0x0010


	//----- nvinfo : EIATTR_KPARAM_INFO
	.align		4
        /*001c*/ 	.byte	0x04, 0x17
        /*001e*/ 	.short	(.L_2858 - .L_2857)
.L_2857:
        /*0020*/ 	.word	0x00000000
        /*0024*/ 	.short	0x0002
        /*0026*/ 	.short	0x0008
        /*0028*/ 	.byte	0x00, 0xf0, 0x21, 0x00


	//----- nvinfo : EIATTR_KPARAM_INFO
	.align		4
.L_2858:
        /*002c*/ 	.byte	0x04, 0x17
        /*002e*/ 	.short	(.L_2860 - .L_2859)
.L_2859:
        /*0030*/ 	.word	0x00000000
        /*0034*/ 	.short	0x0001
        /*0036*/ 	.short	0x0004
        /*0038*/ 	.byte	0x00, 0xf0, 0x11, 0x00


	//----- nvinfo : EIATTR_KPARAM_INFO
	.align		4
.L_2860:
        /*003c*/ 	.byte	0x04, 0x17
        /*003e*/ 	.short	(.L_2862 - .L_2861)
.L_2861:
        /*0040*/ 	.word	0x00000000
        /*0044*/ 	.short	0x0000
        /*0046*/ 	.short	0x0000
        /*0048*/ 	.byte	0x00, 0xf0, 0x11, 0x00


	//----- nvinfo : EIATTR_MAXREG_COUNT
	.align		4
.L_2862:
        /*004c*/ 	.byte	0x03, 0x1b
        /*004e*/ 	.short	0x00ff


	//----- nvinfo : EIATTR_MERCURY_ISA_VERSION
	.align		4
        /*0050*/ 	.byte	0x03, 0x5f
        /*0052*/ 	.short	0x0000


	//----- nvinfo : EIATTR_EXIT_INSTR_OFFSETS
	.align		4
        /*0054*/ 	.byte	0x04, 0x1c
        /*0056*/ 	.short	(.L_2864 - .L_2863)


	//   ....[0]....
.L_2863:
        /*0058*/ 	.word	0x00000150


	//   ....[1]....
        /*005c*/ 	.word	0x00000540


	//   ....[2]....
        /*0060*/ 	.word	0x000005a0


	//----- nvinfo : EIATTR_MAX_THREADS
	.align		4
.L_2864:
        /*0064*/ 	.byte	0x04, 0x05
        /*0066*/ 	.short	(.L_2866 - .L_2865)
.L_2865:
        /*0068*/ 	.word	0x00000080
        /*006c*/ 	.word	0x00000001
        /*0070*/ 	.word	0x00000001


	//----- nvinfo : EIATTR_CRS_STACK_SIZE
	.align		4
.L_2866:
        /*0074*/ 	.byte	0x04, 0x1e
        /*0076*/ 	.short	(.L_2868 - .L_2867)
.L_2867:
        /*0078*/ 	.word	0x00000000
.L_2868:


//--------------------- .nv.info._ZN2at6native29vectorized_elementwise_kernelILi8ENS0_11FillFunctorIfEESt5arrayIPcLm1EEEEviT0_T1_ --------------------------
	.section	.nv.info._ZN2at6native29vectorized_elementwise_kernelILi8ENS0_11FillFunctorIfEESt5arrayIPcLm1EEEEviT0_T1_,"",@"SHT_CUDA_INFO"
	.sectionflags	@""
	.align	4


	//----- nvinfo : EIATTR_CUDA_API_VERSION
	.align		4
        /*0000*/ 	.byte	0x04, 0x37
        /*0002*/ 	.short	(.L_2870 - .L_2869)
.L_2869:
        /*0004*/ 	.word	0x00000082


	//----- nvinfo : EIATTR_SW2861232_WAR
	.align		4
.L_2870:
        /*0008*/ 	.byte	0x01, 0x35
	.zero		2


	//----- nvinfo : EIATTR_PARAM_CBANK
	.align		4
        /*000c*/ 	.byte	0x04, 0x0a
        /*000e*/ 	.short	(.L_2872 - .L_2871)
	.align		4
.L_2871:
        /*0010*/ 	.word	index@(.nv.constant0._ZN2at6native29vectorized_elementwise_kernelILi8ENS0_11FillFunctorIfEESt5arrayIPcLm1EEEEviT0_T1_)
        /*0014*/ 	.short	0x0160
        /*0016*/ 	.short	0x0010


	//----- nvinfo : EIATTR_CBANK_PARAM_SIZE
	.align		4
.L_2872:
        /*0018*/ 	.byte	0x03, 0x19
        /*001a*/ 	.short	0x0010


	//----- nvinfo : EIATTR_KPARAM_INFO
	.align		4
        /*001c*/ 	.byte	0x04, 0x17
        /*001e*/ 	.short	(.L_2874 - .L_2873)
.L_2873:
        /*0020*/ 	.word	0x00000000
        /*0024*/ 	.short	0x0002
        /*0026*/ 	.short	0x0008
        /*0028*/ 	.byte	0x00, 0xf0, 0x21, 0x00


	//----- nvinfo : EIATTR_KPARAM_INFO
	.align		4
.L_2874:
        /*002c*/ 	.byte	0x04, 0x17
        /*002e*/ 	.short	(.L_2876 - .L_2875)
.L_2875:
        /*0030*/ 	.word	0x00000000
        /*0034*/ 	.short	0x0001
        /*0036*/ 	.short	0x0004
        /*0038*/ 	.byte	0x00, 0xf0, 0x11, 0x00


	//----- nvinfo : EIATTR_KPARAM_INFO
	.align		4
.L_2876:
        /*003c*/ 	.byte	0x04, 0x17
        /*003e*/ 	.short	(.L_2878 - .L_2877)
.L_2877:
        /*0040*/ 	.word	0x00000000
        /*0044*/ 	.short	0x0000
        /*0046*/ 	.short	0x0000
        /*0048*/ 	.byte	0x00, 0xf0, 0x11, 0x00


	//----- nvinfo : EIATTR_MAXREG_COUNT
	.align		4
.L_2878:
        /*004c*/ 	.byte	0x03, 0x1b
        /*004e*/ 	.short	0x00ff


	//----- nvinfo : EIATTR_MERCURY_ISA_VERSION
	.align		4
        /*0050*/ 	.byte	0x03, 0x5f
        /*0052*/ 	.short	0x0000


	//----- nvinfo : EIATTR_EXIT_INSTR_OFFSETS
	.align		4
        /*0054*/ 	.byte	0x04, 0x1c
        /*0056*/ 	.short	(.L_2880 - .L_2879)


	//   ....[0]....
.L_2879:
        /*0058*/ 	.word	0x00000010


	//----- nvinfo : EIATTR_MAX_THREADS
	.align		4
.L_2880:
        /*005c*/ 	.byte	0x04, 0x05
        /*005e*/ 	.short	(.L_2882 - .L_2881)
.L_2881:
        /*0060*/ 	.word	0x00000080
        /*0064*/ 	.word	0x00000001
        /*0068*/ 	.word	0x00000001
.L_2882:


//--------------------- .nv.info._ZN2at6native18elementwise_kernelILi128ELi4EZNS0_15gpu_kernel_implINS0_11FillFunctorIdEEEEvRNS_18TensorIteratorBaseERKT_EUliE_EEviT1_ --------------------------
	.section	.nv.info._ZN2at6native18elementwise_kernelILi128ELi4EZNS0_15gpu_kernel_implINS0_11FillFunctorIdEEEEvRNS_18TensorIteratorBaseERKT_EUliE_EEviT1_,"",@"SHT_CUDA_INFO"
	.sectionflags	@""
	.align	4


	//----- nvinfo : EIATTR_CUDA_API_VERSION
	.align		4
        /*0000*/ 	.byte	0x04, 0x37
        /*0002*/ 	.short	(.L_2884 - .L_2883)
.L_2883:
        /*0004*/ 	.word	0x00000082


	//----- nvinfo : EIATTR_SW2861232_WAR
	.align		4
.L_2884:
        /*0008*/ 	.byte	0x01, 0x35
	.zero		2


	//----- nvinfo : EIATTR_PARAM_CBANK
	.align		4
        /*000c*/ 	.byte	0x04, 0x0a
        /*000e*/ 	.short	(.L_2886 - .L_2885)
	.align		4
.L_2885:
        /*0010*/ 	.word	index@(.nv.constant0._ZN2at6native18elementwise_kernelILi128ELi4EZNS0_15gpu_kernel_implINS0_11FillFunctorIdEEEEvRNS_18TensorIteratorBaseERKT_EUliE_EEviT1_)
        /*0014*/ 	.short	0x0160
        /*0016*/ 	.short	0x01c0


	//----- nvinfo : EIATTR_CBANK_PARAM_SIZE
	.align		4
.L_2886:
        /*0018*/ 	.byte	0x03, 0x19
        /*001a*/ 	.short	0x01c0


	//----- nvinfo : EIATTR_KPARAM_INFO
	.align		4
        /*001c*/ 	.byte	0x04, 0x17
        /*001e*/ 	.short	(.L_2888 - .L_2887)
.L_2887:
        /*0020*/ 	.word	0x00000000
        /*0024*/ 	.short	0x0001
        /*0026*/ 	.short	0x0008
        /*0028*/ 	.byte	0x00, 0xf0, 0xe1, 0x06


	//----- nvinfo : EIATTR_KPARAM_INFO
	.align		4
.L_2888:
        /*002c*/ 	.byte	0x04, 0x17
        /*002e*/ 	.short	(.L_2890 - .L_2889)
.L_2889:
        /*0030*/ 	.word	0x00000000
        /*0034*/ 	.short	0x0000
        /*0036*/ 	.short	0x0000
        /*0038*/ 	.byte	0x00, 0xf0, 0x11, 0x00


	//----- nvinfo : EIATTR_MAXREG_COUNT
	.align		4
.L_2890:
        /*003c*/ 	.byte	0x03, 0x1b
        /*003e*/ 	.short	0x0080


	//----- nvinfo : EIATTR_EXTERNS
	.align		4
        /*0040*/ 	.byte	0x04, 0x0f
        /*0042*/ 	.short	(.L_2892 - .L_2891)


	//   ....[0]....
	.align		4
.L_2891:
        /*0044*/ 	.word	index@(__assertfail)


	//----- nvinfo : EIATTR_MERCURY_ISA_VERSION
	.align		4
.L_2892:
        /*0048*/ 	.byte	0x03, 0x5f
        /*004a*/ 	.short	0x0000


	//----- nvinfo : EIATTR_SYSCALL_OFFSETS
	.align		4
        /*004c*/ 	.byte	0x04, 0x46
        /*004e*/ 	.short	(.L_2894 - .L_2893)


	//   ....[0]....
.L_2893:
        /*0050*/ 	.word	0x00001da0


	//   ....[1]....
        /*0054*/ 	.word	0x00003b90


	//   ....[2]....
        /*0058*/ 	.word	0x00005950


	//   ....[3]....
        /*005c*/ 	.word	0x00007720


	//----- nvinfo : EIATTR_EXIT_INSTR_OFFSETS
	.align		4
.L_2894:
        /*0060*/ 	.byte	0x04, 0x1c
        /*0062*/ 	.short	(.L_2896 - .L_2895)


	//   ....[0]....
.L_2895:
        /*0064*/ 	.word	0x000059f0


	//   ....[1]....
        /*0068*/ 	.word	0x000067a0


	//   ....[2]....
        /*006c*/ 	.word	0x000067d0


	//   ....[3]....
        /*0070*/ 	.word	0x00006860


	//   ....[4]....
        /*0074*/ 	.word	0x00006890


	//   ....[5]....
        /*0078*/ 	.word	0x000068c0


	//   ....[6]....
        /*007c*/ 	.word	0x00006990


	//   ....[7]....
        /*0080*/ 	.word	0x00006a10


	//   ....[8]....
        /*0084*/ 	.word	0x00006af0


	//   ....[9]....
        /*0088*/ 	.word	0x00006b80


	//   ....[10]....
        /*008c*/ 	.word	0x00006bc0


	//   ....[11]....
        /*0090*/ 	.word	0x00006c80


	//   ....[12]....
        /*0094*/ 	.word	0x00006cd0


	//   ....[13]....
        /*0098*/ 	.word	0x00006e80


	//   ....[14]....
        /*009c*/ 	.word	0x00007000


	//   ....[15]....
        /*00a0*/ 	.word	0x00007080


	//   ....[16]....
        /*00a4*/ 	.word	0x00007130


	//   ....[17]....
        /*00a8*/ 	.word	0x000072d0


	//   ....[18]....
        /*00ac*/ 	.word	0x00007470


	//   ....[19]....
        /*00b0*/ 	.word	0x000075f0


	//   ....[20]....
        /*00b4*/ 	.word	0x00007730


	//   ....[21]....
        /*00b8*/ 	.word	0x00007760


	//   ....[22]....
        /*00bc*/ 	.word	0x00007790


	//----- nvinfo : EIATTR_MAX_THREADS
	.align		4
.L_2896:
        /*00c0*/ 	.byte	0x04, 0x05
        /*00c2*/ 	.short	(.L_2898 - .L_2897)
.L_2897:
        /*00c4*/ 	.word	0x00000080
        /*00c8*/ 	.word	0x00000001
        /*00cc*/ 	.word	0x00000001


	//----- nvinfo : EIATTR_CRS_STACK_SIZE
	.align		4
.L_2898:
        /*00d0*/ 	.byte	0x04, 0x1e
        /*00d2*/ 	.short	(.L_2900 - .L_2899)
.L_2899:
        /*00d4*/ 	.word	0x00000000
.L_2900:


//--------------------- .nv.info._ZN2at6native27unrolled_elementwise_kernelINS0_11FillFunctorIdEESt5arrayIPcLm1EELi4E23TrivialOffsetCalculatorILi0EjES7_ILi1EjENS0_6memory12LoadWithCastILi0EEENSA_13StoreWithCastILi1EEEEEviT_T0_T2_T3_T4_T5_ --------------------------
	.section	.nv.info._ZN2at6native27unrolled_elementwise_kernelINS0_11FillFunctorIdEESt5arrayIPcLm1EELi4E23TrivialOffsetCalculatorILi0EjES7_ILi1EjENS0_6memory12LoadWithCastILi0EEENSA_13StoreWithCastILi1EEEEEviT_T0_T2_T3_T4_T5_,"",@"SHT_CUDA_INFO"
	.sectionflags	@""
	.align	4


	//----- nvinfo : EIATTR_CUDA_API_VERSION
	.align		4
        /*0000*/ 	.byte	0x04, 0x37
        /*0002*/ 	.short	(.L_2902 - .L_2901)
.L_2901:
        /*0004*/ 	.word	0x00000082


	//----- nvinfo : EIATTR_SW2861232_WAR
	.align		4
.L_2902:
        /*0008*/ 	.byte	0x01, 0x35
	.zero		2


	//----- nvinfo : EIATTR_PARAM_CBANK
	.align		4
        /*000c*/ 	.byte	0x04, 0x0a
        /*000e*/ 	.short	(.L_2904 - .L_2903)
	.align		4
.L_2903:
        /*0010*/ 	.word	index@(.nv.constant0._ZN2at6native27unrolled_elementwise_kernelINS0_11FillFunctorIdEESt5arrayIPcLm1EELi4E23TrivialOffsetCalculatorILi0EjES7_ILi1EjENS0_6memory12LoadWithCastILi0EEENSA_13StoreWithCastILi1EEEEEviT_T0_T2_T3_T4_T5_)
        /*0014*/ 	.short	0x0160
        /*0016*/ 	.short	0x002c


	//----- nvinfo : EIATTR_CBANK_PARAM_SIZE
	.align		4
.L_2904:
        /*0018*/ 	.byte	0x03, 0x19
        /*001a*/ 	.short	0x002c


	//----- nvinfo : EIATTR_KPARAM_INFO
	.align		4
        /*001c*/ 	.byte	0x04, 0x17
        /*001e*/ 	.short	(.L_2906 - .L_2905)
.L_2905:
        /*0020*/ 	.word	0x00000000
        /*0024*/ 	.short	0x0006
        /*0026*/ 	.short	0x0024
        /*0028*/ 	.byte	0x00, 0xf0, 0x21, 0x00


	//----- nvinfo : EIATTR_KPARAM_INFO
	.align		4
.L_2906:
        /*002c*/ 	.byte	0x04, 0x17
        /*002e*/ 	.short	(.L_2908 - .L_2907)
.L_2907:
        /*0030*/ 	.word	0x00000000
        /*0034*/ 	.short	0x0005
        /*0036*/ 	.short	0x001c
        /*0038*/ 	.byte	0x00, 0xf0, 0x21, 0x00


	//----- nvinfo : EIATTR_KPARAM_INFO
	.align		4
.L_2908:
        /*003c*/ 	.byte	0x04, 0x17
        /*003e*/ 	.short	(.L_2910 - .L_2909)
.L_2909:
        /*0040*/ 	.word	0x00000000
        /*0044*/ 	.short	0x0004
        /*0046*/ 	.short	0x0019
        /*0048*/ 	.byte	0x00, 0xf0, 0x05, 0x00


	//----- nvinfo : EIATTR_KPARAM_INFO
	.align		4
.L_2910:
        /*004c*/ 	.byte	0x04, 0x17
        /*004e*/ 	.short	(.L_2912 - .L_2911)
.L_2911:
        /*0050*/ 	.word	0x00000000
        /*0054*/ 	.short	0x0003
        /*0056*/ 	.short	0x0018
        /*0058*/ 	.byte	0x00, 0xf0, 0x05, 0x00


	//----- nvinfo : EIATTR_KPARAM_INFO
	.align		4
.L_2912:
        /*005c*/ 	.byte	0x04, 0x17
        /*005e*/ 	.short	(.L_2914 - .L_2913)
.L_2913:
        /*0060*/ 	.word	0x00000000
        /*0064*/ 	.short	0x0002
        /*0066*/ 	.short	0x0010
        /*0068*/ 	.byte	0x00, 0xf0, 0x21, 0x00


	//----- nvinfo : EIATTR_KPARAM_INFO
	.align		4
.L_2914:
        /*006c*/ 	.byte	0x04, 0x17
        /*006e*/ 	.short	(.L_2916 - .L_2915)
.L_2915:
        /*0070*/ 	.word	0x00000000
        /*0074*/ 	.short	0x0001
        /*0076*/ 	.short	0x0008
        /*0078*/ 	.byte	0x00, 0xf0, 0x21, 0x00


	//----- nvinfo : EIATTR_KPARAM_INFO
	.align		4
.L_2916:
        /*007c*/ 	.byte	0x04, 0x17
        /*007e*/ 	.short	(.L_2918 - .L_2917)
.L_2917:
        /*0080*/ 	.word	0x00000000
        /*0084*/ 	.short	0x0000
        /*0086*/ 	.short	0x0000
        /*0088*/ 	.byte	0x00, 0xf0, 0x11, 0x00


	//----- nvinfo : EIATTR_MAXREG_COUNT
	.align		4
.L_2918:
        /*008c*/ 	.byte	0x03, 0x1b
        /*008e*/ 	.short	0x00ff


	//----- nvinfo : EIATTR_EXTERNS
	.align		4
        /*0090*/ 	.byte	0x04, 0x0f
        /*0092*/ 	.short	(.L_2920 - .L_2919)


	//   ....[0]....
	.align		4
.L_2919:
        /*0094*/ 	.word	index@(__assertfail)


	//----- nvinfo : EIATTR_MERCURY_ISA_VERSION
	.align		4
.L_2920:
        /*0098*/ 	.byte	0x03, 0x5f
        /*009a*/ 	.short	0x0000


	//----- nvinfo : EIATTR_SYSCALL_OFFSETS
	.align		4
        /*009c*/ 	.byte	0x04, 0x46
        /*009e*/ 	.short	(.L_2922 - .L_2921)


	//   ....[0]....
.L_2921:
        /*00a0*/ 	.word	0x00001150


	//   ....[1]....
        /*00a4*/ 	.word	0x000022a0


	//   ....[2]....
        /*00a8*/ 	.word	0x000033e0


	//   ....[3]....
        /*00ac*/ 	.word	0x00004520


	//----- nvinfo : EIATTR_EXIT_INSTR_OFFSETS
	.align		4
.L_2922:
        /*00b0*/ 	.byte	0x04, 0x1c
        /*00b2*/ 	.short	(.L_2924 - .L_2923)


	//   ....[0]....
.L_2923:
        /*00b4*/ 	.word	0x00003480


	//   ....[1]....
        /*00b8*/ 	.word	0x000035a0


	//   ....[2]....
        /*00bc*/ 	.word	0x000035d0


	//   ....[3]....
        /*00c0*/ 	.word	0x00003660


	//   ....[4]....
        /*00c4*/ 	.word	0x00003690


	//   ....[5]....
        /*00c8*/ 	.word	0x000036c0


	//   ....[6]....
        /*00cc*/ 	.word	0x00003790


	//   ....[7]....
        /*00d0*/ 	.word	0x00003810


	//   ....[8]....
        /*00d4*/ 	.word	0x000038f0


	//   ....[9]....
        /*00d8*/ 	.word	0x00003980


	//   ....[10]....
        /*00dc*/ 	.word	0x000039c0


	//   ....[11]....
        /*00e0*/ 	.word	0x00003a80


	//   ....[12]....
        /*00e4*/ 	.word	0x00003ad0


	//   ....[13]....
        /*00e8*/ 	.word	0x00003c80


	//   ....[14]....
        /*00ec*/ 	.word	0x00003e00


	//   ....[15]....
        /*00f0*/ 	.word	0x00003e80


	//   ....[16]....
        /*00f4*/ 	.word	0x00003f30


	//   ....[17]....
        /*00f8*/ 	.word	0x000040d0


	//   ....[18]....
        /*00fc*/ 	.word	0x00004270


	//   ....[19]....
        /*0100*/ 	.word	0x000043f0


	//   ....[20]....
        /*0104*/ 	.word	0x00004530


	//   ....[21]....
        /*0108*/ 	.word	0x00004560


	//   ....[22]....
        /*010c*/ 	.word	0x00004590


	//----- nvinfo : EIATTR_MAX_THREADS
	.align		4
.L_2924:
        /*0110*/ 	.byte	0x04, 0x05
        /*0112*/ 	.short	(.L_2926 - .L_2925)
.L_2925:
        /*0114*/ 	.word	0x00000080
        /*0118*/ 	.word	0x00000001
        /*011c*/ 	.word	0x00000001


	//----- nvinfo : EIATTR_CRS_STACK_SIZE
	.align		4
.L_2926:
        /*0120*/ 	.byte	0x04, 0x1e
        /*0122*/ 	.short	(.L_2928 - .L_2927)
.L_2927:
        /*0124*/ 	.word	0x00000000
.L_2928:


//--------------------- .nv.info._ZN2at6native18elementwise_kernelILi128ELi2EZNS0_22gpu_kernel_impl_nocastINS0_11FillFunctorIdEEEEvRNS_18TensorIteratorBaseERKT_EUliE_EEviT1_ --------------------------
	.section	.nv.info._ZN2at6native18elementwise_kernelILi128ELi2EZNS0_22gpu_kernel_impl_nocastINS0_11FillFunctorIdEEEEvRNS_18TensorIteratorBaseERKT_EUliE_EEviT1_,"",@"SHT_CUDA_INFO"
	.sectionflags	@""
	.align	4


	//----- nvinfo : EIATTR_CUDA_API_VERSION
	.align		4
        /*0000*/ 	.byte	0x04, 0x37
        /*0002*/ 	.short	(.L_2930 - .L_2929)
.L_2929:
        /*0004*/ 	.word	0x00000082


	//----- nvinfo : EIATTR_SW2861232_WAR
	.align		4
.L_2930:
        /*0008*/ 	.byte	0x01, 0x35
	.zero		2


	//----- nvinfo : EIATTR_PARAM_CBANK
	.align		4
        /*000c*/ 	.byte	0x04, 0x0a
        /*000e*/ 	.short	(.L_2932 - .L_2931)
	.align		4
.L_2931:
        /*0010*/ 	.word	index@(.nv.constant0._ZN2at6native18elementwise_kernelILi128ELi2EZNS0_22gpu_kernel_impl_nocastINS0_11FillFunctorIdEEEEvRNS_18TensorIteratorBaseERKT_EUliE_EEviT1_)
        /*0014*/ 	.short	0x0160
        /*0016*/ 	.short	0x01b8


	//----- nvinfo : EIATTR_CBANK_PARAM_SIZE
	.align		4
.L_2932:
        /*0018*/ 	.byte	0x03, 0x19
        /*001a*/ 	.short	0x01b8


	//----- nvinfo : EIATTR_KPARAM_INFO
	.align		4
        /*001c*/ 	.byte	0x04, 0x17
        /*001e*/ 	.short	(.L_2934 - .L_2933)
.L_2933:
        /*0020*/ 	.word	0x00000000
        /*0024*/ 	.short	0x0001
        /*0026*/ 	.short	0x0008
        /*0028*/ 	.byte	0x00, 0xf0, 0xc1, 0x06


	//----- nvinfo : EIATTR_KPARAM_INFO
	.align		4
.L_2934:
        /*002c*/ 	.byte	0x04, 0x17
        /*002e*/ 	.short	(.L_2936 - .L_2935)
.L_2935:
        /*0030*/ 	.word	0x00000000
        /*0034*/ 	.short	0x0000
        /*0036*/ 	.short	0x0000
        /*0038*/ 	.byte	0x00, 0xf0, 0x11, 0x00


	//----- nvinfo : EIATTR_MAXREG_COUNT
	.align		4
.L_2936:
        /*003c*/ 	.byte	0x03, 0x1b
        /*003e*/ 	.short	0x0080


	//----- nvinfo : EIATTR_MERCURY_ISA_VERSION
	.align		4
        /*0040*/ 	.byte	0x03, 0x5f
        /*0042*/ 	.short	0x0000


	//----- nvinfo : EIATTR_EXIT_INSTR_OFFSETS
	.align		4
        /*0044*/ 	.byte	0x04, 0x1c
        /*0046*/ 	.short	(.L_2938 - .L_2937)


	//   ....[0]....
.L_2937:
        /*0048*/ 	.word	0x00000d80


	//   ....[1]....
        /*004c*/ 	.word	0x00001a40


	//   ....[2]....
        /*0050*/ 	.word	0x00001ad0


	//   ....[3]....
        /*0054*/ 	.word	0x00001b10


	//----- nvinfo : EIATTR_MAX_THREADS
	.align		4
.L_2938:
        /*0058*/ 	.byte	0x04, 0x05
        /*005a*/ 	.short	(.L_2940 - .L_2939)
.L_2939:
        /*005c*/ 	.word	0x00000080
        /*0060*/ 	.word	0x00000001
        /*0064*/ 	.word	0x00000001


	//----- nvinfo : EIATTR_CRS_STACK_SIZE
	.align		4
.L_2940:
        /*0068*/ 	.byte	0x04, 0x1e
        /*006a*/ 	.short	(.L_2942 - .L_2941)
.L_2941:
        /*006c*/ 	.word	0x00000000
.L_2942:


//--------------------- .nv.info._ZN2at6native27unrolled_elementwise_kernelINS0_11FillFunctorIdEESt5arrayIPcLm1EELi4E23TrivialOffsetCalculatorILi0EjES7_ILi1EjENS0_6memory15LoadWithoutCastENSA_16StoreWithoutCastEEEviT_T0_T2_T3_T4_T5_ --------------------------
	.section	.nv.info._ZN2at6native27unrolled_elementwise_kernelINS0_11FillFunctorIdEESt5arrayIPcLm1EELi4E23TrivialOffsetCalculatorILi0EjES7_ILi1EjENS0_6memory15LoadWithoutCastENSA_16StoreWithoutCastEEEviT_T0_T2_T3_T4_T5_,"",@"SHT_CUDA_INFO"
	.sectionflags	@""
	.align	4


	//----- nvinfo : EIATTR_CUDA_API_VERSION
	.align		4
        /*0000*/ 	.byte	0x04, 0x37
        /*0002*/ 	.short	(.L_2944 - .L_2943)
.L_2943:
        /*0004*/ 	.word	0x00000082


	//----- nvinfo : EIATTR_SW2861232_WAR
	.align		4
.L_2944:
        /*0008*/ 	.byte	0x01, 0x35
	.zero		2


	//----- nvinfo : EIATTR_PARAM_CBANK
	.align		4
        /*000c*/ 	.byte	0x04, 0x0a
        /*000e*/ 	.short	(.L_2946 - .L_2945)
	.align		4
.L_2945:
        /*0010*/ 	.word	index@(.nv.constant0._ZN2at6native27unrolled_elementwise_kernelINS0_11FillFunctorIdEESt5arrayIPcLm1EELi4E23TrivialOffsetCalculatorILi0EjES7_ILi1EjENS0_6memory15LoadWithoutCastENSA_16StoreWithoutCastEEEviT_T0_T2_T3_T4_T5_)
        /*0014*/ 	.short	0x0160
        /*0016*/ 	.short	0x001c


	//----- nvinfo : EIATTR_CBANK_PARAM_SIZE
	.align		4
.L_2946:
        /*0018*/ 	.byte	0x03, 0x19
        /*001a*/ 	.short	0x001c


	//----- nvinfo : EIATTR_KPARAM_INFO
	.align		4
        /*001c*/ 	.byte	0x04, 0x17
        /*001e*/ 	.short	(.L_2948 - .L_2947)
.L_2947:
        /*0020*/ 	.word	0x00000000
        /*0024*/ 	.short	0x0006
        /*0026*/ 	.short	0x001b
        /*0028*/ 	.byte	0x00, 0xf0, 0x05, 0x00


	//----- nvinfo : EIATTR_KPARAM_INFO
	.align		4
.L_2948:
        /*002c*/ 	.byte	0x04, 0x17
        /*002e*/ 	.short	(.L_2950 - .L_2949)
.L_2949:
        /*0030*/ 	.word	0x00000000
        /*0034*/ 	.short	0x0005
        /*0036*/ 	.short	0x001a
        /*0038*/ 	.byte	0x00, 0xf0, 0x05, 0x00


	//----- nvinfo : EIATTR_KPARAM_INFO
	.align		4
.L_2950:
        /*003c*/ 	.byte	0x04, 0x17
        /*003e*/ 	.short	(.L_2952 - .L_2951)
.L_2951:
        /*0040*/ 	.word	0x00000000
        /*0044*/ 	.short	0x0004
        /*0046*/ 	.short	0x0019
        /*0048*/ 	.byte	0x00, 0xf0, 0x05, 0x00


	//----- nvinfo : EIATTR_KPARAM_INFO
	.align		4
.L_2952:
        /*004c*/ 	.byte	0x04, 0x17
        /*004e*/ 	.short	(.L_2954 - .L_2953)
.L_2953:
        /*0050*/ 	.word	0x00000000
        /*0054*/ 	.short	0x0003
        /*0056*/ 	.short	0x0018
        /*0058*/ 	.byte	0x00, 0xf0, 0x05, 0x00


	//----- nvinfo : EIATTR_KPARAM_INFO
	.align		4
.L_2954:
        /*005c*/ 	.byte	0x04, 0x17
        /*005e*/ 	.short	(.L_2956 - .L_2955)
.L_2955:
        /*0060*/ 	.word	0x00000000
        /*0064*/ 	.short	0x0002
        /*0066*/ 	.short	0x0010
        /*0068*/ 	.byte	0x00, 0xf0, 0x21, 0x00


	//----- nvinfo : EIATTR_KPARAM_INFO
	.align		4
.L_2956:
        /*006c*/ 	.byte	0x04, 0x17
        /*006e*/ 	.short	(.L_2958 - .L_2957)
.L_2957:
        /*0070*/ 	.word	0x00000000
        /*0074*/ 	.short	0x0001
        /*0076*/ 	.short	0x0008
        /*0078*/ 	.byte	0x00, 0xf0, 0x21, 0x00


	//----- nvinfo : EIATTR_KPARAM_INFO
	.align		4
.L_2958:
        /*007c*/ 	.byte	0x04, 0x17
        /*007e*/ 	.short	(.L_2960 - .L_2959)
.L_2959:
        /*0080*/ 	.word	0x00000000
        /*0084*/ 	.short	0x0000
        /*0086*/ 	.short	0x0000
        /*0088*/ 	.byte	0x00, 0xf0, 0x11, 0x00


	//----- nvinfo : EIATTR_MAXREG_COUNT
	.align		4
.L_2960:
        /*008c*/ 	.byte	0x03, 0x1b
        /*008e*/ 	.short	0x00ff


	//----- nvinfo : EIATTR_MERCURY_ISA_VERSION
	.align		4
        /*0090*/ 	.byte	0x03, 0x5f
        /*0092*/ 	.short	0x0000


	//----- nvinfo : EIATTR_EXIT_INSTR_OFFSETS
	.align		4
        /*0094*/ 	.byte	0x04, 0x1c
        /*0096*/ 	.short	(.L_2962 - .L_2961)


	//   ....[0]....
.L_2961:
        /*0098*/ 	.word	0x00000200


	//   ....[1]....
        /*009c*/ 	.word	0x00000270


	//----- nvinfo : EIATTR_MAX_THREADS
	.align		4
.L_2962:
        /*00a0*/ 	.byte	0x04, 0x05
        /*00a2*/ 	.short	(.L_2964 - .L_2963)
.L_2963:
        /*00a4*/ 	.word	0x00000080
        /*00a8*/ 	.word	0x00000001
        /*00ac*/ 	.word	0x00000001


	//----- nvinfo : EIATTR_CRS_STACK_SIZE
	.align		4
.L_2964:
        /*00b0*/ 	.byte	0x04, 0x1e
        /*00b2*/ 	.short	(.L_2966 - .L_2965)
.L_2965:
        /*00b4*/ 	.word	0x00000000
.L_2966:


//--------------------- .nv.info._ZN2at6native29vectorized_elementwise_kernelILi2ENS0_11FillFunctorIdEESt5arrayIPcLm1EEEEviT0_T1_ --------------------------
	.section	.nv.info._ZN2at6native29vectorized_elementwise_kernelILi2ENS0_11FillFunctorIdEESt5arrayIPcLm1EEEEviT0_T1_,"",@"SHT_CUDA_INFO"
	.sectionflags	@""
	.align	4


	//----- nvinfo : EIATTR_CUDA_API_VERSION
	.align		4
        /*0000*/ 	.byte	0x04, 0x37
        /*0002*/ 	.short	(.L_2968 - .L_2967)
.L_2967:
        /*0004*/ 	.word	0x00000082


	//----- nvinfo : EIATTR_SW2861232_WAR
	.align		4
.L_2968:
        /*0008*/ 	.byte	0x01, 0x35
	.zero		2


	//----- nvinfo : EIATTR_PARAM_CBANK
	.align		4
        /*000c*/ 	.byte	0x04, 0x0a
        /*000e*/ 	.short	(.L_2970 - .L_2969)
	.align		4
.L_2969:
        /*0010*/ 	.word	index@(.nv.constant0._ZN2at6native29vectorized_elementwise_kernelILi2ENS0_11FillFunctorIdEESt5arrayIPcLm1EEEEviT0_T1_)
        /*0014*/ 	.short	0x0160
        /*0016*/ 	.short	0x0018


	//----- nvinfo : EIATTR_CBANK_PARAM_SIZE
	.align		4
.L_2970:
        /*0018*/ 	.byte	0x03, 0x19
        /*001a*/ 	.short	0x0018


	//----- nvinfo : EIATTR_KPARAM_INFO
	.align		4
        /*001c*/ 	.byte	0x04, 0x17
        /*001e*/ 	.short	(.L_2972 - .L_2971)
.L_2971:
        /*0020*/ 	.word	0x00000000
        /*0024*/ 	.short	0x0002
        /*0026*/ 	.short	0x0010
        /*0028*/ 	.byte	0x00, 0xf0, 0x21, 0x00


	//----- nvinfo : EIATTR_KPARAM_INFO
	.align		4
.L_2972:
        /*002c*/ 	.byte	0x04, 0x17
        /*002e*/ 	.short	(.L_2974 - .L_2973)
.L_2973:
        /*0030*/ 	.word	0x00000000
        /*0034*/ 	.short	0x0001
        /*0036*/ 	.short	0x0008
        /*0038*/ 	.byte	0x00, 0xf0, 0x21, 0x00


	//----- nvinfo : EIATTR_KPARAM_INFO
	.align		4
.L_2974:
        /*003c*/ 	.byte	0x04, 0x17
        /*003e*/ 	.short	(.L_2976 - .L_2975)
.L_2975:
        /*0040*/ 	.word	0x00000000
        /*0044*/ 	.short	0x0000
        /*0046*/ 	.short	0x0000
        /*0048*/ 	.byte	0x00, 0xf0, 0x11, 0x00


	//----- nvinfo : EIATTR_MAXREG_COUNT
	.align		4
.L_2976:
        /*004c*/ 	.byte	0x03, 0x1b
        /*004e*/ 	.short	0x00ff


	//----- nvinfo : EIATTR_MERCURY_ISA_VERSION
	.align		4
        /*0050*/ 	.byte	0x03, 0x5f
        /*0052*/ 	.short	0x0000


	//----- nvinfo : EIATTR_EXIT_INSTR_OFFSETS
	.align		4
        /*0054*/ 	.byte	0x04, 0x1c
        /*0056*/ 	.short	(.L_2978 - .L_2977)


	//   ....[0]....
.L_2977:
        /*0058*/ 	.word	0x000001f0


	//   ....[1]....
        /*005c*/ 	.word	0x00000650


	//   ....[2]....
        /*0060*/ 	.word	0x000006c0


	//----- nvinfo : EIATTR_MAX_THREADS
	.align		4
.L_2978:
        /*0064*/ 	.byte	0x04, 0x05
        /*0066*/ 	.short	(.L_2980 - .L_2979)
.L_2979:
        /*0068*/ 	.word	0x00000080
        /*006c*/ 	.word	0x00000001
        /*0070*/ 	.word	0x00000001


	//----- nvinfo : EIATTR_CRS_STACK_SIZE
	.align		4
.L_2980:
        /*0074*/ 	.byte	0x04, 0x1e
        /*0076*/ 	.short	(.L_2982 - .L_2981)
.L_2981:
        /*0078*/ 	.word	0x00000000
.L_2982:


//--------------------- .nv.info._ZN2at6native29vectorized_elementwise_kernelILi4ENS0_11FillFunctorIdEESt5arrayIPcLm1EEEEviT0_T1_ --------------------------
	.section	.nv.info._ZN2at6native29vectorized_elementwise_kernelILi4ENS0_11FillFunctorIdEESt5arrayIPcLm1EEEEviT0_T1_,"",@"SHT_CUDA_INFO"
	.sectionflags	@""
	.align	4


	//----- nvinfo : EIATTR_CUDA_API_VERSION
	.align		4
        /*0000*/ 	.byte	0x04, 0x37
        /*0002*/ 	.short	(.L_2984 - .L_2983)
.L_2983:
        /*0004*/ 	.word	0x00000082


	//----- nvinfo : EIATTR_SW2861232_WAR
	.align		4
.L_2984:
        /*0008*/ 	.byte	0x01, 0x35
	.zero		2


	//----- nvinfo : EIATTR_PARAM_CBANK
	.align		4
        /*000c*/ 	.byte	0x04, 0x0a
        /*000e*/ 	.short	(.L_2986 - .L_2985)
	.align		4
.L_2985:
        /*0010*/ 	.word	index@(.nv.constant0._ZN2at6native29vectorized_elementwise_kernelILi4ENS0_11FillFunctorIdEESt5arrayIPcLm1EEEEviT0_T1_)
        /*0014*/ 	.short	0x0160
        /*0016*/ 	.short	0x0018


	//----- nvinfo : EIATTR_CBANK_PARAM_SIZE
	.align		4
.L_2986:
        /*0018*/ 	.byte	0x03, 0x19
        /*001a*/ 	.short	0x0018


	//----- nvinfo : EIATTR_KPARAM_INFO
	.align		4
        /*001c*/ 	.byte	0x04, 0x17
        /*001e*/ 	.short	(.L_2988 - .L_2987)
.L_2987:
        /*0020*/ 	.word	0x00000000
        /*0024*/ 	.short	0x0002
        /*0026*/ 	.short	0x0010
        /*0028*/ 	.byte	0x00, 0xf0, 0x21, 0x00


	//----- nvinfo : EIATTR_KPARAM_INFO
	.align		4
.L_2988:
        /*002c*/ 	.byte	0x04, 0x17
        /*002e*/ 	.short	(.L_2990 - .L_2989)
.L_2989:
        /*0030*/ 	.word	0x00000000
        /*0034*/ 	.short	0x0001
        /*0036*/ 	.short	0x0008
        /*0038*/ 	.byte	0x00, 0xf0, 0x21, 0x00


	//----- nvinfo : EIATTR_KPARAM_INFO
	.align		4
.L_2990:
        /*003c*/ 	.byte	0x04, 0x17
        /*003e*/ 	.short	(.L_2992 - .L_2991)
.L_2991:
        /*0040*/ 	.word	0x00000000
        /*0044*/ 	.short	0x0000
        /*0046*/ 	.short	0x0000
        /*0048*/ 	.byte	0x00, 0xf0, 0x11, 0x00


	//----- nvinfo : EIATTR_MAXREG_COUNT
	.align		4
.L_2992:
        /*004c*/ 	.byte	0x03, 0x1b
        /*004e*/ 	.short	0x00ff


	//----- nvinfo : EIATTR_MERCURY_ISA_VERSION
	.align		4
        /*0050*/ 	.byte	0x03, 0x5f
        /*0052*/ 	.short	0x0000


	//----- nvinfo : EIATTR_EXIT_INSTR_OFFSETS
	.align		4
        /*0054*/ 	.byte	0x04, 0x1c
        /*0056*/ 	.short	(.L_2994 - .L_2993)


	//   ....[0]....
.L_2993:
        /*0058*/ 	.word	0x000001f0


	//   ....[1]....
        /*005c*/ 	.word	0x00000650


	//   ....[2]....
        /*0060*/ 	.word	0x000006c0


	//----- nvinfo : EIATTR_MAX_THREADS
	.align		4
.L_2994:
        /*0064*/ 	.byte	0x04, 0x05
        /*0066*/ 	.short	(.L_2996 - .L_2995)
.L_2995:
        /*0068*/ 	.word	0x00000080
        /*006c*/ 	.word	0x00000001
        /*0070*/ 	.word	0x00000001


	//----- nvinfo : EIATTR_CRS_STACK_SIZE
	.align		4
.L_2996:
        /*0074*/ 	.byte	0x04, 0x1e
        /*0076*/ 	.short	(.L_2998 - .L_2997)
.L_2997:
        /*0078*/ 	.word	0x00000000
.L_2998:


//--------------------- .nv.info._ZN2at6native29vectorized_elementwise_kernelILi8ENS0_11FillFunctorIdEESt5arrayIPcLm1EEEEviT0_T1_ --------------------------
	.section	.nv.info._ZN2at6native29vectorized_elementwise_kernelILi8ENS0_11FillFunctorIdEESt5arrayIPcLm1EEEEviT0_T1_,"",@"SHT_CUDA_INFO"
	.sectionflags	@""
	.align	4


	//----- nvinfo : EIATTR_CUDA_API_VERSION
	.align		4
        /*0000*/ 	.byte	0x04, 0x37
        /*0002*/ 	.short	(.L_3000 - .L_2999)
.L_2999:
        /*0004*/ 	.word	0x00000082


	//----- nvinfo : EIATTR_SW2861232_WAR
	.align		4
.L_3000:
        /*0008*/ 	.byte	0x01, 0x35
	.zero		2


	//----- nvinfo : EIATTR_PARAM_CBANK
	.align		4
        /*000c*/ 	.byte	0x04, 0x0a
        /*000e*/ 	.short	(.L_3002 - .L_3001)
	.align		4
.L_3001:
        /*0010*/ 	.word	index@(.nv.constant0._ZN2at6native29vectorized_elementwise_kernelILi8ENS0_11FillFunctorIdEESt5arrayIPcLm1EEEEviT0_T1_)
        /*0014*/ 	.short	0x0160
        /*0016*/ 	.short	0x0018


	//----- nvinfo : EIATTR_CBANK_PARAM_SIZE
	.align		4
.L_3002:
        /*0018*/ 	.byte	0x03, 0x19
        /*001a*/ 	.short	0x0018


	//----- nvinfo : EIATTR_KPARAM_INFO
	.align		4
        /*001c*/ 	.byte	0x04, 0x17
        /*001e*/ 	.short	(.L_3004 - .L_3003)
.L_3003:
        /*0020*/ 	.word	0x00000000
        /*0024*/ 	.short	0x0002
        /*0026*/ 	.short	0x0010
        /*0028*/ 	.byte	0x00, 0xf0, 0x21, 0x00


	//----- nvinfo : EIATTR_KPARAM_INFO
	.align		4
.L_3004:
        /*002c*/ 	.byte	0x04, 0x17
        /*002e*/ 	.short	(.L_3006 - .L_3005)
.L_3005:
        /*0030*/ 	.word	0x00000000
        /*0034*/ 	.short	0x0001
        /*0036*/ 	.short	0x0008
        /*0038*/ 	.byte	0x00, 0xf0, 0x21, 0x00


	//----- nvinfo : EIATTR_KPARAM_INFO
	.align		4
.L_3006:
        /*003c*/ 	.byte	0x04, 0x17
        /*003e*/ 	.short	(.L_3008 - .L_3007)
.L_3007:
        /*0040*/ 	.word	0x00000000
        /*0044*/ 	.short	0x0000
        /*0046*/ 	.short	0x0000
        /*0048*/ 	.byte	0x00, 0xf0, 0x11, 0x00


	//----- nvinfo : EIATTR_MAXREG_COUNT
	.align		4
.L_3008:
        /*004c*/ 	.byte	0x03, 0x1b
        /*004e*/ 	.short	0x00ff


	//----- nvinfo : EIATTR_MERCURY_ISA_VERSION
	.align		4
        /*0050*/ 	.byte	0x03, 0x5f
        /*0052*/ 	.short	0x0000


	//----- nvinfo : EIATTR_EXIT_INSTR_OFFSETS
	.align		4
        /*0054*/ 	.byte	0x04, 0x1c
        /*0056*/ 	.short	(.L_3010 - .L_3009)


	//   ....[0]....
.L_3009:
        /*0058*/ 	.word	0x00000010


	//----- nvinfo : EIATTR_MAX_THREADS
	.align		4
.L_3010:
        /*005c*/ 	.byte	0x04, 0x05
        /*005e*/ 	.short	(.L_3012 - .L_3011)
.L_3011:
        /*0060*/ 	.word	0x00000080
        /*0064*/ 	.word	0x00000001
        /*0068*/ 	.word	0x00000001
.L_3012:


//--------------------- .nv.info._ZN2at6native18elementwise_kernelILi128ELi4EZNS0_15gpu_kernel_implINS0_11FillFunctorIsEEEEvRNS_18TensorIteratorBaseERKT_EUliE_EEviT1_ --------------------------
	.section	.nv.info._ZN2at6native18elementwise_kernelILi128ELi4EZNS0_15gpu_kernel_implINS0_11FillFunctorIsEEEEvRNS_18TensorIteratorBaseERKT_EUliE_EEviT1_,"",@"SHT_CUDA_INFO"
	.sectionflags	@""
	.align	4


	//----- nvinfo : EIATTR_CUDA_API_VERSION
	.align		4
        /*0000*/ 	.byte	0x04, 0x37
        /*0002*/ 	.short	(.L_3014 - .L_3013)
.L_3013:
        /*0004*/ 	.word	0x00000082


	//----- nvinfo : EIATTR_SW2861232_WAR
	.align		4
.L_3014:
        /*0008*/ 	.byte	0x01, 0x35
	.zero		2


	//----- nvinfo : EIATTR_PARAM_CBANK
	.align		4
        /*000c*/ 	.byte	0x04, 0x0a
        /*000e*/ 	.short	(.L_3016 - .L_3015)
	.align		4
.L_3015:
        /*0010*/ 	.word	index@(.nv.constant0._ZN2at6native18elementwise_kernelILi128ELi4EZNS0_15gpu_kernel_implINS0_11FillFunctorIsEEEEvRNS_18TensorIteratorBaseERKT_EUliE_EEviT1_)
        /*0014*/ 	.short	0x0160
        /*0016*/ 	.short	0x01b8


	//----- nvinfo : EIATTR_CBANK_PARAM_SIZE
	.align		4
.L_3016:
        /*0018*/ 	.byte	0x03, 0x19
        /*001a*/ 	.short	0x01b8


	//----- nvinfo : EIATTR_KPARAM_INFO
	.align		4
        /*001c*/ 	.byte	0x04, 0x17
        /*001e*/ 	.short	(.L_3018 - .L_3017)
.L_3017:
        /*0020*/ 	.word	0x00000000
        /*0024*/ 	.short	0x0001
        /*0026*/ 	.short	0x0008
        /*0028*/ 	.byte	0x00, 0xf0, 0xc1, 0x06


	//----- nvinfo : EIATTR_KPARAM_INFO
	.align		4
.L_3018:
        /*002c*/ 	.byte	0x04, 0x17
        /*002e*/ 	.short	(.L_3020 - .L_3019)
.L_3019:
        /*0030*/ 	.word	0x00000000
        /*0034*/ 	.short	0x0000
        /*0036*/ 	.short	0x0000
        /*0038*/ 	.byte	0x00, 0xf0, 0x11, 0x00


	//----- nvinfo : EIATTR_MAXREG_COUNT
	.align		4
.L_3020:
        /*003c*/ 	.byte	0x03, 0x1b
        /*003e*/ 	.short	0x0080


	//----- nvinfo : EIATTR_EXTERNS
	.align		4
        /*0040*/ 	.byte	0x04, 0x0f
        /*0042*/ 	.short	(.L_3022 - .L_3021)


	//   ....[0]....
	.align		4
.L_3021:
        /*0044*/ 	.word	index@(__assertfail)


	//----- nvinfo : EIATTR_MERCURY_ISA_VERSION
	.align		4
.L_3022:
        /*0048*/ 	.byte	0x03, 0x5f
        /*004a*/ 	.short	0x0000


	//----- nvinfo : EIATTR_SYSCALL_OFFSETS
	.align		4
        /*004c*/ 	.byte	0x04, 0x46
        /*004e*/ 	.short	(.L_3024 - .L_3023)


	//   ....[0]....
.L_3023:
        /*0050*/ 	.word	0x00001c30


	//   ....[1]....
        /*0054*/ 	.word	0x00003900


	//   ....[2]....
        /*0058*/ 	.word	0x000055a0


	//   ....[3]....
        /*005c*/ 	.word	0x00007250


	//----- nvinfo : EIATTR_EXIT_INSTR_OFFSETS
	.align		4
.L_3024:
        /*0060*/ 	.byte	0x04, 0x1c
        /*0062*/ 	.short	(.L_3026 - .L_3025)


	//   ....[0]....
.L_3025:
        /*0064*/ 	.word	0x00005690


	//   ....[1]....
        /*0068*/ 	.word	0x00006440


	//   ....[2]....
        /*006c*/ 	.word	0x00006470


	//   ....[3]....
        /*0070*/ 	.word	0x00006540


	//   ....[4]....
        /*0074*/ 	.word	0x00006580


	//   ....[5]....
        /*0078*/ 	.word	0x000065b0


	//   ....[6]....
        /*007c*/ 	.word	0x00006650


	//   ....[7]....
        /*0080*/ 	.word	0x000066a0


	//   ....[8]....
        /*0084*/ 	.word	0x00006750


	//   ....[9]....
        /*0088*/ 	.word	0x000067b0


	//   ....[10]....
        /*008c*/ 	.word	0x000067f0


	//   ....[11]....
        /*0090*/ 	.word	0x000068d0


	//   ....[12]....
        /*0094*/ 	.word	0x00006920


	//   ....[13]....
        /*0098*/ 	.word	0x00006aa0


	//   ....[14]....
        /*009c*/ 	.word	0x00006bf0


	//   ....[15]....
        /*00a0*/ 	.word	0x00006c40


	//   ....[16]....
        /*00a4*/ 	.word	0x00006cf0


	//   ....[17]....
        /*00a8*/ 	.word	0x00006e60


	//   ....[18]....
        /*00ac*/ 	.word	0x00006fd0


	//   ....[19]....
        /*00b0*/ 	.word	0x00007120


	//   ....[20]....
        /*00b4*/ 	.word	0x00007260


	//   ....[21]....
        /*00b8*/ 	.word	0x000072d0


	//   ....[22]....
        /*00bc*/ 	.word	0x00007310


	//----- nvinfo : EIATTR_MAX_THREADS
	.align		4
.L_3026:
        /*00c0*/ 	.byte	0x04, 0x05
        /*00c2*/ 	.short	(.L_3028 - .L_3027)
.L_3027:
        /*00c4*/ 	.word	0x00000080
        /*00c8*/ 	.word	0x00000001
        /*00cc*/ 	.word	0x00000001


	//----- nvinfo : EIATTR_CRS_STACK_SIZE
	.align		4
.L_3028:
        /*00d0*/ 	.byte	0x04, 0x1e
        /*00d2*/ 	.short	(.L_3030 - .L_3029)
.L_3029:
        /*00d4*/ 	.word	0x00000000
.L_3030:


//--------------------- .nv.info._ZN2at6native27unrolled_elementwise_kernelINS0_11FillFunctorIsEESt5arrayIPcLm1EELi4E23TrivialOffsetCalculatorILi0EjES7_ILi1EjENS0_6memory12LoadWithCastILi0EEENSA_13StoreWithCastILi1EEEEEviT_T0_T2_T3_T4_T5_ --------------------------
	.section	.nv.info._ZN2at6native27unrolled_elementwise_kernelINS0_11FillFunctorIsEESt5arrayIPcLm1EELi4E23TrivialOffsetCalculatorILi0EjES7_ILi1EjENS0_6memory12LoadWithCastILi0EEENSA_13StoreWithCastILi1EEEEEviT_T0_T2_T3_T4_T5_,"",@"SHT_CUDA_INFO"
	.sectionflags	@""
	.align	4


	//----- nvinfo : EIATTR_CUDA_API_VERSION
	.align		4
        /*0000*/ 	.byte	0x04, 0x37
        /*0002*/ 	.short	(.L_3032 - .L_3031)
.L_3031:
        /*0004*/ 	.word	0x00000082


	//----- nvinfo : EIATTR_SW2861232_WAR
	.align		4
.L_3032:
        /*0008*/ 	.byte	0x01, 0x35
	.zero		2


	//----- nvinfo : EIATTR_PARAM_CBANK
	.align		4
        /*000c*/ 	.byte	0x04, 0x0a
        /*000e*/ 	.short	(.L_3034 - .L_3033)
	.align		4
.L_3033:
        /*0010*/ 	.word	index@(.nv.constant0._ZN2at6native27unrolled_elementwise_kernelINS0_11FillFunctorIsEESt5arrayIPcLm1EELi4E23TrivialOffsetCalculatorILi0EjES7_ILi1EjENS0_6memory12LoadWithCastILi0EEENSA_13StoreWithCastILi1EEEEEviT_T0_T2_T3_T4_T5_)
        /*0014*/ 	.short	0x0160
        /*0016*/ 	.short	0x0024


	//----- nvinfo : EIATTR_CBANK_PARAM_SIZE
	.align		4
.L_3034:
        /*0018*/ 	.byte	0x03, 0x19
        /*001a*/ 	.short	0x0024


	//----- nvinfo : EIATTR_KPARAM_INFO
	.align		4
        /*001c*/ 	.byte	0x04, 0x17
        /*001e*/ 	.short	(.L_3036 - .L_3035)
.L_3035:
        /*0020*/ 	.word	0x00000000
        /*0024*/ 	.short	0x0006
        /*0026*/ 	.short	0x001c
        /*0028*/ 	.byte	0x00, 0xf0, 0x21, 0x00


	//----- nvinfo : EIATTR_KPARAM_INFO
	.align		4
.L_3036:
        /*002c*/ 	.byte	0x04, 0x17
        /*002e*/ 	.short	(.L_3038 - .L_3037)
.L_3037:
        /*0030*/ 	.word	0x00000000
        /*0034*/ 	.short	0x0005
        /*0036*/ 	.short	0x0014
        /*0038*/ 	.byte	0x00, 0xf0, 0x21, 0x00


	//----- nvinfo : EIATTR_KPARAM_INFO
	.align		4
.L_3038:
        /*003c*/ 	.byte	0x04, 0x17
        /*003e*/ 	.short	(.L_3040 - .L_3039)
.L_3039:
        /*0040*/ 	.word	0x00000000
        /*0044*/ 	.short	0x0004
        /*0046*/ 	.short	0x0011
        /*0048*/ 	.byte	0x00, 0xf0, 0x05, 0x00


	//----- nvinfo : EIATTR_KPARAM_INFO
	.align		4
.L_3040:
        /*004c*/ 	.byte	0x04, 0x17
        /*004e*/ 	.short	(.L_3042 - .L_3041)
.L_3041:
        /*0050*/ 	.word	0x00000000
        /*0054*/ 	.short	0x0003
        /*0056*/ 	.short	0x0010
        /*0058*/ 	.byte	0x00, 0xf0, 0x05, 0x00


	//----- nvinfo : EIATTR_KPARAM_INFO
	.align		4
.L_3042:
        /*005c*/ 	.byte	0x04, 0x17
        /*005e*/ 	.short	(.L_3044 - .L_3043)
.L_3043:
        /*0060*/ 	.word	0x00000000
        /*0064*/ 	.short	0x0002
        /*0066*/ 	.short	0x0008
        /*0068*/ 	.byte	0x00, 0xf0, 0x21, 0x00


	//----- nvinfo : EIATTR_KPARAM_INFO
	.align		4
.L_3044:
        /*006c*/ 	.byte	0x04, 0x17
        /*006e*/ 	.short	(.L_3046 - .L_3045)
.L_3045:
        /*0070*/ 	.word	0x00000000
        /*0074*/ 	.short	0x0001
        /*0076*/ 	.short	0x0004
        /*0078*/ 	.byte	0x00, 0xf0, 0x09, 0x00


	//----- nvinfo : EIATTR_KPARAM_INFO
	.align		4
.L_3046:
        /*007c*/ 	.byte	0x04, 0x17
        /*007e*/ 	.short	(.L_3048 - .L_3047)
.L_3047:
        /*0080*/ 	.word	0x00000000
        /*0084*/ 	.short	0x0000
        /*0086*/ 	.short	0x0000
        /*0088*/ 	.byte	0x00, 0xf0, 0x11, 0x00


	//----- nvinfo : EIATTR_MAXREG_COUNT
	.align		4
.L_3048:
        /*008c*/ 	.byte	0x03, 0x1b
        /*008e*/ 	.short	0x00ff


	//----- nvinfo : EIATTR_EXTERNS
	.align		4
        /*0090*/ 	.byte	0x04, 0x0f
        /*0092*/ 	.short	(.L_3050 - .L_3049)


	//   ....[0]....
	.align		4
.L_3049:
        /*0094*/ 	.word	index@(__assertfail)


	//----- nvinfo : EIATTR_MERCURY_ISA_VERSION
	.align		4
.L_3050:
        /*0098*/ 	.byte	0x03, 0x5f
        /*009a*/ 	.short	0x0000


	//----- nvinfo : EIATTR_SYSCALL_OFFSETS
	.align		4
        /*009c*/ 	.byte	0x04, 0x46
        /*009e*/ 	.short	(.L_3052 - .L_3051)


	//   ....[0]....
.L_3051:
        /*00a0*/ 	.word	0x00000fe0


	//   ....[1]....
        /*00a4*/ 	.word	0x00002010


	//   ....[2]....
        /*00a8*/ 	.word	0x00003030


	//   ....[3]....
        /*00ac*/ 	.word	0x00004050


	//----- nvinfo : EIATTR_EXIT_INSTR_OFFSETS
	.align		4
.L_3052:
        /*00b0*/ 	.byte	0x04, 0x1c
        /*00b2*/ 	.short	(.L_3054 - .L_3053)


	//   ....[0]....
.L_3053:
        /*00b4*/ 	.word	0x00003120


	//   ....[1]....
        /*00b8*/ 	.word	0x00003240


	//   ....[2]....
        /*00bc*/ 	.word	0x00003270


	//   ....[3]....
        /*00c0*/ 	.word	0x00003340


	//   ....[4]....
        /*00c4*/ 	.word	0x00003380


	//   ....[5]....
        /*00c8*/ 	.word	0x000033b0


	//   ....[6]....
        /*00cc*/ 	.word	0x00003450


	//   ....[7]....
        /*00d0*/ 	.word	0x000034a0


	//   ....[8]....
        /*00d4*/ 	.word	0x00003550


	//   ....[9]....
        /*00d8*/ 	.word	0x000035b0


	//   ....[10]....
        /*00dc*/ 	.word	0x000035f0


	//   ....[11]....
        /*00e0*/ 	.word	0x000036d0


	//   ....[12]....
        /*00e4*/ 	.word	0x00003720


	//   ....[13]....
        /*00e8*/ 	.word	0x000038a0


	//   ....[14]....
        /*00ec*/ 	.word	0x000039f0


	//   ....[15]....
        /*00f0*/ 	.word	0x00003a40


	//   ....[16]....
        /*00f4*/ 	.word	0x00003af0


	//   ....[17]....
        /*00f8*/ 	.word	0x00003c60


	//   ....[18]....
        /*00fc*/ 	.word	0x00003dd0


	//   ....[19]....
        /*0100*/ 	.word	0x00003f20


	//   ....[20]....
        /*0104*/ 	.word	0x00004060


	//   ....[21]....
        /*0108*/ 	.word	0x000040d0


	//   ....[22]....
        /*010c*/ 	.word	0x00004110


	//----- nvinfo : EIATTR_MAX_THREADS
	.align		4
.L_3054:
        /*0110*/ 	.byte	0x04, 0x05
        /*0112*/ 	.short	(.L_3056 - .L_3055)
.L_3055:
        /*0114*/ 	.word	0x00000080
        /*0118*/ 	.word	0x00000001
        /*011c*/ 	.word	0x00000001


	//----- nvinfo : EIATTR_CRS_STACK_SIZE
	.align		4
.L_3056:
        /*0120*/ 	.byte	0x04, 0x1e
        /*0122*/ 	.short	(.L_3058 - .L_3057)
.L_3057:
        /*0124*/ 	.word	0x00000000
.L_3058:


//--------------------- .nv.info._ZN2at6native18elementwise_kernelILi128ELi4EZNS0_22gpu_kernel_impl_nocastINS0_11FillFunctorIsEEEEvRNS_18TensorIteratorBaseERKT_EUliE_EEviT1_ --------------------------
	.section	.nv.info._ZN2at6native18elementwise_kernelILi128ELi4EZNS0_22gpu_kernel_impl_nocastINS0_11FillFunctorIsEEEEvRNS_18TensorIteratorBaseERKT_EUliE_EEviT1_,"",@"SHT_CUDA_INFO"
	.sectionflags	@""
	.align	4


	//----- nvinfo : EIATTR_CUDA_API_VERSION
	.align		4
        /*0000*/ 	.byte	0x04, 0x37
        /*0002*/ 	.short	(.L_3060 - .L_3059)
.L_3059:
        /*0004*/ 	.word	0x00000082


	//----- nvinfo : EIATTR_SW2861232_WAR
	.align		4
.L_3060:
        /*0008*/ 	.byte	0x01, 0x35
	.zero		2


	//----- nvinfo : EIATTR_PARAM_CBANK
	.align		4
        /*000c*/ 	.byte	0x04, 0x0a
        /*000e*/ 	.short	(.L_3062 - .L_3061)
	.align		4
.L_3061:
        /*0010*/ 	.word	index@(.nv.constant0._ZN2at6native18elementwise_kernelILi128ELi4EZNS0_22gpu_kernel_impl_nocastINS0_11FillFunctorIsEEEEvRNS_18TensorIteratorBaseERKT_EUliE_EEviT1_)
        /*0014*/ 	.short	0x0160
        /*0016*/ 	.short	0x01b8


	//----- nvinfo : EIATTR_CBANK_PARAM_SIZE
	.align		4
.L_3062:
        /*0018*/ 	.byte	0x03, 0x19
        /*001a*/ 	.short	0x01b8


	//----- nvinfo : EIATTR_KPARAM_INFO
	.align		4
        /*001c*/ 	.byte	0x04, 0x17
        /*001e*/ 	.short	(.L_3064 - .L_3063)
.L_3063:
        /*0020*/ 	.word	0x00000000
        /*0024*/ 	.short	0x0001
        /*0026*/ 	.short	0x0008
        /*0028*/ 	.byte	0x00, 0xf0, 0xc1, 0x06


	//----- nvinfo : EIATTR_KPARAM_INFO
	.align		4
.L_3064:
        /*002c*/ 	.byte	0x04, 0x17
        /*002e*/ 	.short	(.L_3066 - .L_3065)
.L_3065:
        /*0030*/ 	.word	0x00000000
        /*0034*/ 	.short	0x0000
        /*0036*/ 	.short	0x0000
        /*0038*/ 	.byte	0x00, 0xf0, 0x11, 0x00


	//----- nvinfo : EIATTR_MAXREG_COUNT
	.align		4
.L_3066:
        /*003c*/ 	.byte	0x03, 0x1b
        /*003e*/ 	.short	0x0080


	//----- nvinfo : EIATTR_MERCURY_ISA_VERSION
	.align		4
        /*0040*/ 	.byte	0x03, 0x5f
        /*0042*/ 	.short	0x0000


	//----- nvinfo : EIATTR_EXIT_INSTR_OFFSETS
	.align		4
        /*0044*/ 	.byte	0x04, 0x1c
        /*0046*/ 	.short	(.L_3068 - .L_3067)


	//   ....[0]....
.L_3067:
        /*0048*/ 	.word	0x00002790


	//   ....[1]....
        /*004c*/ 	.word	0x00003450


	//   ....[2]....
        /*0050*/ 	.word	0x000035d0


	//   ....[3]....
        /*0054*/ 	.word	0x00003600


	//----- nvinfo : EIATTR_MAX_THREADS
	.align		4
.L_3068:
        /*0058*/ 	.byte	0x04, 0x05
        /*005a*/ 	.short	(.L_3070 - .L_3069)
.L_3069:
        /*005c*/ 	.word	0x00000080
        /*0060*/ 	.word	0x00000001
        /*0064*/ 	.word	0x00000001


	//----- nvinfo : EIATTR_CRS_STACK_SIZE
	.align		4
.L_3070:
        /*0068*/ 	.byte	0x04, 0x1e
        /*006a*/ 	.short	(.L_3072 - .L_3071)
.L_3071:
        /*006c*/ 	.word	0x00000000
.L_3072:


//--------------------- .nv.info._ZN2at6native27unrolled_elementwise_kernelINS0_11FillFunctorIsEESt5arrayIPcLm1EELi4E23TrivialOffsetCalculatorILi0EjES7_ILi1EjENS0_6memory15LoadWithoutCastENSA_16StoreWithoutCastEEEviT_T0_T2_T3_T4_T5_ --------------------------
	.section	.nv.info._ZN2at6native27unrolled_elementwise_kernelINS0_11FillFunctorIsEESt5arrayIPcLm1EELi4E23TrivialOffsetCalculatorILi0EjES7_ILi1EjENS0_6memory15LoadWithoutCastENSA_16StoreWithoutCastEEEviT_T0_T2_T3_T4_T5_,"",@"SHT_CUDA_INFO"
	.sectionflags	@""
	.align	4


	//----- nvinfo : EIATTR_CUDA_API_VERSION
	.align		4
        /*0000*/ 	.byte	0x04, 0x37
        /*0002*/ 	.short	(.L_3074 - .L_3073)
.L_3073:
        /*0004*/ 	.word	0x00000082


	//----- nvinfo : EIATTR_SW2861232_WAR
	.align		4
.L_3074:
        /*0008*/ 	.byte	0x01, 0x35
	.zero		2


	//----- nvinfo : EIATTR_PARAM_CBANK
	.align		4
        /*000c*/ 	.byte	0x04, 0x0a
        /*000e*/ 	.short	(.L_3076 - .L_3075)
	.align		4
.L_3075:
        /*0010*/ 	.word	index@(.nv.constant0._ZN2at6native27unrolled_elementwise_kernelINS0_11FillFunctorIsEESt5arrayIPcLm1EELi4E23TrivialOffsetCalculatorILi0EjES7_ILi1EjENS0_6memory15LoadWithoutCastENSA_16StoreWithoutCastEEEviT_T0_T2_T3_T4_T5_)
        /*0014*/ 	.short	0x0160
        /*0016*/ 	.short	0x0014


	//----- nvinfo : EIATTR_CBANK_PARAM_SIZE
	.align		4
.L_3076:
        /*0018*/ 	.byte	0x03, 0x19
        /*001a*/ 	.short	0x0014


	//----- nvinfo : EIATTR_KPARAM_INFO
	.align		4
        /*001c*/ 	.byte	0x04, 0x17
        /*001e*/ 	.short	(.L_3078 - .L_3077)
.L_3077:
        /*0020*/ 	.word	0x00000000
        /*0024*/ 	.short	0x0006
        /*0026*/ 	.short	0x0013
        /*0028*/ 	.byte	0x00, 0xf0, 0x05, 0x00


	//----- nvinfo : EIATTR_KPARAM_INFO
	.align		4
.L_3078:
        /*002c*/ 	.byte	0x04, 0x17
        /*002e*/ 	.short	(.L_3080 - .L_3079)
.L_3079:
        /*0030*/ 	.word	0x00000000
        /*0034*/ 	.short	0x0005
        /*0036*/ 	.short	0x0012
        /*0038*/ 	.byte	0x00, 0xf0, 0x05, 0x00


	//----- nvinfo : EIATTR_KPARAM_INFO
	.align		4
.L_3080:
        /*003c*/ 	.byte	0x04, 0x17
        /*003e*/ 	.short	(.L_3082 - .L_3081)
.L_3081:
        /*0040*/ 	.word	0x00000000
        /*0044*/ 	.short	0x0004
        /*0046*/ 	.short	0x0011
        /*0048*/ 	.byte	0x00, 0xf0, 0x05, 0x00


	//----- nvinfo : EIATTR_KPARAM_INFO
	.align		4
.L_3082:
        /*004c*/ 	.byte	0x04, 0x17
        /*004e*/ 	.short	(.L_3084 - .L_3083)
.L_3083:
        /*0050*/ 	.word	0x00000000
        /*0054*/ 	.short	0x0003
        /*0056*/ 	.short	0x0010
        /*0058*/ 	.byte	0x00, 0xf0, 0x05, 0x00


	//----- nvinfo : EIATTR_KPARAM_INFO
	.align		4
.L_3084:
        /*005c*/ 	.byte	0x04, 0x17
        /*005e*/ 	.short	(.L_3086 - .L_3085)
.L_3085:
        /*0060*/ 	.word	0x00000000
        /*0064*/ 	.short	0x0002
        /*0066*/ 	.short	0x0008
        /*0068*/ 	.byte	0x00, 0xf0, 0x21, 0x00


	//----- nvinfo : EIATTR_KPARAM_INFO
	.align		4
.L_3086:
        /*006c*/ 	.byte	0x04, 0x17
        /*006e*/ 	.short	(.L_3088 - .L_3087)
.L_3087:
        /*0070*/ 	.word	0x00000000
        /*0074*/ 	.short	0x0001
        /*0076*/ 	.short	0x0004
        /*0078*/ 	.byte	0x00, 0xf0, 0x09, 0x00


	//----- nvinfo : EIATTR_KPARAM_INFO
	.align		4
.L_3088:
        /*007c*/ 	.byte	0x04, 0x17
        /*007e*/ 	.short	(.L_3090 - .L_3089)
.L_3089:
        /*0080*/ 	.word	0x00000000
        /*0084*/ 	.short	0x0000
        /*0086*/ 	.short	0x0000
        /*0088*/ 	.byte	0x00, 0xf0, 0x11, 0x00


	//----- nvinfo : EIATTR_MAXREG_COUNT
	.align		4
.L_3090:
        /*008c*/ 	.byte	0x03, 0x1b
        /*008e*/ 	.short	0x00ff


	//----- nvinfo : EIATTR_MERCURY_ISA_VERSION
	.align		4
        /*0090*/ 	.byte	0x03, 0x5f
        /*0092*/ 	.short	0x0000


	//----- nvinfo : EIATTR_EXIT_INSTR_OFFSETS
	.align		4
        /*0094*/ 	.byte	0x04, 0x1c
        /*0096*/ 	.short	(.L_3092 - .L_3091)


	//   ....[0]....
.L_3091:
        /*0098*/ 	.word	0x000001e0


	//   ....[1]....
        /*009c*/ 	.word	0x00000240


	//----- nvinfo : EIATTR_MAX_THREADS
	.align		4
.L_3092:
        /*00a0*/ 	.byte	0x04, 0x05
        /*00a2*/ 	.short	(.L_3094 - .L_3093)
.L_3093:
        /*00a4*/ 	.word	0x00000080
        /*00a8*/ 	.word	0x00000001
        /*00ac*/ 	.word	0x00000001


	//----- nvinfo : EIATTR_CRS_STACK_SIZE
	.align		4
.L_3094:
        /*00b0*/ 	.byte	0x04, 0x1e
        /*00b2*/ 	.short	(.L_3096 - .L_3095)
.L_3095:
        /*00b4*/ 	.word	0x00000000
.L_3096:


//--------------------- .nv.info._ZN2at6native29vectorized_elementwise_kernelILi2ENS0_11FillFunctorIsEESt5arrayIPcLm1EEEEviT0_T1_ --------------------------
	.section	.nv.info._ZN2at6native29vectorized_elementwise_kernelILi2ENS0_11FillFunctorIsEESt5arrayIPcLm1EEEEviT0_T1_,"",@"SHT_CUDA_INFO"
	.sectionflags	@""
	.align	4


	//----- nvinfo : EIATTR_CUDA_API_VERSION
	.align		4
        /*0000*/ 	.byte	0x04, 0x37
        /*0002*/ 	.short	(.L_3098 - .L_3097)
.L_3097:
        /*0004*/ 	.word	0x00000082


	//----- nvinfo : EIATTR_SW2861232_WAR
	.align		4
.L_3098:
        /*0008*/ 	.byte	0x01, 0x35
	.zero		2


	//----- nvinfo : EIATTR_PARAM_CBANK
	.align		4
        /*000c*/ 	.byte	0x04, 0x0a
        /*000e*/ 	.short	(.L_3100 - .L_3099)
	.align		4
.L_3099:
        /*0010*/ 	.word	index@(.nv.constant0._ZN2at6native29vectorized_elementwise_kernelILi2ENS0_11FillFunctorIsEESt5arrayIPcLm1EEEEviT0_T1_)
        /*0014*/ 	.short	0x0160
        /*0016*/ 	.short	0x0010


	//----- nvinfo : EIATTR_CBANK_PARAM_SIZE
	.align		4
.L_3100:
        /*0018*/ 	.byte	0x03, 0x19
        /*001a*/ 	.short	0x0010


	//----- nvinfo : EIATTR_KPARAM_INFO
	.align		4
        /*001c*/ 	.byte	0x04, 0x17
        /*001e*/ 	.short	(.L_3102 - .L_3101)
.L_3101:
        /*0020*/ 	.word	0x00000000
        /*0024*/ 	.short	0x0002
        /*0026*/ 	.short	0x0008
        /*0028*/ 	.byte	0x00, 0xf0, 0x21, 0x00


	//----- nvinfo : EIATTR_KPARAM_INFO
	.align		4
.L_3102:
        /*002c*/ 	.byte	0x04, 0x17
        /*002e*/ 	.short	(.L_3104 - .L_3103)
.L_3103:
        /*0030*/ 	.word	0x00000000
        /*0034*/ 	.short	0x0001
        /*0036*/ 	.short	0x0004
        /*0038*/ 	.byte	0x00, 0xf0, 0x09, 0x00


	//----- nvinfo : EIATTR_KPARAM_INFO
	.align		4
.L_3104:
        /*003c*/ 	.byte	0x04, 0x17
        /*003e*/ 	.short	(.L_3106 - .L_3105)
.L_3105:
        /*0040*/ 	.word	0x00000000
        /*0044*/ 	.short	0x0000
        /*0046*/ 	.short	0x0000
        /*0048*/ 	.byte	0x00, 0xf0, 0x11, 0x00


	//----- nvinfo : EIATTR_MAXREG_COUNT
	.align		4
.L_3106:
        /*004c*/ 	.byte	0x03, 0x1b
        /*004e*/ 	.short	0x00ff


	//----- nvinfo : EIATTR_MERCURY_ISA_VERSION
	.align		4
        /*0050*/ 	.byte	0x03, 0x5f
        /*0052*/ 	.short	0x0000


	//----- nvinfo : EIATTR_EXIT_INSTR_OFFSETS
	.align		4
        /*0054*/ 	.byte	0x04, 0x1c
        /*0056*/ 	.short	(.L_3108 - .L_3107)


	//   ....[0]....
.L_3107:
        /*0058*/ 	.word	0x00000130


	//   ....[1]....
        /*005c*/ 	.word	0x00000520


	//   ....[2]....
        /*0060*/ 	.word	0x00000580


	//----- nvinfo : EIATTR_MAX_THREADS
	.align		4
.L_3108:
        /*0064*/ 	.byte	0x04, 0x05
        /*0066*/ 	.short	(.L_3110 - .L_3109)
.L_3109:
        /*0068*/ 	.word	0x00000080
        /*006c*/ 	.word	0x00000001
        /*0070*/ 	.word	0x00000001


	//----- nvinfo : EIATTR_CRS_STACK_SIZE
	.align		4
.L_3110:
        /*0074*/ 	.byte	0x04, 0x1e
        /*0076*/ 	.short	(.L_3112 - .L_3111)
.L_3111:
        /*0078*/ 	.word	0x00000000
.L_3112:


//--------------------- .nv.info._ZN2at6native29vectorized_elementwise_kernelILi4ENS0_11FillFunctorIsEESt5arrayIPcLm1EEEEviT0_T1_ --------------------------
	.section	.nv.info._ZN2at6native29vectorized_elementwise_kernelILi4ENS0_11FillFunctorIsEESt5arrayIPcLm1EEEEviT0_T1_,"",@"SHT_CUDA_INFO"
	.sectionflags	@""
	.align	4


	//----- nvinfo : EIATTR_CUDA_API_VERSION
	.align		4
        /*0000*/ 	.byte	0x04, 0x37
        /*0002*/ 	.short	(.L_3114 - .L_3113)
.L_3113:
        /*0004*/ 	.word	0x00000082


	//----- nvinfo : EIATTR_SW2861232_WAR
	.align		4
.L_3114:
        /*0008*/ 	.byte	0x01, 0x35
	.zero		2


	//----- nvinfo : EIATTR_PARAM_CBANK
	.align		4
        /*000c*/ 	.byte	0x04, 0x0a
        /*000e*/ 	.short	(.L_3116 - .L_3115)
	.align		4
.L_3115:
        /*0010*/ 	.word	index@(.nv.constant0._ZN2at6native29vectorized_elementwise_kernelILi4ENS0_11FillFunctorIsEESt5arrayIPcLm1EEEEviT0_T1_)
        /*0014*/ 	.short	0x0160
        /*0016*/ 	.short	0x0010


	//----- nvinfo : EIATTR_CBANK_PARAM_SIZE
	.align		4
.L_3116:
        /*0018*/ 	.byte	0x03, 0x19
        /*001a*/ 	.short	0x0010


	//----- nvinfo : EIATTR_KPARAM_INFO
	.align		4
        /*001c*/ 	.byte	0x04, 0x17
        /*001e*/ 	.short	(.L_3118 - .L_3117)
.L_3117:
        /*0020*/ 	.word	0x00000000
        /*0024*/ 	.short	0x0002
        /*0026*/ 	.short	0x0008
        /*0028*/ 	.byte	0x00, 0xf0, 0x21, 0x00


	//----- nvinfo : EIATTR_KPARAM_INFO
	.align		4
.L_3118:
        /*002c*/ 	.byte	0x04, 0x17
        /*002e*/ 	.short	(.L_3120 - .L_3119)
.L_3119:
        /*0030*/ 	.word	0x00000000
        /*0034*/ 	.short	0x0001
        /*0036*/ 	.short	0x0004
        /*0038*/ 	.byte	0x00, 0xf0, 0x09, 0x00


	//----- nvinfo : EIATTR_KPARAM_INFO
	.align		4
.L_3120:
        /*003c*/ 	.byte	0x04, 0x17
        /*003e*/ 	.short	(.L_3122 - .L_3121)
.L_3121:
        /*0040*/ 	.word	0x00000000
        /*0044*/ 	.short	0x0000
        /*0046*/ 	.short	0x0000
        /*0048*/ 	.byte	0x00, 0xf0, 0x11, 0x00


	//----- nvinfo : EIATTR_MAXREG_COUNT
	.align		4
.L_3122:
        /*004c*/ 	.byte	0x03, 0x1b
        /*004e*/ 	.short	0x00ff


	//----- nvinfo : EIATTR_MERCURY_ISA_VERSION
	.align		4
        /*0050*/ 	.byte	0x03, 0x5f
        /*0052*/ 	.short	0x0000


	//----- nvinfo : EIATTR_EXIT_INSTR_OFFSETS
	.align		4
        /*0054*/ 	.byte	0x04, 0x1c
        /*0056*/ 	.short	(.L_3124 - .L_3123)


	//   ....[0]....
.L_3123:
        /*0058*/ 	.word	0x00000140


	//   ....[1]....
        /*005c*/ 	.word	0x00000530


	//   ....[2]....
        /*0060*/ 	.word	0x00000590


	//----- nvinfo : EIATTR_MAX_THREADS
	.align		4
.L_3124:
        /*0064*/ 	.byte	0x04, 0x05
        /*0066*/ 	.short	(.L_3126 - .L_3125)
.L_3125:
        /*0068*/ 	.word	0x00000080
        /*006c*/ 	.word	0x00000001
        /*0070*/ 	.word	0x00000001


	//----- nvinfo : EIATTR_CRS_STACK_SIZE
	.align		4
.L_3126:
        /*0074*/ 	.byte	0x04, 0x1e
        /*0076*/ 	.short	(.L_3128 - .L_3127)
.L_3127:
        /*0078*/ 	.word	0x00000000
.L_3128:


//--------------------- .nv.info._ZN2at6native29vectorized_elementwise_kernelILi8ENS0_11FillFunctorIsEESt5arrayIPcLm1EEEEviT0_T1_ --------------------------
	.section	.nv.info._ZN2at6native29vectorized_elementwise_kernelILi8ENS0_11FillFunctorIsEESt5arrayIPcLm1EEEEviT0_T1_,"",@"SHT_CUDA_INFO"
	.sectionflags	@""
	.align	4


	//----- nvinfo : EIATTR_CUDA_API_VERSION
	.align		4
        /*0000*/ 	.byte	0x04, 0x37
        /*0002*/ 	.short	(.L_3130 - .L_3129)
.L_3129:
        /*0004*/ 	.word	0x00000082


	//----- nvinfo : EIATTR_SW2861232_WAR
	.align		4
.L_3130:
        /*0008*/ 	.byte	0x01, 0x35
	.zero		2


	//----- nvinfo : EIATTR_PARAM_CBANK
	.align		4
        /*000c*/ 	.byte	0x04, 0x0a
        /*000e*/ 	.short	(.L_3132 - .L_3131)
	.align		4
.L_3131:
        /*0010*/ 	.word	index@(.nv.constant0._ZN2at6native29vectorized_elementwise_kernelILi8ENS0_11FillFunctorIsEESt5arrayIPcLm1EEEEviT0_T1_)
        /*0014*/ 	.short	0x0160
        /*0016*/ 	.short	0x0010


	//----- nvinfo : EIATTR_CBANK_PARAM_SIZE
	.align		4
.L_3132:
        /*0018*/ 	.byte	0x03, 0x19
        /*001a*/ 	.short	0x0010


	//----- nvinfo : EIATTR_KPARAM_INFO
	.align		4
        /*001c*/ 	.byte	0x04, 0x17
        /*001e*/ 	.short	(.L_3134 - .L_3133)
.L_3133:
        /*0020*/ 	.word	0x00000000
        /*0024*/ 	.short	0x0002
        /*0026*/ 	.short	0x0008
        /*0028*/ 	.byte	0x00, 0xf0, 0x21, 0x00


	//----- nvinfo : EIATTR_KPARAM_INFO
	.align		4
.L_3134:
        /*002c*/ 	.byte	0x04, 0x17
        /*002e*/ 	.short	(.L_3136 - .L_3135)
.L_3135:
        /*0030*/ 	.word	0x00000000
        /*0034*/ 	.short	0x0001
        /*0036*/ 	.short	0x0004
        /*0038*/ 	.byte	0x00, 0xf0, 0x09, 0x00


	//----- nvinfo : EIATTR_KPARAM_INFO
	.align		4
.L_3136:
        /*003c*/ 	.byte	0x04, 0x17
        /*003e*/ 	.short	(.L_3138 - .L_3137)
.L_3137:
        /*0040*/ 	.word	0x00000000
        /*0044*/ 	.short	0x0000
        /*0046*/ 	.short	0x0000
        /*0048*/ 	.byte	0x00, 0xf0, 0x11, 0x00


	//----- nvinfo : EIATTR_MAXREG_COUNT
	.align		4
.L_3138:
        /*004c*/ 	.byte	0x03, 0x1b
        /*004e*/ 	.short	0x00ff


	//----- nvinfo : EIATTR_MERCURY_ISA_VERSION
	.align		4
        /*0050*/ 	.byte	0x03, 0x5f
        /*0052*/ 	.short	0x0000


	//----- nvinfo : EIATTR_EXIT_INSTR_OFFSETS
	.align		4
        /*0054*/ 	.byte	0x04, 0x1c
        /*0056*/ 	.short	(.L_3140 - .L_3139)


	//   ....[0]....
.L_3139:
        /*0058*/ 	.word	0x00000010


	//----- nvinfo : EIATTR_MAX_THREADS
	.align		4
.L_3140:
        /*005c*/ 	.byte	0x04, 0x05
        /*005e*/ 	.short	(.L_3142 - .L_3141)
.L_3141:
        /*0060*/ 	.word	0x00000080
        /*0064*/ 	.word	0x00000001
        /*0068*/ 	.word	0x00000001
.L_3142:


//--------------------- .nv.info._ZN2at6native18elementwise_kernelILi128ELi4EZNS0_15gpu_kernel_implINS0_11FillFunctorIlEEEEvRNS_18TensorIteratorBaseERKT_EUliE_EEviT1_ --------------------------
	.section	.nv.info._ZN2at6native18elementwise_kernelILi128ELi4EZNS0_15gpu_kernel_implINS0_11FillFunctorIlEEEEvRNS_18TensorIteratorBaseERKT_EUliE_EEviT1_,"",@"SHT_CUDA_INFO"
	.sectionflags	@""
	.align	4


	//----- nvinfo : EIATTR_CUDA_API_VERSION
	.align		4
        /*0000*/ 	.byte	0x04, 0x37
        /*0002*/ 	.short	(.L_3144 - .L_3143)
.L_3143:
        /*0004*/ 	.word	0x00000082


	//----- nvinfo : EIATTR_SW2861232_WAR
	.align		4
.L_3144:
        /*0008*/ 	.byte	0x01, 0x35
	.zero		2


	//----- nvinfo : EIATTR_PARAM_CBANK
	.align		4
        /*000c*/ 	.byte	0x04, 0x0a
        /*000e*/ 	.short	(.L_3146 - .L_3145)
	.align		4
.L_3145:
        /*0010*/ 	.word	index@(.nv.constant0._ZN2at6native18elementwise_kernelILi128ELi4EZNS0_15gpu_kernel_implINS0_11FillFunctorIlEEEEvRNS_18TensorIteratorBaseERKT_EUliE_EEviT1_)
        /*0014*/ 	.short	0x0160
        /*0016*/ 	.short	0x01c0


	//----- nvinfo : EIATTR_CBANK_PARAM_SIZE
	.align		4
.L_3146:
        /*0018*/ 	.byte	0x03, 0x19
        /*001a*/ 	.short	0x01c0


	//----- nvinfo : EIATTR_KPARAM_INFO
	.align		4
        /*001c*/ 	.byte	0x04, 0x17
        /*001e*/ 	.short	(.L_3148 - .L_3147)
.L_3147:
        /*0020*/ 	.word	0x00000000
        /*0024*/ 	.short	0x0001
        /*0026*/ 	.short	0x0008
        /*0028*/ 	.byte	0x00, 0xf0, 0xe1, 0x06


	//----- nvinfo : EIATTR_KPARAM_INFO
	.align		4
.L_3148:
        /*002c*/ 	.byte	0x04, 0x17
        /*002e*/ 	.short	(.L_3150 - .L_3149)
.L_3149:
        /*0030*/ 	.word	0x00000000
        /*0034*/ 	.short	0x0000
        /*0036*/ 	.short	0x0000
        /*0038*/ 	.byte	0x00, 0xf0, 0x11, 0x00


	//----- nvinfo : EIATTR_MAXREG_COUNT
	.align		4
.L_3150:
        /*003c*/ 	.byte	0x03, 0x1b
        /*003e*/ 	.short	0x0080


	//----- nvinfo : EIATTR_EXTERNS
	.align		4
        /*0040*/ 	.byte	0x04, 0x0f
        /*0042*/ 	.short	(.L_3152 - .L_3151)


	//   ....[0]....
	.align		4
.L_3151:
        /*0044*/ 	.word	index@(__assertfail)


	//----- nvinfo : EIATTR_MERCURY_ISA_VERSION
	.align		4
.L_3152:
        /*0048*/ 	.byte	0x03, 0x5f
        /*004a*/ 	.short	0x0000


	//----- nvinfo : EIATTR_SYSCALL_OFFSETS
	.align		4
        /*004c*/ 	.byte	0x04, 0x46
        /*004e*/ 	.short	(.L_3154 - .L_3153)


	//   ....[0]....
.L_3153:
        /*0050*/ 	.word	0x00001b20


	//   ....[1]....
        /*0054*/ 	.word	0x000036a0


	//   ....[2]....
        /*0058*/ 	.word	0x000051f0


	//   ....[3]....
        /*005c*/ 	.word	0x00006d50


	//----- nvinfo : EIATTR_EXIT_INSTR_OFFSETS
	.align		4
.L_3154:
        /*0060*/ 	.byte	0x04, 0x1c
        /*0062*/ 	.short	(.L_3156 - .L_3155)


	//   ....[0]....
.L_3155:
        /*0064*/ 	.word	0x000052a0


	//   ....[1]....
        /*0068*/ 	.word	0x00006050


	//   ....[2]....
        /*006c*/ 	.word	0x00006080


	//   ....[3]....
        /*0070*/ 	.word	0x00006120


	//   ....[4]....
        /*0074*/ 	.word	0x00006150


	//   ....[5]....
        /*0078*/ 	.word	0x00006180


	//   ....[6]....
        /*007c*/ 	.word	0x00006210


	//   ....[7]....
        /*0080*/ 	.word	0x00006250


	//   ....[8]....
        /*0084*/ 	.word	0x000062f0


	//   ....[9]....
        /*0088*/ 	.word	0x00006340


	//   ....[10]....
        /*008c*/ 	.word	0x00006370


	//   ....[11]....
        /*0090*/ 	.word	0x00006440


	//   ....[12]....
        /*0094*/ 	.word	0x00006480


	//   ....[13]....
        /*0098*/ 	.word	0x000065f0


	//   ....[14]....
        /*009c*/ 	.word	0x00006730


	//   ....[15]....
        /*00a0*/ 	.word	0x00006770


	//   ....[16]....
        /*00a4*/ 	.word	0x00006820


	//   ....[17]....
        /*00a8*/ 	.word	0x00006980


	//   ....[18]....
        /*00ac*/ 	.word	0x00006ae0


	//   ....[19]....
        /*00b0*/ 	.word	0x00006c20


	//   ....[20]....
        /*00b4*/ 	.word	0x00006d60


	//   ....[21]....
        /*00b8*/ 	.word	0x00006da0


	//   ....[22]....
        /*00bc*/ 	.word	0x00006dd0


	//----- nvinfo : EIATTR_MAX_THREADS
	.align		4
.L_3156:
        /*00c0*/ 	.byte	0x04, 0x05
        /*00c2*/ 	.short	(.L_3158 - .L_3157)
.L_3157:
        /*00c4*/ 	.word	0x00000080
        /*00c8*/ 	.word	0x00000001
        /*00cc*/ 	.word	0x00000001


	//----- nvinfo : EIATTR_CRS_STACK_SIZE
	.align		4
.L_3158:
        /*00d0*/ 	.byte	0x04, 0x1e
        /*00d2*/ 	.short	(.L_3160 - .L_3159)
.L_3159:
        /*00d4*/ 	.word	0x00000000
.L_3160:


//--------------------- .nv.info._ZN2at6native27unrolled_elementwise_kernelINS0_11FillFunctorIlEESt5arrayIPcLm1EELi4E23TrivialOffsetCalculatorILi0EjES7_ILi1EjENS0_6memory12LoadWithCastILi0EEENSA_13StoreWithCastILi1EEEEEviT_T0_T2_T3_T4_T5_ --------------------------
	.section	.nv.info._ZN2at6native27unrolled_elementwise_kernelINS0_11FillFunctorIlEESt5arrayIPcLm1EELi4E23TrivialOffsetCalculatorILi0EjES7_ILi1EjENS0_6memory12LoadWithCastILi0EEENSA_13StoreWithCastILi1EEEEEviT_T0_T2_T3_T4_T5_,"",@"SHT_CUDA_INFO"
	.sectionflags	@""
	.align	4


	//----- nvinfo : EIATTR_CUDA_API_VERSION
	.align		4
        /*0000*/ 	.byte	0x04, 0x37
        /*0002*/ 	.short	(.L_3162 - .L_3161)
.L_3161:
        /*0004*/ 	.word	0x00000082


	//----- nvinfo : EIATTR_SW2861232_WAR
	.align		4
.L_3162:
        /*0008*/ 	.byte	0x01, 0x35
	.zero		2


	//----- nvinfo : EIATTR_PARAM_CBANK
	.align		4
        /*000c*/ 	.byte	0x04, 0x0a
        /*000e*/ 	.short	(.L_3164 - .L_3163)
	.align		4
.L_3163:
        /*0010*/ 	.word	index@(.nv.constant0._ZN2at6native27unrolled_elementwise_kernelINS0_11FillFunctorIlEESt5arrayIPcLm1EELi4E23TrivialOffsetCalculatorILi0EjES7_ILi1EjENS0_6memory12LoadWithCastILi0EEENSA_13StoreWithCastILi1EEEEEviT_T0_T2_T3_T4_T5_)
        /*0014*/ 	.short	0x0160
        /*0016*/ 	.short	0x002c


	//----- nvinfo : EIATTR_CBANK_PARAM_SIZE
	.align		4
.L_3164:
        /*0018*/ 	.byte	0x03, 0x19
        /*001a*/ 	.short	0x002c


	//----- nvinfo : EIATTR_KPARAM_INFO
	.align		4
        /*001c*/ 	.byte	0x04, 0x17
        /*001e*/ 	.short	(.L_3166 - .L_3165)
.L_3165:
        /*0020*/ 	.word	0x00000000
        /*0024*/ 	.short	0x0006
        /*0026*/ 	.short	0x0024
        /*0028*/ 	.byte	0x00, 0xf0, 0x21, 0x00


	//----- nvinfo : EIATTR_KPARAM_INFO
	.align		4
.L_3166:
        /*002c*/ 	.byte	0x04, 0x17
        /*002e*/ 	.short	(.L_3168 - .L_3167)
.L_3167:
        /*0030*/ 	.word	0x00000000
        /*0034*/ 	.short	0x0005
        /*0036*/ 	.short	0x001c
        /*0038*/ 	.byte	0x00, 0xf0, 0x21, 0x00


	//----- nvinfo : EIATTR_KPARAM_INFO
	.align		4
.L_3168:
        /*003c*/ 	.byte	0x04, 0x17
        /*003e*/ 	.short	(.L_3170 - .L_3169)
.L_3169:
        /*0040*/ 	.word	0x00000000
        /*0044*/ 	.short	0x0004
        /*0046*/ 	.short	0x0019
        /*0048*/ 	.byte	0x00, 0xf0, 0x05, 0x00


	//----- nvinfo : EIATTR_KPARAM_INFO
	.align		4
.L_3170:
        /*004c*/ 	.byte	0x04, 0x17
        /*004e*/ 	.short	(.L_3172 - .L_3171)
.L_3171:
        /*0050*/ 	.word	0x00000000
        /*0054*/ 	.short	0x0003
        /*0056*/ 	.short	0x0018
        /*0058*/ 	.byte	0x00, 0xf0, 0x05, 0x00


	//----- nvinfo : EIATTR_KPARAM_INFO
	.align		4
.L_3172:
        /*005c*/ 	.byte	0x04, 0x17
        /*005e*/ 	.short	(.L_3174 - .L_3173)
.L_3173:
        /*0060*/ 	.word	0x00000000
        /*0064*/ 	.short	0x0002
        /*0066*/ 	.short	0x0010
        /*0068*/ 	.byte	0x00, 0xf0, 0x21, 0x00


	//----- nvinfo : EIATTR_KPARAM_INFO
	.align		4
.L_3174:
        /*006c*/ 	.byte	0x04, 0x17
        /*006e*/ 	.short	(.L_3176 - .L_3175)
.L_3175:
        /*0070*/ 	.word	0x00000000
        /*0074*/ 	.short	0x0001
        /*0076*/ 	.short	0x0008
        /*0078*/ 	.byte	0x00, 0xf0, 0x21, 0x00


	//----- nvinfo : EIATTR_KPARAM_INFO
	.align		4
.L_3176:
        /*007c*/ 	.byte	0x04, 0x17
        /*007e*/ 	.short	(.L_3178 - .L_3177)
.L_3177:
        /*0080*/ 	.word	0x00000000
        /*0084*/ 	.short	0x0000
        /*0086*/ 	.short	0x0000
        /*0088*/ 	.byte	0x00, 0xf0, 0x11, 0x00


	//----- nvinfo : EIATTR_MAXREG_COUNT
	.align		4
.L_3178:
        /*008c*/ 	.byte	0x03, 0x1b
        /*008e*/ 	.short	0x00ff


	//----- nvinfo : EIATTR_EXTERNS
	.align		4
        /*0090*/ 	.byte	0x04, 0x0f
        /*0092*/ 	.short	(.L_3180 - .L_3179)


	//   ....[0]....
	.align		4
.L_3179:
        /*0094*/ 	.word	index@(__assertfail)


	//----- nvinfo : EIATTR_MERCURY_ISA_VERSION
	.align		4
.L_3180:
        /*0098*/ 	.byte	0x03, 0x5f
        /*009a*/ 	.short	0x0000


	//----- nvinfo : EIATTR_SYSCALL_OFFSETS
	.align		4
        /*009c*/ 	.byte	0x04, 0x46
        /*009e*/ 	.short	(.L_3182 - .L_3181)


	//   ....[0]....
.L_3181:
        /*00a0*/ 	.word	0x00000ed0


	//   ....[1]....
        /*00a4*/ 	.word	0x00001db0


	//   ....[2]....
        /*00a8*/ 	.word	0x00002c80


	//   ....[3]....
        /*00ac*/ 	.word	0x00003b50


	//----- nvinfo : EIATTR_EXIT_INSTR_OFFSETS
	.align		4
.L_3182:
        /*00b0*/ 	.byte	0x04, 0x1c
        /*00b2*/ 	.short	(.L_3184 - .L_3183)


	//   ....[0]....
.L_3183:
        /*00b4*/ 	.word	0x00002d30


	//   ....[1]....
        /*00b8*/ 	.word	0x00002e50


	//   ....[2]....
        /*00bc*/ 	.word	0x00002e80


	//   ....[3]....
        /*00c0*/ 	.word	0x00002f20


	//   ....[4]....
        /*00c4*/ 	.word	0x00002f50


	//   ....[5]....
        /*00c8*/ 	.word	0x00002f80


	//   ....[6]....
        /*00cc*/ 	.word	0x00003010


	//   ....[7]....
        /*00d0*/ 	.word	0x00003050


	//   ....[8]....
        /*00d4*/ 	.word	0x000030f0


	//   ....[9]....
        /*00d8*/ 	.word	0x00003140


	//   ....[10]....
        /*00dc*/ 	.word	0x00003170


	//   ....[11]....
        /*00e0*/ 	.word	0x00003240


	//   ....[12]....
        /*00e4*/ 	.word	0x00003280


	//   ....[13]....
        /*00e8*/ 	.word	0x000033f0


	//   ....[14]....
        /*00ec*/ 	.word	0x00003530


	//   ....[15]....
        /*00f0*/ 	.word	0x00003570


	//   ....[16]....
        /*00f4*/ 	.word	0x00003620


	//   ....[17]....
        /*00f8*/ 	.word	0x00003780


	//   ....[18]....
        /*00fc*/ 	.word	0x000038e0


	//   ....[19]....
        /*0100*/ 	.word	0x00003a20


	//   ....[20]....
        /*0104*/ 	.word	0x00003b60


	//   ....[21]....
        /*0108*/ 	.word	0x00003ba0


	//   ....[22]....
        /*010c*/ 	.word	0x00003bd0


	//----- nvinfo : EIATTR_MAX_THREADS
	.align		4
.L_3184:
        /*0110*/ 	.byte	0x04, 0x05
        /*0112*/ 	.short	(.L_3186 - .L_3185)
.L_3185:
        /*0114*/ 	.word	0x00000080
        /*0118*/ 	.word	0x00000001
        /*011c*/ 	.word	0x00000001


	//----- nvinfo : EIATTR_CRS_STACK_SIZE
	.align		4
.L_3186:
        /*0120*/ 	.byte	0x04, 0x1e
        /*0122*/ 	.short	(.L_3188 - .L_3187)
.L_3187:
        /*0124*/ 	.word	0x00000000
.L_3188:


//--------------------- .nv.info._ZN2at6native18elementwise_kernelILi128ELi2EZNS0_22gpu_kernel_impl_nocastINS0_11FillFunctorIlEEEEvRNS_18TensorIteratorBaseERKT_EUliE_EEviT1_ --------------------------
	.section	.nv.info._ZN2at6native18elementwise_kernelILi128ELi2EZNS0_22gpu_kernel_impl_nocastINS0_11FillFunctorIlEEEEvRNS_18TensorIteratorBaseERKT_EUliE_EEviT1_,"",@"SHT_CUDA_INFO"
	.sectionflags	@""
	.align	4


	//----- nvinfo : EIATTR_CUDA_API_VERSION
	.align		4
        /*0000*/ 	.byte	0x04, 0x37
        /*0002*/ 	.short	(.L_3190 - .L_3189)
.L_3189:
        /*0004*/ 	.word	0x00000082


	//----- nvinfo : EIATTR_SW2861232_WAR
	.align		4
.L_3190:
        /*0008*/ 	.byte	0x01, 0x35
	.zero		2


	//----- nvinfo : EIATTR_PARAM_CBANK
	.align		4
        /*000c*/ 	.byte	0x04, 0x0a
        /*000e*/ 	.short	(.L_3192 - .L_3191)
	.align		4
.L_3191:
        /*0010*/ 	.word	index@(.nv.constant0._ZN2at6native18elementwise_kernelILi128ELi2EZNS0_22gpu_kernel_impl_nocastINS0_11FillFunctorIlEEEEvRNS_18TensorIteratorBaseERKT_EUliE_EEviT1_)
        /*0014*/ 	.short	0x0160
        /*0016*/ 	.short	0x01b8


	//----- nvinfo : EIATTR_CBANK_PARAM_SIZE
	.align		4
.L_3192:
        /*0018*/ 	.byte	0x03, 0x19
        /*001a*/ 	.short	0x01b8


	//----- nvinfo : EIATTR_KPARAM_INFO
	.align		4
        /*001c*/ 	.byte	0x04, 0x17
        /*001e*/ 	.short	(.L_3194 - .L_3193)
.L_3193:
        /*0020*/ 	.word	0x00000000
        /*0024*/ 	.short	0x0001
        /*0026*/ 	.short	0x0008
        /*0028*/ 	.byte	0x00, 0xf0, 0xc1, 0x06


	//----- nvinfo : EIATTR_KPARAM_INFO
	.align		4
.L_3194:
        /*002c*/ 	.byte	0x04, 0x17
        /*002e*/ 	.short	(.L_3196 - .L_3195)
.L_3195:
        /*0030*/ 	.word	0x00000000
        /*0034*/ 	.short	0x0000
        /*0036*/ 	.short	0x0000
        /*0038*/ 	.byte	0x00, 0xf0, 0x11, 0x00


	//----- nvinfo : EIATTR_MAXREG_COUNT
	.align		4
.L_3196:
        /*003c*/ 	.byte	0x03, 0x1b
        /*003e*/ 	.short	0x0080


	//----- nvinfo : EIATTR_MERCURY_ISA_VERSION
	.align		4
        /*0040*/ 	.byte	0x03, 0x5f
        /*0042*/ 	.short	0x0000


	//----- nvinfo : EIATTR_EXIT_INSTR_OFFSETS
	.align		4
        /*0044*/ 	.byte	0x04, 0x1c
        /*0046*/ 	.short	(.L_3198 - .L_3197)


	//   ....[0]....
.L_3197:
        /*0048*/ 	.word	0x00000d80


	//   ....[1]....
        /*004c*/ 	.word	0x00001a40


	//   ....[2]....
        /*0050*/ 	.word	0x00001ad0


	//   ....[3]....
        /*0054*/ 	.word	0x00001b10


	//----- nvinfo : EIATTR_MAX_THREADS
	.align		4
.L_3198:
        /*0058*/ 	.byte	0x04, 0x05
        /*005a*/ 	.short	(.L_3200 - .L_3199)
.L_3199:
        /*005c*/ 	.word	0x00000080
        /*0060*/ 	.word	0x00000001
        /*0064*/ 	.word	0x00000001


	//----- nvinfo : EIATTR_CRS_STACK_SIZE
	.align		4
.L_3200:
        /*0068*/ 	.byte	0x04, 0x1e
        /*006a*/ 	.short	(.L_3202 - .L_3201)
.L_3201:
        /*006c*/ 	.word	0x00000000
.L_3202:


//--------------------- .nv.info._ZN2at6native27unrolled_elementwise_kernelINS0_11FillFunctorIlEESt5arrayIPcLm1EELi4E23TrivialOffsetCalculatorILi0EjES7_ILi1EjENS0_6memory15LoadWithoutCastENSA_16StoreWithoutCastEEEviT_T0_T2_T3_T4_T5_ --------------------------
	.section	.nv.info._ZN2at6native27unrolled_elementwise_kernelINS0_11FillFunctorIlEESt5arrayIPcLm1EELi4E23TrivialOffsetCalculatorILi0EjES7_ILi1EjENS0_6memory15LoadWithoutCastENSA_16StoreWithoutCastEEEviT_T0_T2_T3_T4_T5_,"",@"SHT_CUDA_INFO"
	.sectionflags	@""
	.align	4


	//----- nvinfo : EIATTR_CUDA_API_VERSION
	.align		4
        /*0000*/ 	.byte	0x04, 0x37
        /*0002*/ 	.short	(.L_3204 - .L_3203)
.L_3203:
        /*0004*/ 	.word	0x00000082


	//----- nvinfo : EIATTR_SW2861232_WAR
	.align		4
.L_3204:
        /*0008*/ 	.byte	0x01, 0x35
	.zero		2


	//----- nvinfo : EIATTR_PARAM_CBANK
	.align		4
        /*000c*/ 	.byte	0x04, 0x0a
        /*000e*/ 	.short	(.L_3206 - .L_3205)
	.align		4
.L_3205:
        /*0010*/ 	.word	index@(.nv.constant0._ZN2at6native27unrolled_elementwise_kernelINS0_11FillFunctorIlEESt5arrayIPcLm1EELi4E23TrivialOffsetCalculatorILi0EjES7_ILi1EjENS0_6memory15LoadWithoutCastENSA_16StoreWithoutCastEEEviT_T0_T2_T3_T4_T5_)
        /*0014*/ 	.short	0x0160
        /*0016*/ 	.short	0x001c


	//----- nvinfo : EIATTR_CBANK_PARAM_SIZE
	.align		4
.L_3206:
        /*0018*/ 	.byte	0x03, 0x19
        /*001a*/ 	.short	0x001c


	//----- nvinfo : EIATTR_KPARAM_INFO
	.align		4
        /*001c*/ 	.byte	0x04, 0x17
        /*001e*/ 	.short	(.L_3208 - .L_3207)
.L_3207:
        /*0020*/ 	.word	0x00000000
        /*0024*/ 	.short	0x0006
        /*0026*/ 	.short	0x001b
        /*0028*/ 	.byte	0x00, 0xf0, 0x05, 0x00


	//----- nvinfo : EIATTR_KPARAM_INFO
	.align		4
.L_3208:
        /*002c*/ 	.byte	0x04, 0x17
        /*002e*/ 	.short	(.L_3210 - .L_3209)
.L_3209:
        /*0030*/ 	.word	0x00000000
        /*0034*/ 	.short	0x0005
        /*0036*/ 	.short	0x001a
        /*0038*/ 	.byte	0x00, 0xf0, 0x05, 0x00


	//----- nvinfo : EIATTR_KPARAM_INFO
	.align		4
.L_3210:
        /*003c*/ 	.byte	0x04, 0x17
        /*003e*/ 	.short	(.L_3212 - .L_3211)
.L_3211:
        /*0040*/ 	.word	0x00000000
        /*0044*/ 	.short	0x0004
        /*0046*/ 	.short	0x0019
        /*0048*/ 	.byte	0x00, 0xf0, 0x05, 0x00


	//----- nvinfo : EIATTR_KPARAM_INFO
	.align		4
.L_3212:
        /*004c*/ 	.byte	0x04, 0x17
        /*004e*/ 	.short	(.L_3214 - .L_3213)
.L_3213:
        /*0050*/ 	.word	0x00000000
        /*0054*/ 	.short	0x0003
        /*0056*/ 	.short	0x0018
        /*0058*/ 	.byte	0x00, 0xf0, 0x05, 0x00


	//----- nvinfo : EIATTR_KPARAM_INFO
	.align		4
.L_3214:
        /*005c*/ 	.byte	0x04, 0x17
        /*005e*/ 	.short	(.L_3216 - .L_3215)
.L_3215:
        /*0060*/ 	.word	0x00000000
        /*0064*/ 	.short	0x0002
        /*0066*/ 	.short	0x0010
        /*0068*/ 	.byte	0x00, 0xf0, 0x21, 0x00


	//----- nvinfo : EIATTR_KPARAM_INFO
	.align		4
.L_3216:
        /*006c*/ 	.byte	0x04, 0x17
        /*006e*/ 	.short	(.L_3218 - .L_3217)
.L_3217:
        /*0070*/ 	.word	0x00000000
        /*0074*/ 	.short	0x0001
        /*0076*/ 	.short	0x0008
        /*0078*/ 	.byte	0x00, 0xf0, 0x21, 0x00


	//----- nvinfo : EIATTR_KPARAM_INFO
	.align		4
.L_3218:
        /*007c*/ 	.byte	0x04, 0x17
        /*007e*/ 	.short	(.L_3220 - .L_3219)
.L_3219:
        /*0080*/ 	.word	0x00000000
        /*0084*/ 	.short	0x0000
        /*0086*/ 	.short	0x0000
        /*0088*/ 	.byte	0x00, 0xf0, 0x11, 0x00


	//----- nvinfo : EIATTR_MAXREG_COUNT
	.align		4
.L_3220:
        /*008c*/ 	.byte	0x03, 0x1b
        /*008e*/ 	.short	0x00ff


	//----- nvinfo : EIATTR_MERCURY_ISA_VERSION
	.align		4
        /*0090*/ 	.byte	0x03, 0x5f
        /*0092*/ 	.short	0x0000


	//----- nvinfo : EIATTR_EXIT_INSTR_OFFSETS
	.align		4
        /*0094*/ 	.byte	0x04, 0x1c
        /*0096*/ 	.short	(.L_3222 - .L_3221)


	//   ....[0]....
.L_3221:
        /*0098*/ 	.word	0x00000200


	//   ....[1]....
        /*009c*/ 	.word	0x00000270


	//----- nvinfo : EIATTR_MAX_THREADS
	.align		4
.L_3222:
        /*00a0*/ 	.byte	0x04, 0x05
        /*00a2*/ 	.short	(.L_3224 - .L_3223)
.L_3223:
        /*00a4*/ 	.word	0x00000080
        /*00a8*/ 	.word	0x00000001
        /*00ac*/ 	.word	0x00000001


	//----- nvinfo : EIATTR_CRS_STACK_SIZE
	.align		4
.L_3224:
        /*00b0*/ 	.byte	0x04, 0x1e
        /*00b2*/ 	.short	(.L_3226 - .L_3225)
.L_3225:
        /*00b4*/ 	.word	0x00000000
.L_3226:


//--------------------- .nv.info._ZN2at6native29vectorized_elementwise_kernelILi2ENS0_11FillFunctorIlEESt5arrayIPcLm1EEEEviT0_T1_ --------------------------
	.section	.nv.info._ZN2at6native29vectorized_elementwise_kernelILi2ENS0_11FillFunctorIlEESt5arrayIPcLm1EEEEviT0_T1_,"",@"SHT_CUDA_INFO"
	.sectionflags	@""
	.align	4


	//----- nvinfo : EIATTR_CUDA_API_VERSION
	.align		4
        /*0000*/ 	.byte	0x04, 0x37
        /*0002*/ 	.short	(.L_3228 - .L_3227)
.L_3227:
        /*0004*/ 	.word	0x00000082


	//----- nvinfo : EIATTR_SW2861232_WAR
	.align		4
.L_3228:
        /*0008*/ 	.byte	0x01, 0x35
	.zero		2


	//----- nvinfo : EIATTR_PARAM_CBANK
	.align		4
        /*000c*/ 	.byte	0x04, 0x0a
        /*000e*/ 	.short	(.L_3230 - .L_3229)
	.align		4
.L_3229:
        /*0010*/ 	.word	index@(.nv.constant0._ZN2at6native29vectorized_elementwise_kernelILi2ENS0_11FillFunctorIlEESt5arrayIPcLm1EEEEviT0_T1_)
        /*0014*/ 	.short	0x0160
        /*0016*/ 	.short	0x0018


	//----- nvinfo : EIATTR_CBANK_PARAM_SIZE
	.align		4
.L_3230:
        /*0018*/ 	.byte	0x03, 0x19
        /*001a*/ 	.short	0x0018


	//----- nvinfo : EIATTR_KPARAM_INFO
	.align		4
        /*001c*/ 	.byte	0x04, 0x17
        /*001e*/ 	.short	(.L_3232 - .L_3231)
.L_3231:
        /*0020*/ 	.word	0x00000000
        /*0024*/ 	.short	0x0002
        /*0026*/ 	.short	0x0010
        /*0028*/ 	.byte	0x00, 0xf0, 0x21, 0x00


	//----- nvinfo : EIATTR_KPARAM_INFO
	.align		4
.L_3232:
        /*002c*/ 	.byte	0x04, 0x17
        /*002e*/ 	.short	(.L_3234 - .L_3233)
.L_3233:
        /*0030*/ 	.word	0x00000000
        /*0034*/ 	.short	0x0001
        /*0036*/ 	.short	0x0008
        /*0038*/ 	.byte	0x00, 0xf0, 0x21, 0x00


	//----- nvinfo : EIATTR_KPARAM_INFO
	.align		4
.L_3234:
        /*003c*/ 	.byte	0x04, 0x17
        /*003e*/ 	.short	(.L_3236 - .L_3235)
.L_3235:
        /*0040*/ 	.word	0x00000000
        /*0044*/ 	.short	0x0000
        /*0046*/ 	.short	0x0000
        /*0048*/ 	.byte	0x00, 0xf0, 0x11, 0x00


	//----- nvinfo : EIATTR_MAXREG_COUNT
	.align		4
.L_3236:
        /*004c*/ 	.byte	0x03, 0x1b
        /*004e*/ 	.short	0x00ff


	//----- nvinfo : EIATTR_MERCURY_ISA_VERSION
	.align		4
        /*0050*/ 	.byte	0x03, 0x5f
        /*0052*/ 	.short	0x0000


	//----- nvinfo : EIATTR_EXIT_INSTR_OFFSETS
	.align		4
        /*0054*/ 	.byte	0x04, 0x1c
        /*0056*/ 	.short	(.L_3238 - .L_3237)


	//   ....[0]....
.L_3237:
        /*0058*/ 	.word	0x000001f0


	//   ....[1]....
        /*005c*/ 	.word	0x00000650


	//   ....[2]....
        /*0060*/ 	.word	0x000006c0


	//----- nvinfo : EIATTR_MAX_THREADS
	.align		4
.L_3238:
        /*0064*/ 	.byte	0x04, 0x05
        /*0066*/ 	.short	(.L_3240 - .L_3239)
.L_3239:
        /*0068*/ 	.word	0x00000080
        /*006c*/ 	.word	0x00000001
        /*0070*/ 	.word	0x00000001


	//----- nvinfo : EIATTR_CRS_STACK_SIZE
	.align		4
.L_3240:
        /*0074*/ 	.byte	0x04, 0x1e
        /*0076*/ 	.short	(.L_3242 - .L_3241)
.L_3241:
        /*0078*/ 	.word	0x00000000
.L_3242:


//--------------------- .nv.info._ZN2at6native29vectorized_elementwise_kernelILi4ENS0_11FillFunctorIlEESt5arrayIPcLm1EEEEviT0_T1_ --------------------------
	.section	.nv.info._ZN2at6native29vectorized_elementwise_kernelILi4ENS0_11FillFunctorIlEESt5arrayIPcLm1EEEEviT0_T1_,"",@"SHT_CUDA_INFO"
	.sectionflags	@""
	.align	4


	//----- nvinfo : EIATTR_CUDA_API_VERSION
	.align		4
        /*0000*/ 	.byte	0x04, 0x37
        /*0002*/ 	.short	(.L_3244 - .L_3243)
.L_3243:
        /*0004*/ 	.word	0x00000082


	//----- nvinfo : EIATTR_SW2861232_WAR
	.align		4
.L_3244:
        /*0008*/ 	.byte	0x01, 0x35
	.zero		2


	//----- nvinfo : EIATTR_PARAM_CBANK
	.align		4
        /*000c*/ 	.byte	0x04, 0x0a
        /*000e*/ 	.short	(.L_3246 - .L_3245)
	.align		4
.L_3245:
        /*0010*/ 	.word	index@(.nv.constant0._ZN2at6native29vectorized_elementwise_kernelILi4ENS0_11FillFunctorIlEESt5arrayIPcLm1EEEEviT0_T1_)
        /*0014*/ 	.short	0x0160
        /*0016*/ 	.short	0x0018


	//----- nvinfo : EIATTR_CBANK_PARAM_SIZE
	.align		4
.L_3246:
        /*0018*/ 	.byte	0x03, 0x19
        /*001a*/ 	.short	0x0018


	//----- nvinfo : EIATTR_KPARAM_INFO
	.align		4
        /*001c*/ 	.byte	0x04, 0x17
        /*001e*/ 	.short	(.L_3248 - .L_3247)
.L_3247:
        /*0020*/ 	.word	0x00000000
        /*0024*/ 	.short	0x0002
        /*0026*/ 	.short	0x0010
        /*0028*/ 	.byte	0x00, 0xf0, 0x21, 0x00


	//----- nvinfo : EIATTR_KPARAM_INFO
	.align		4
.L_3248:
        /*002c*/ 	.byte	0x04, 0x17
        /*002e*/ 	.short	(.L_3250 - .L_3249)
.L_3249:
        /*0030*/ 	.word	0x00000000
        /*0034*/ 	.short	0x0001
        /*0036*/ 	.short	0x0008
        /*0038*/ 	.byte	0x00, 0xf0, 0x21, 0x00


	//----- nvinfo : EIATTR_KPARAM_INFO
	.align		4
.L_3250:
        /*003c*/ 	.byte	0x04, 0x17
        /*003e*/ 	.short	(.L_3252 - .L_3251)
.L_3251:
        /*0040*/ 	.word	0x00000000
        /*0044*/ 	.short	0x0000
        /*0046*/ 	.short	0x0000
        /*0048*/ 	.byte	0x00, 0xf0, 0x11, 0x00


	//----- nvinfo : EIATTR_MAXREG_COUNT
	.align		4
.L_3252:
        /*004c*/ 	.byte	0x03, 0x1b
        /*004e*/ 	.short	0x00ff


	//----- nvinfo : EIATTR_MERCURY_ISA_VERSION
	.align		4
        /*0050*/ 	.byte	0x03, 0x5f
        /*0052*/ 	.short	0x0000


	//----- nvinfo : EIATTR_EXIT_INSTR_OFFSETS
	.align		4
        /*0054*/ 	.byte	0x04, 0x1c
        /*0056*/ 	.short	(.L_3254 - .L_3253)


	//   ....[0]....
.L_3253:
        /*0058*/ 	.word	0x000001f0


	//   ....[1]....
        /*005c*/ 	.word	0x00000650


	//   ....[2]....
        /*0060*/ 	.word	0x000006c0


	//----- nvinfo : EIATTR_MAX_THREADS
	.align		4
.L_3254:
        /*0064*/ 	.byte	0x04, 0x05
        /*0066*/ 	.short	(.L_3256 - .L_3255)
.L_3255:
        /*0068*/ 	.word	0x00000080
        /*006c*/ 	.word	0x00000001
        /*0070*/ 	.word	0x00000001


	//----- nvinfo : EIATTR_CRS_STACK_SIZE
	.align		4
.L_3256:
        /*0074*/ 	.byte	0x04, 0x1e
        /*0076*/ 	.short	(.L_3258 - .L_3257)
.L_3257:
        /*0078*/ 	.word	0x00000000
.L_3258:


//--------------------- .nv.info._ZN2at6native29vectorized_elementwise_kernelILi8ENS0_11FillFunctorIlEESt5arrayIPcLm1EEEEviT0_T1_ --------------------------
	.section	.nv.info._ZN2at6native29vectorized_elementwise_kernelILi8ENS0_11FillFunctorIlEESt5arrayIPcLm1EEEEviT0_T1_,"",@"SHT_CUDA_INFO"
	.sectionflags	@""
	.align	4


	//----- nvinfo : EIATTR_CUDA_API_VERSION
	.align		4
        /*0000*/ 	.byte	0x04, 0x37
        /*0002*/ 	.short	(.L_3260 - .L_3259)
.L_3259:
        /*0004*/ 	.word	0x00000082


	//----- nvinfo : EIATTR_SW2861232_WAR
	.align		4
.L_3260:
        /*0008*/ 	.byte	0x01, 0x35
	.zero		2


	//----- nvinfo : EIATTR_PARAM_CBANK
	.align		4
        /*000c*/ 	.byte	0x04, 0x0a
        /*000e*/ 	.short	(.L_3262 - .L_3261)
	.align		4
.L_3261:
        /*0010*/ 	.word	index@(.nv.constant0._ZN2at6native29vectorized_elementwise_kernelILi8ENS0_11FillFunctorIlEESt5arrayIPcLm1EEEEviT0_T1_)
        /*0014*/ 	.short	0x0160
        /*0016*/ 	.short	0x0018


	//----- nvinfo : EIATTR_CBANK_PARAM_SIZE
	.align		4
.L_3262:
        /*0018*/ 	.byte	0x03, 0x19
        /*001a*/ 	.short	0x0018


	//----- nvinfo : EIATTR_KPARAM_INFO
	.align		4
        /*001c*/ 	.byte	0x04, 0x17
        /*001e*/ 	.short	(.L_3264 - .L_3263)
.L_3263:
        /*0020*/ 	.word	0x00000000
        /*0024*/ 	.short	0x0002
        /*0026*/ 	.short	0x0010
        /*0028*/ 	.byte	0x00, 0xf0, 0x21, 0x00


	//----- nvinfo : EIATTR_KPARAM_INFO
	.align		4
.L_3264:
        /*002c*/ 	.byte	0x04, 0x17
        /*002e*/ 	.short	(.L_3266 - .L_3265)
.L_3265:
        /*0030*/ 	.word	0x00000000
        /*0034*/ 	.short	0x0001
        /*0036*/ 	.short	0x0008
        /*0038*/ 	.byte	0x00, 0xf0, 0x21, 0x00


	//----- nvinfo : EIATTR_KPARAM_INFO
	.align		4
.L_3266:
        /*003c*/ 	.byte	0x04, 0x17
        /*003e*/ 	.short	(.L_3268 - .L_3267)
.L_3267:
        /*0040*/ 	.word	0x00000000
        /*0044*/ 	.short	0x0000
        /*0046*/ 	.short	0x0000
        /*0048*/ 	.byte	0x00, 0xf0, 0x11, 0x00


	//----- nvinfo : EIATTR_MAXREG_COUNT
	.align		4
.L_3268:
        /*004c*/ 	.byte	0x03, 0x1b
        /*004e*/ 	.short	0x00ff


	//----- nvinfo : EIATTR_MERCURY_ISA_VERSION
	.align		4
        /*0050*/ 	.byte	0x03, 0x5f
        /*0052*/ 	.short	0x0000


	//----- nvinfo : EIATTR_EXIT_INSTR_OFFSETS
	.align		4
        /*0054*/ 	.byte	0x04, 0x1c
        /*0056*/ 	.short	(.L_3270 - .L_3269)


	//   ....[0]....
.L_3269:
        /*0058*/ 	.word	0x00000010


	//----- nvinfo : EIATTR_MAX_THREADS
	.align		4
.L_3270:
        /*005c*/ 	.byte	0x04, 0x05
        /*005e*/ 	.short	(.L_3272 - .L_3271)
.L_3271:
        /*0060*/ 	.word	0x00000080
        /*0064*/ 	.word	0x00000001
        /*0068*/ 	.word	0x00000001
.L_3272:


//--------------------- .nv.info._ZN2at6native18elementwise_kernelILi128ELi4EZNS0_15gpu_kernel_implINS0_11FillFunctorIiEEEEvRNS_18TensorIteratorBaseERKT_EUliE_EEviT1_ --------------------------
	.section	.nv.info._ZN2at6native18elementwise_kernelILi128ELi4EZNS0_15gpu_kernel_implINS0_11FillFunctorIiEEEEvRNS_18TensorIteratorBaseERKT_EUliE_EEviT1_,"",@"SHT_CUDA_INFO"
	.sectionflags	@""
	.align	4


	//----- nvinfo : EIATTR_CUDA_API_VERSION
	.align		4
        /*0000*/ 	.byte	0x04, 0x37
        /*0002*/ 	.short	(.L_3274 - .L_3273)
.L_3273:
        /*0004*/ 	.word	0x00000082


	//----- nvinfo : EIATTR_SW2861232_WAR
	.align		4
.L_3274:
        /*0008*/ 	.byte	0x01, 0x35
	.zero		2


	//----- nvinfo : EIATTR_PARAM_CBANK
	.align		4
        /*000c*/ 	.byte	0x04, 0x0a
        /*000e*/ 	.short	(.L_3276 - .L_3275)
	.align		4
.L_3275:
        /*0010*/ 	.word	index@(.nv.constant0._ZN2at6native18elementwise_kernelILi128ELi4EZNS0_15gpu_kernel_implINS0_11FillFunctorIiEEEEvRNS_18TensorIteratorBaseERKT_EUliE_EEviT1_)
        /*0014*/ 	.short	0x0160
        /*0016*/ 	.short	0x01b8


	//----- nvinfo : EIATTR_CBANK_PARAM_SIZE
	.align		4
.L_3276:
        /*0018*/ 	.byte	0x03, 0x19
        /*001a*/ 	.short	0x01b8


	//----- nvinfo : EIATTR_KPARAM_INFO
	.align		4
        /*001c*/ 	.byte	0x04, 0x17
        /*001e*/ 	.short	(.L_3278 - .L_3277)
.L_3277:
        /*0020*/ 	.word	0x00000000
        /*0024*/ 	.short	0x0001
        /*0026*/ 	.short	0x0008
        /*0028*/ 	.byte	0x00, 0xf0, 0xc1, 0x06


	//----- nvinfo : EIATTR_KPARAM_INFO
	.align		4
.L_3278:
        /*002c*/ 	.byte	0x04, 0x17
        /*002e*/ 	.short	(.L_3280 - .L_3279)
.L_3279:
        /*0030*/ 	.word	0x00000000
        /*0034*/ 	.short	0x0000
        /*0036*/ 	.short	0x0000
        /*0038*/ 	.byte	0x00, 0xf0, 0x11, 0x00


	//----- nvinfo : EIATTR_MAXREG_COUNT
	.align		4
.L_3280:
        /*003c*/ 	.byte	0x03, 0x1b
        /*003e*/ 	.short	0x0080


	//----- nvinfo : EIATTR_EXTERNS
	.align		4
        /*0040*/ 	.byte	0x04, 0x0f
        /*0042*/ 	.short	(.L_3282 - .L_3281)


	//   ....[0]....
	.align		4
.L_3281:
        /*0044*/ 	.word	index@(__assertfail)


	//----- nvinfo : EIATTR_MERCURY_ISA_VERSION
	.align		4
.L_3282:
        /*0048*/ 	.byte	0x03, 0x5f
        /*004a*/ 	.short	0x0000


	//----- nvinfo : EIATTR_SYSCALL_OFFSETS
	.align		4
        /*004c*/ 	.byte	0x04, 0x46
        /*004e*/ 	.short	(.L_3284 - .L_3283)


	//   ....[0]....
.L_3283:
        /*0050*/ 	.word	0x00001b30


	//   ....[1]....
        /*0054*/ 	.word	0x000036e0


	//   ....[2]....
        /*0058*/ 	.word	0x00005260


	//   ....[3]....
        /*005c*/ 	.word	0x00006df0


	//----- nvinfo : EIATTR_EXIT_INSTR_OFFSETS
	.align		4
.L_3284:
        /*0060*/ 	.byte	0x04, 0x1c
        /*0062*/ 	.short	(.L_3286 - .L_3285)


	//   ....[0]....
.L_3285:
        /*0064*/ 	.word	0x00005330


	//   ....[1]....
        /*0068*/ 	.word	0x000060e0


	//   ....[2]....
        /*006c*/ 	.word	0x00006110


	//   ....[3]....
        /*0070*/ 	.word	0x000061d0


	//   ....[4]....
        /*0074*/ 	.word	0x00006200


	//   ....[5]....
        /*0078*/ 	.word	0x00006230


	//   ....[6]....
        /*007c*/ 	.word	0x000062c0


	//   ....[7]....
        /*0080*/ 	.word	0x00006300


	//   ....[8]....
        /*0084*/ 	.word	0x000063a0


	//   ....[9]....
        /*0088*/ 	.word	0x000063f0


	//   ....[10]....
        /*008c*/ 	.word	0x00006420


	//   ....[11]....
        /*0090*/ 	.word	0x000064e0


	//   ....[12]....
        /*0094*/ 	.word	0x00006520


	//   ....[13]....
        /*0098*/ 	.word	0x00006690


	//   ....[14]....
        /*009c*/ 	.word	0x000067d0


	//   ....[15]....
        /*00a0*/ 	.word	0x00006810


	//   ....[16]....
        /*00a4*/ 	.word	0x000068c0


	//   ....[17]....
        /*00a8*/ 	.word	0x00006a20


	//   ....[18]....
        /*00ac*/ 	.word	0x00006b80


	//   ....[19]....
        /*00b0*/ 	.word	0x00006cc0


	//   ....[20]....
        /*00b4*/ 	.word	0x00006e00


	//   ....[21]....
        /*00b8*/ 	.word	0x00006e60


	//   ....[22]....
        /*00bc*/ 	.word	0x00006e90


	//----- nvinfo : EIATTR_MAX_THREADS
	.align		4
.L_3286:
        /*00c0*/ 	.byte	0x04, 0x05
        /*00c2*/ 	.short	(.L_3288 - .L_3287)
.L_3287:
        /*00c4*/ 	.word	0x00000080
        /*00c8*/ 	.word	0x00000001
        /*00cc*/ 	.word	0x00000001


	//----- nvinfo : EIATTR_CRS_STACK_SIZE
	.align		4
.L_3288:
        /*00d0*/ 	.byte	0x04, 0x1e
        /*00d2*/ 	.short	(.L_3290 - .L_3289)
.L_3289:
        /*00d4*/ 	.word	0x00000000
.L_3290:


//--------------------- .nv.info._ZN2at6native27unrolled_elementwise_kernelINS0_11FillFunctorIiEESt5arrayIPcLm1EELi4E23TrivialOffsetCalculatorILi0EjES7_ILi1EjENS0_6memory12LoadWithCastILi0EEENSA_13StoreWithCastILi1EEEEEviT_T0_T2_T3_T4_T5_ --------------------------
	.section	.nv.info._ZN2at6native27unrolled_elementwise_kernelINS0_11FillFunctorIiEESt5arrayIPcLm1EELi4E23TrivialOffsetCalculatorILi0EjES7_ILi1EjENS0_6memory12LoadWithCastILi0EEENSA_13StoreWithCastILi1EEEEEviT_T0_T2_T3_T4_T5_,"",@"SHT_CUDA_INFO"
	.sectionflags	@""
	.align	4


	//----- nvinfo : EIATTR_CUDA_API_VERSION
	.align		4
        /*0000*/ 	.byte	0x04, 0x37
        /*0002*/ 	.short	(.L_3292 - .L_3291)
.L_3291:
        /*0004*/ 	.word	0x00000082


	//----- nvinfo : EIATTR_SW2861232_WAR
	.align		4
.L_3292:
        /*0008*/ 	.byte	0x01, 0x35
	.zero		2


	//----- nvinfo : EIATTR_PARAM_CBANK
	.align		4
        /*000c*/ 	.byte	0x04, 0x0a
        /*000e*/ 	.short	(.L_3294 - .L_3293)
	.align		4
.L_3293:
        /*0010*/ 	.word	index@(.nv.constant0._ZN2at6native27unrolled_elementwise_kernelINS0_11FillFunctorIiEESt5arrayIPcLm1EELi4E23TrivialOffsetCalculatorILi0EjES7_ILi1EjENS0_6memory12LoadWithCastILi0EEENSA_13StoreWithCastILi1EEEEEviT_T0_T2_T3_T4_T5_)
        /*0014*/ 	.short	0x0160
        /*0016*/ 	.short	0x0024


	//----- nvinfo : EIATTR_CBANK_PARAM_SIZE
	.align		4
.L_3294:
        /*0018*/ 	.byte	0x03, 0x19
        /*001a*/ 	.short	0x0024


	//----- nvinfo : EIATTR_KPARAM_INFO
	.align		4
        /*001c*/ 	.byte	0x04, 0x17
        /*001e*/ 	.short	(.L_3296 - .L_3295)
.L_3295:
        /*0020*/ 	.word	0x00000000
        /*0024*/ 	.short	0x0006
        /*0026*/ 	.short	0x001c
        /*0028*/ 	.byte	0x00, 0xf0, 0x21, 0x00


	//----- nvinfo : EIATTR_KPARAM_INFO
	.align		4
.L_3296:
        /*002c*/ 	.byte	0x04, 0x17
        /*002e*/ 	.short	(.L_3298 - .L_3297)
.L_3297:
        /*0030*/ 	.word	0x00000000
        /*0034*/ 	.short	0x0005
        /*0036*/ 	.short	0x0014
        /*0038*/ 	.byte	0x00, 0xf0, 0x21, 0x00


	//----- nvinfo : EIATTR_KPARAM_INFO
	.align		4
.L_3298:
        /*003c*/ 	.byte	0x04, 0x17
        /*003e*/ 	.short	(.L_3300 - .L_3299)
.L_3299:
        /*0040*/ 	.word	0x00000000
        /*0044*/ 	.short	0x0004
        /*0046*/ 	.short	0x0011
        /*0048*/ 	.byte	0x00, 0xf0, 0x05, 0x00


	//----- nvinfo : EIATTR_KPARAM_INFO
	.align		4
.L_3300:
        /*004c*/ 	.byte	0x04, 0x17
        /*004e*/ 	.short	(.L_3302 - .L_3301)
.L_3301:
        /*0050*/ 	.word	0x00000000
        /*0054*/ 	.short	0x0003
        /*0056*/ 	.short	0x0010
        /*0058*/ 	.byte	0x00, 0xf0, 0x05, 0x00


	//----- nvinfo : EIATTR_KPARAM_INFO
	.align		4
.L_3302:
        /*005c*/ 	.byte	0x04, 0x17
        /*005e*/ 	.short	(.L_3304 - .L_3303)
.L_3303:
        /*0060*/ 	.word	0x00000000
        /*0064*/ 	.short	0x0002
        /*0066*/ 	.short	0x0008
        /*0068*/ 	.byte	0x00, 0xf0, 0x21, 0x00


	//----- nvinfo : EIATTR_KPARAM_INFO
	.align		4
.L_3304:
        /*006c*/ 	.byte	0x04, 0x17
        /*006e*/ 	.short	(.L_3306 - .L_3305)
.L_3305:
        /*0070*/ 	.word	0x00000000
        /*0074*/ 	.short	0x0001
        /*0076*/ 	.short	0x0004
        /*0078*/ 	.byte	0x00, 0xf0, 0x11, 0x00


	//----- nvinfo : EIATTR_KPARAM_INFO
	.align		4
.L_3306:
        /*007c*/ 	.byte	0x04, 0x17
        /*007e*/ 	.short	(.L_3308 - .L_3307)
.L_3307:
        /*0080*/ 	.word	0x00000000
        /*0084*/ 	.short	0x0000
        /*0086*/ 	.short	0x0000
        /*0088*/ 	.byte	0x00, 0xf0, 0x11, 0x00


	//----- nvinfo : EIATTR_MAXREG_COUNT
	.align		4
.L_3308:
        /*008c*/ 	.byte	0x03, 0x1b
        /*008e*/ 	.short	0x00ff


	//----- nvinfo : EIATTR_EXTERNS
	.align		4
        /*0090*/ 	.byte	0x04, 0x0f
        /*0092*/ 	.short	(.L_3310 - .L_3309)


	//   ....[0]....
	.align		4
.L_3309:
        /*0094*/ 	.word	index@(__assertfail)


	//----- nvinfo : EIATTR_MERCURY_ISA_VERSION
	.align		4
.L_3310:
        /*0098*/ 	.byte	0x03, 0x5f
        /*009a*/ 	.short	0x0000


	//----- nvinfo : EIATTR_SYSCALL_OFFSETS
	.align		4
        /*009c*/ 	.byte	0x04, 0x46
        /*009e*/ 	.short	(.L_3312 - .L_3311)


	//   ....[0]....
.L_3311:
        /*00a0*/ 	.word	0x00000ee0


	//   ....[1]....
        /*00a4*/ 	.word	0x00001df0


	//   ....[2]....
        /*00a8*/ 	.word	0x00002cf0


	//   ....[3]....
        /*00ac*/ 	.word	0x00003bf0


	//----- nvinfo : EIATTR_EXIT_INSTR_OFFSETS
	.align		4
.L_3312:
        /*00b0*/ 	.byte	0x04, 0x1c
        /*00b2*/ 	.short	(.L_3314 - .L_3313)


	//   ....[0]....
.L_3313:
        /*00b4*/ 	.word	0x00002dc0


	//   ....[1]....
        /*00b8*/ 	.word	0x00002ee0


	//   ....[2]....
        /*00bc*/ 	.word	0x00002f10


	//   ....[3]....
        /*00c0*/ 	.word	0x00002fd0


	//   ....[4]....
        /*00c4*/ 	.word	0x00003000


	//   ....[5]....
        /*00c8*/ 	.word	0x00003030


	//   ....[6]....
        /*00cc*/ 	.word	0x000030c0


	//   ....[7]....
        /*00d0*/ 	.word	0x00003100


	//   ....[8]....
        /*00d4*/ 	.word	0x000031a0


	//   ....[9]....
        /*00d8*/ 	.word	0x000031f0


	//   ....[10]....
        /*00dc*/ 	.word	0x00003220


	//   ....[11]....
        /*00e0*/ 	.word	0x000032e0


	//   ....[12]....
        /*00e4*/ 	.word	0x00003320


	//   ....[13]....
        /*00e8*/ 	.word	0x00003490


	//   ....[14]....
        /*00ec*/ 	.word	0x000035d0


	//   ....[15]....
        /*00f0*/ 	.word	0x00003610


	//   ....[16]....
        /*00f4*/ 	.word	0x000036c0


	//   ....[17]....
        /*00f8*/ 	.word	0x00003820


	//   ....[18]....
        /*00fc*/ 	.word	0x00003980


	//   ....[19]....
        /*0100*/ 	.word	0x00003ac0


	//   ....[20]....
        /*0104*/ 	.word	0x00003c00


	//   ....[21]....
        /*0108*/ 	.word	0x00003c60


	//   ....[22]....
        /*010c*/ 	.word	0x00003c90


	//----- nvinfo : EIATTR_MAX_THREADS
	.align		4
.L_3314:
        /*0110*/ 	.byte	0x04, 0x05
        /*0112*/ 	.short	(.L_3316 - .L_3315)
.L_3315:
        /*0114*/ 	.word	0x00000080
        /*0118*/ 	.word	0x00000001
        /*011c*/ 	.word	0x00000001


	//----- nvinfo : EIATTR_CRS_STACK_SIZE
	.align		4
.L_3316:
        /*0120*/ 	.byte	0x04, 0x1e
        /*0122*/ 	.short	(.L_3318 - .L_3317)
.L_3317:
        /*0124*/ 	.word	0x00000000
.L_3318:


//--------------------- .nv.info._ZN2at6native18elementwise_kernelILi128ELi2EZNS0_22gpu_kernel_impl_nocastINS0_11FillFunctorIiEEEEvRNS_18TensorIteratorBaseERKT_EUliE_EEviT1_ --------------------------
	.section	.nv.info._ZN2at6native18elementwise_kernelILi128ELi2EZNS0_22gpu_kernel_impl_nocastINS0_11FillFunctorIiEEEEvRNS_18TensorIteratorBaseERKT_EUliE_EEviT1_,"",@"SHT_CUDA_INFO"
	.sectionflags	@""
	.align	4


	//----- nvinfo : EIATTR_CUDA_API_VERSION
	.align		4
        /*0000*/ 	.byte	0x04, 0x37
        /*0002*/ 	.short	(.L_3320 - .L_3319)
.L_3319:
        /*0004*/ 	.word	0x00000082


	//----- nvinfo : EIATTR_SW2861232_WAR
	.align		4
.L_3320:
        /*0008*/ 	.byte	0x01, 0x35
	.zero		2


	//----- nvinfo : EIATTR_PARAM_CBANK
	.align		4
        /*000c*/ 	.byte	0x04, 0x0a
        /*000e*/ 	.short	(.L_3322 - .L_3321)
	.align		4
.L_3321:
        /*0010*/ 	.word	index@(.nv.constant0._ZN2at6native18elementwise_kernelILi128ELi2EZNS0_22gpu_kernel_impl_nocastINS0_11FillFunctorIiEEEEvRNS_18TensorIteratorBaseERKT_EUliE_EEviT1_)
        /*0014*/ 	.short	0x0160
        /*0016*/ 	.short	0x01b8


	//----- nvinfo : EIATTR_CBANK_PARAM_SIZE
	.align		4
.L_3322:
        /*0018*/ 	.byte	0x03, 0x19
        /*001a*/ 	.short	0x01b8


	//----- nvinfo : EIATTR_KPARAM_INFO
	.align		4
        /*001c*/ 	.byte	0x04, 0x17
        /*001e*/ 	.short	(.L_3324 - .L_3323)
.L_3323:
        /*0020*/ 	.word	0x00000000
        /*0024*/ 	.short	0x0001
        /*0026*/ 	.short	0x0008
        /*0028*/ 	.byte	0x00, 0xf0, 0xc1, 0x06


	//----- nvinfo : EIATTR_KPARAM_INFO
	.align		4
.L_3324:
        /*002c*/ 	.byte	0x04, 0x17
        /*002e*/ 	.short	(.L_3326 - .L_3325)
.L_3325:
        /*0030*/ 	.word	0x00000000
        /*0034*/ 	.short	0x0000
        /*0036*/ 	.short	0x0000
        /*0038*/ 	.byte	0x00, 0xf0, 0x11, 0x00


	//----- nvinfo : EIATTR_MAXREG_COUNT
	.align		4
.L_3326:
        /*003c*/ 	.byte	0x03, 0x1b
        /*003e*/ 	.short	0x0080


	//----- nvinfo : EIATTR_MERCURY_ISA_VERSION
	.align		4
        /*0040*/ 	.byte	0x03, 0x5f
        /*0042*/ 	.short	0x0000


	//----- nvinfo : EIATTR_EXIT_INSTR_OFFSETS
	.align		4
        /*0044*/ 	.byte	0x04, 0x1c
        /*0046*/ 	.short	(.L_3328 - .L_3327)


	//   ....[0]....
.L_3327:
        /*0048*/ 	.word	0x00000d70


	//   ....[1]....
        /*004c*/ 	.word	0x00001a20


	//   ....[2]....
        /*0050*/ 	.word	0x00001aa0


	//   ....[3]....
        /*0054*/ 	.word	0x00001ad0


	//----- nvinfo : EIATTR_MAX_THREADS
	.align		4
.L_3328:
        /*0058*/ 	.byte	0x04, 0x05
        /*005a*/ 	.short	(.L_3330 - .L_3329)
.L_3329:
        /*005c*/ 	.word	0x00000080
        /*0060*/ 	.word	0x00000001
        /*0064*/ 	.word	0x00000001


	//----- nvinfo : EIATTR_CRS_STACK_SIZE
	.align		4
.L_3330:
        /*0068*/ 	.byte	0x04, 0x1e
        /*006a*/ 	.short	(.L_3332 - .L_3331)
.L_3331:
        /*006c*/ 	.word	0x00000000
.L_3332:


//--------------------- .nv.info._ZN2at6native27unrolled_elementwise_kernelINS0_11FillFunctorIiEESt5arrayIPcLm1EELi4E23TrivialOffsetCalculatorILi0EjES7_ILi1EjENS0_6memory15LoadWithoutCastENSA_16StoreWithoutCastEEEviT_T0_T2_T3_T4_T5_ --------------------------
	.section	.nv.info._ZN2at6native27unrolled_elementwise_kernelINS0_11FillFunctorIiEESt5arrayIPcLm1EELi4E23TrivialOffsetCalculatorILi0EjES7_ILi1EjENS0_6memory15LoadWithoutCastENSA_16StoreWithoutCastEEEviT_T0_T2_T3_T4_T5_,"",@"SHT_CUDA_INFO"
	.sectionflags	@""
	.align	4


	//----- nvinfo : EIATTR_CUDA_API_VERSION
	.align		4
        /*0000*/ 	.byte	0x04, 0x37
        /*0002*/ 	.short	(.L_3334 - .L_3333)
.L_3333:
        /*0004*/ 	.word	0x00000082


	//----- nvinfo : EIATTR_SW2861232_WAR
	.align		4
.L_3334:
        /*0008*/ 	.byte	0x01, 0x35
	.zero		2


	//----- nvinfo : EIATTR_PARAM_CBANK
	.align		4
        /*000c*/ 	.byte	0x04, 0x0a
        /*000e*/ 	.short	(.L_3336 - .L_3335)
	.align		4
.L_3335:
        /*0010*/ 	.word	index@(.nv.constant0._ZN2at6native27unrolled_elementwise_kernelINS0_11FillFunctorIiEESt5arrayIPcLm1EELi4E23TrivialOffsetCalculatorILi0EjES7_ILi1EjENS0_6memory15LoadWithoutCastENSA_16StoreWithoutCastEEEviT_T0_T2_T3_T4_T5_)
        /*0014*/ 	.short	0x0160
        /*0016*/ 	.short	0x0014


	//----- nvinfo : EIATTR_CBANK_PARAM_SIZE
	.align		4
.L_3336:
        /*0018*/ 	.byte	0x03, 0x19
        /*001a*/ 	.short	0x0014


	//----- nvinfo : EIATTR_KPARAM_INFO
	.align		4
        /*001c*/ 	.byte	0x04, 0x17
        /*001e*/ 	.short	(.L_3338 - .L_3337)
.L_3337:
        /*0020*/ 	.word	0x00000000
        /*0024*/ 	.short	0x0006
        /*0026*/ 	.short	0x0013
        /*0028*/ 	.byte	0x00, 0xf0, 0x05, 0x00


	//----- nvinfo : EIATTR_KPARAM_INFO
	.align		4
.L_3338:
        /*002c*/ 	.byte	0x04, 0x17
        /*002e*/ 	.short	(.L_3340 - .L_3339)
.L_3339:
        /*0030*/ 	.word	0x00000000
        /*0034*/ 	.short	0x0005
        /*0036*/ 	.short	0x0012
        /*0038*/ 	.byte	0x00, 0xf0, 0x05, 0x00


	//----- nvinfo : EIATTR_KPARAM_INFO
	.align		4
.L_3340:
        /*003c*/ 	.byte	0x04, 0x17
        /*003e*/ 	.short	(.L_3342 - .L_3341)
.L_3341:
        /*0040*/ 	.word	0x00000000
        /*0044*/ 	.short	0x0004
        /*0046*/ 	.short	0x0011
        /*0048*/ 	.byte	0x00, 0xf0, 0x05, 0x00


	//----- nvinfo : EIATTR_KPARAM_INFO
	.align		4
.L_3342:
        /*004c*/ 	.byte	0x04, 0x17
        /*004e*/ 	.short	(.L_3344 - .L_3343)
.L_3343:
        /*0050*/ 	.word	0x00000000
        /*0054*/ 	.short	0x0003
        /*0056*/ 	.short	0x0010
        /*0058*/ 	.byte	0x00, 0xf0, 0x05, 0x00


	//----- nvinfo : EIATTR_KPARAM_INFO
	.align		4
.L_3344:
        /*005c*/ 	.byte	0x04, 0x17
        /*005e*/ 	.short	(.L_3346 - .L_3345)
.L_3345:
        /*0060*/ 	.word	0x00000000
        /*0064*/ 	.short	0x0002
        /*0066*/ 	.short	0x0008
        /*0068*/ 	.byte	0x00, 0xf0, 0x21, 0x00


	//----- nvinfo : EIATTR_KPARAM_INFO
	.align		4
.L_3346:
        /*006c*/ 	.byte	0x04, 0x17
        /*006e*/ 	.short	(.L_3348 - .L_3347)
.L_3347:
        /*0070*/ 	.word	0x00000000
        /*0074*/ 	.short	0x0001
        /*0076*/ 	.short	0x0004
        /*0078*/ 	.byte	0x00, 0xf0, 0x11, 0x00


	//----- nvinfo : EIATTR_KPARAM_INFO
	.align		4
.L_3348:
        /*007c*/ 	.byte	0x04, 0x17
        /*007e*/ 	.short	(.L_3350 - .L_3349)
.L_3349:
        /*0080*/ 	.word	0x00000000
        /*0084*/ 	.short	0x0000
        /*0086*/ 	.short	0x0000
        /*0088*/ 	.byte	0x00, 0xf0, 0x11, 0x00


	//----- nvinfo : EIATTR_MAXREG_COUNT
	.align		4
.L_3350:
        /*008c*/ 	.byte	0x03, 0x1b
        /*008e*/ 	.short	0x00ff


	//----- nvinfo : EIATTR_MERCURY_ISA_VERSION
	.align		4
        /*0090*/ 	.byte	0x03, 0x5f
        /*0092*/ 	.short	0x0000


	//----- nvinfo : EIATTR_EXIT_INSTR_OFFSETS
	.align		4
        /*0094*/ 	.byte	0x04, 0x1c
        /*0096*/ 	.short	(.L_3352 - .L_3351)


	//   ....[0]....
.L_3351:
        /*0098*/ 	.word	0x000001e0


	//   ....[1]....
        /*009c*/ 	.word	0x00000240


	//----- nvinfo : EIATTR_MAX_THREADS
	.align		4
.L_3352:
        /*00a0*/ 	.byte	0x04, 0x05
        /*00a2*/ 	.short	(.L_3354 - .L_3353)
.L_3353:
        /*00a4*/ 	.word	0x00000080
        /*00a8*/ 	.word	0x00000001
        /*00ac*/ 	.word	0x00000001


	//----- nvinfo : EIATTR_CRS_STACK_SIZE
	.align		4
.L_3354:
        /*00b0*/ 	.byte	0x04, 0x1e
        /*00b2*/ 	.short	(.L_3356 - .L_3355)
.L_3355:
        /*00b4*/ 	.word	0x00000000
.L_3356:


//--------------------- .nv.info._ZN2at6native29vectorized_elementwise_kernelILi2ENS0_11FillFunctorIiEESt5arrayIPcLm1EEEEviT0_T1_ --------------------------
	.section	.nv.info._ZN2at6native29vectorized_elementwise_kernelILi2ENS0_11FillFunctorIiEESt5arrayIPcLm1EEEEviT0_T1_,"",@"SHT_CUDA_INFO"
	.sectionflags	@""
	.align	4


	//----- nvinfo : EIATTR_CUDA_API_VERSION
	.align		4
        /*0000*/ 	.byte	0x04, 0x37
        /*0002*/ 	.short	(.L_3358 - .L_3357)
.L_3357:
        /*0004*/ 	.word	0x00000082


	//----- nvinfo : EIATTR_SW2861232_WAR
	.align		4
.L_3358:
        /*0008*/ 	.byte	0x01, 0x35
	.zero		2


	//----- nvinfo : EIATTR_PARAM_CBANK
	.align		4
        /*000c*/ 	.byte	0x04, 0x0a
        /*000e*/ 	.short	(.L_3360 - .L_3359)
	.align		4
.L_3359:
        /*0010*/ 	.word	index@(.nv.constant0._ZN2at6native29vectorized_elementwise_kernelILi2ENS0_11FillFunctorIiEESt5arrayIPcLm1EEEEviT0_T1_)
        /*0014*/ 	.short	0x0160
        /*0016*/ 	.short	0x0010


	//----- nvinfo : EIATTR_CBANK_PARAM_SIZE
	.align		4
.L_3360:
        /*0018*/ 	.byte	0x03, 0x19
        /*001a*/ 	.short	0x0010


	//----- nvinfo : EIATTR_KPARAM_INFO
	.align		4
        /*001c*/ 	.byte	0x04, 0x17
        /*001e*/ 	.short	(.L_3362 - .L_3361)
.L_3361:
        /*0020*/ 	.word	0x00000000
        /*0024*/ 	.short	0x0002
        /*0026*/ 	.short	0x0008
        /*0028*/ 	.byte	0x00, 0xf0, 0x21, 0x00


	//----- nvinfo : EIATTR_KPARAM_INFO
	.align		4
.L_3362:
        /*002c*/ 	.byte	0x04, 0x17
        /*002e*/ 	.short	(.L_3364 - .L_3363)
.L_3363:
        /*0030*/ 	.word	0x00000000
        /*0034*/ 	.short	0x0001
        /*0036*/ 	.short	0x0004
        /*0038*/ 	.byte	0x00, 0xf0, 0x11, 0x00


	//----- nvinfo : EIATTR_KPARAM_INFO
	.align		4
.L_3364:
        /*003c*/ 	.byte	0x04, 0x17
        /*003e*/ 	.short	(.L_3366 - .L_3365)
.L_3365:
        /*0040*/ 	.word	0x00000000
        /*0044*/ 	.short	0x0000
        /*0046*/ 	.short	0x0000
        /*0048*/ 	.byte	0x00, 0xf0, 0x11, 0x00


	//----- nvinfo : EIATTR_MAXREG_COUNT
	.align		4
.L_3366:
        /*004c*/ 	.byte	0x03, 0x1b
        /*004e*/ 	.short	0x00ff


	//----- nvinfo : EIATTR_MERCURY_ISA_VERSION
	.align		4
        /*0050*/ 	.byte	0x03, 0x5f
        /*0052*/ 	.short	0x0000


	//----- nvinfo : EIATTR_EXIT_INSTR_OFFSETS
	.align		4
        /*0054*/ 	.byte	0x04, 0x1c
        /*0056*/ 	.short	(.L_3368 - .L_3367)


	//   ....[0]....
.L_3367:
        /*0058*/ 	.word	0x00000170


	//   ....[1]....
        /*005c*/ 	.word	0x00000560


	//   ....[2]....
        /*0060*/ 	.word	0x000005c0


	//----- nvinfo : EIATTR_MAX_THREADS
	.align		4
.L_3368:
        /*0064*/ 	.byte	0x04, 0x05
        /*0066*/ 	.short	(.L_3370 - .L_3369)
.L_3369:
        /*0068*/ 	.word	0x00000080
        /*006c*/ 	.word	0x00000001
        /*0070*/ 	.word	0x00000001


	//----- nvinfo : EIATTR_CRS_STACK_SIZE
	.align		4
.L_3370:
        /*0074*/ 	.byte	0x04, 0x1e
        /*0076*/ 	.short	(.L_3372 - .L_3371)
.L_3371:
        /*0078*/ 	.word	0x00000000
.L_3372:


//--------------------- .nv.info._ZN2at6native29vectorized_elementwise_kernelILi4ENS0_11FillFunctorIiEESt5arrayIPcLm1EEEEviT0_T1_ --------------------------
	.section	.nv.info._ZN2at6native29vectorized_elementwise_kernelILi4ENS0_11FillFunctorIiEESt5arrayIPcLm1EEEEviT0_T1_,"",@"SHT_CUDA_INFO"
	.sectionflags	@""
	.align	4


	//----- nvinfo : EIATTR_CUDA_API_VERSION
	.align		4
        /*0000*/ 	.byte	0x04, 0x37
        /*0002*/ 	.short	(.L_3374 - .L_3373)
.L_3373:
        /*0004*/ 	.word	0x00000082


	//----- nvinfo : EIATTR_SW2861232_WAR
	.align		4
.L_3374:
        /*0008*/ 	.byte	0x01, 0x35
	.zero		2


	//----- nvinfo : EIATTR_PARAM_CBANK
	.align		4
        /*000c*/ 	.byte	0x04, 0x0a
        /*000e*/ 	.short	(.L_3376 - .L_3375)
	.align		4
.L_3375:
        /*0010*/ 	.word	index@(.nv.constant0._ZN2at6native29vectorized_elementwise_kernelILi4ENS0_11FillFunctorIiEESt5arrayIPcLm1EEEEviT0_T1_)
        /*0014*/ 	.short	0x0160
        /*0016*/ 	.short	0x0010


	//----- nvinfo : EIATTR_CBANK_PARAM_SIZE
	.align		4
.L_3376:
        /*0018*/ 	.byte	0x03, 0x19
        /*001a*/ 	.short	0x0010


	//----- nvinfo : EIATTR_KPARAM_INFO
	.align		4
        /*001c*/ 	.byte	0x04, 0x17
        /*001e*/ 	.short	(.L_3378 - .L_3377)
.L_3377:
        /*0020*/ 	.word	0x00000000
        /*0024*/ 	.short	0x0002
        /*0026*/ 	.short	0x0008
        /*0028*/ 	.byte	0x00, 0xf0, 0x21, 0x00


	//----- nvinfo : EIATTR_KPARAM_INFO
	.align		4
.L_3378:
        /*002c*/ 	.byte	0x04, 0x17
        /*002e*/ 	.short	(.L_3380 - .L_3379)
.L_3379:
        /*0030*/ 	.word	0x00000000
        /*0034*/ 	.short	0x0001
        /*0036*/ 	.short	0x0004
        /*0038*/ 	.byte	0x00, 0xf0, 0x11, 0x00


	//----- nvinfo : EIATTR_KPARAM_INFO
	.align		4
.L_3380:
        /*003c*/ 	.byte	0x04, 0x17
        /*003e*/ 	.short	(.L_3382 - .L_3381)
.L_3381:
        /*0040*/ 	.word	0x00000000
        /*0044*/ 	.short	0x0000
        /*0046*/ 	.short	0x0000
        /*0048*/ 	.byte	0x00, 0xf0, 0x11, 0x00


	//----- nvinfo : EIATTR_MAXREG_COUNT
	.align		4
.L_3382:
        /*004c*/ 	.byte	0x03, 0x1b
        /*004e*/ 	.short	0x00ff


	//----- nvinfo : EIATTR_MERCURY_ISA_VERSION
	.align		4
        /*0050*/ 	.byte	0x03, 0x5f
        /*0052*/ 	.short	0x0000


	//----- nvinfo : EIATTR_EXIT_INSTR_OFFSETS
	.align		4
        /*0054*/ 	.byte	0x04, 0x1c
        /*0056*/ 	.short	(.L_3384 - .L_3383)


	//   ....[0]....
.L_3383:
        /*0058*/ 	.word	0x00000150


	//   ....[1]....
        /*005c*/ 	.word	0x00000540


	//   ....[2]....
        /*0060*/ 	.word	0x000005a0


	//----- nvinfo : EIATTR_MAX_THREADS
	.align		4
.L_3384:
        /*0064*/ 	.byte	0x04, 0x05
        /*0066*/ 	.short	(.L_3386 - .L_3385)
.L_3385:
        /*0068*/ 	.word	0x00000080
        /*006c*/ 	.word	0x00000001
        /*0070*/ 	.word	0x00000001


	//----- nvinfo : EIATTR_CRS_STACK_SIZE
	.align		4
.L_3386:
        /*0074*/ 	.byte	0x04, 0x1e
        /*0076*/ 	.short	(.L_3388 - .L_3387)
.L_3387:
        /*0078*/ 	.word	0x00000000
.L_3388:


//--------------------- .nv.info._ZN2at6native29vectorized_elementwise_kernelILi8ENS0_11FillFunctorIiEESt5arrayIPcLm1EEEEviT0_T1_ --------------------------
	.section	.nv.info._ZN2at6native29vectorized_elementwise_kernelILi8ENS0_11FillFunctorIiEESt5arrayIPcLm1EEEEviT0_T1_,"",@"SHT_CUDA_INFO"
	.sectionflags	@""
	.align	4


	//----- nvinfo : EIATTR_CUDA_API_VERSION
	.align		4
        /*0000*/ 	.byte	0x04, 0x37
        /*0002*/ 	.short	(.L_3390 - .L_3389)
.L_3389:
        /*0004*/ 	.word	0x00000082


	//----- nvinfo : EIATTR_SW2861232_WAR
	.align		4
.L_3390:
        /*0008*/ 	.byte	0x01, 0x35
	.zero		2


	//----- nvinfo : EIATTR_PARAM_CBANK
	.align		4
        /*000c*/ 	.byte	0x04, 0x0a
        /*000e*/ 	.short	(.L_3392 - .L_3391)
	.align		4
.L_3391:
        /*0010*/ 	.word	index@(.nv.constant0._ZN2at6native29vectorized_elementwise_kernelILi8ENS0_11FillFunctorIiEESt5arrayIPcLm1EEEEviT0_T1_)
        /*0014*/ 	.short	0x0160
        /*0016*/ 	.short	0x0010


	//----- nvinfo : EIATTR_CBANK_PARAM_SIZE
	.align		4
.L_3392:
        /*0018*/ 	.byte	0x03, 0x19
        /*001a*/ 	.short	0x0010


	//----- nvinfo : EIATTR_KPARAM_INFO
	.align		4
        /*001c*/ 	.byte	0x04, 0x17
        /*001e*/ 	.short	(.L_3394 - .L_3393)
.L_3393:
        /*0020*/ 	.word	0x00000000
        /*0024*/ 	.short	0x0002
        /*0026*/ 	.short	0x0008
        /*0028*/ 	.byte	0x00, 0xf0, 0x21, 0x00


	//----- nvinfo : EIATTR_KPARAM_INFO
	.align		4
.L_3394:
        /*002c*/ 	.byte	0x04, 0x17
        /*002e*/ 	.short	(.L_3396 - .L_3395)
.L_3395:
        /*0030*/ 	.word	0x00000000
        /*0034*/ 	.short	0x0001
        /*0036*/ 	.short	0x0004
        /*0038*/ 	.byte	0x00, 0xf0, 0x11, 0x00


	//----- nvinfo : EIATTR_KPARAM_INFO
	.align		4
.L_3396:
        /*003c*/ 	.byte	0x04, 0x17
        /*003e*/ 	.short	(.L_3398 - .L_3397)
.L_3397:
        /*0040*/ 	.word	0x00000000
        /*0044*/ 	.short	0x0000
        /*0046*/ 	.short	0x0000
        /*0048*/ 	.byte	0x00, 0xf0, 0x11, 0x00


	//----- nvinfo : EIATTR_MAXREG_COUNT
	.align		4
.L_3398:
        /*004c*/ 	.byte	0x03, 0x1b
        /*004e*/ 	.short	0x00ff


	//----- nvinfo : EIATTR_MERCURY_ISA_VERSION
	.align		4
        /*0050*/ 	.byte	0x03, 0x5f
        /*0052*/ 	.short	0x0000


	//----- nvinfo : EIATTR_EXIT_INSTR_OFFSETS
	.align		4
        /*0054*/ 	.byte	0x04, 0x1c
        /*0056*/ 	.short	(.L_3400 - .L_3399)


	//   ....[0]....
.L_3399:
        /*0058*/ 	.word	0x00000010


	//----- nvinfo : EIATTR_MAX_THREADS
	.align		4
.L_3400:
        /*005c*/ 	.byte	0x04, 0x05
        /*005e*/ 	.short	(.L_3402 - .L_3401)
.L_3401:
        /*0060*/ 	.word	0x00000080
        /*0064*/ 	.word	0x00000001
        /*0068*/ 	.word	0x00000001
.L_3402:


//--------------------- .nv.info._ZN2at6native18elementwise_kernelILi128ELi4EZNS0_15gpu_kernel_implINS0_11FillFunctorIaEEEEvRNS_18TensorIteratorBaseERKT_EUliE_EEviT1_ --------------------------
	.section	.nv.info._ZN2at6native18elementwise_kernelILi128ELi4EZNS0_15gpu_kernel_implINS0_11FillFunctorIaEEEEvRNS_18TensorIteratorBaseERKT_EUliE_EEviT1_,"",@"SHT_CUDA_INFO"
	.sectionflags	@""
	.align	4


	//----- nvinfo : EIATTR_CUDA_API_VERSION
	.align		4
        /*0000*/ 	.byte	0x04, 0x37
        /*0002*/ 	.short	(.L_3404 - .L_3403)
.L_3403:
        /*0004*/ 	.word	0x00000082


	//----- nvinfo : EIATTR_SW2861232_WAR
	.align		4
.L_3404:
        /*0008*/ 	.byte	0x01, 0x35
	.zero		2


	//----- nvinfo : EIATTR_PARAM_CBANK
	.align		4
        /*000c*/ 	.byte	0x04, 0x0a
        /*000e*/ 	.short	(.L_3406 - .L_3405)
	.align		4
.L_3405:
        /*0010*/ 	.word	index@(.nv.constant0._ZN2at6native18elementwise_kernelILi128ELi4EZNS0_15gpu_kernel_implINS0_11FillFunctorIaEEEEvRNS_18TensorIteratorBaseERKT_EUliE_EEviT1_)
        /*0014*/ 	.short	0x0160
        /*0016*/ 	.short	0x01b8


	//----- nvinfo : EIATTR_CBANK_PARAM_SIZE
	.align		4
.L_3406:
        /*0018*/ 	.byte	0x03, 0x19
        /*001a*/ 	.short	0x01b8


	//----- nvinfo : EIATTR_KPARAM_INFO
	.align		4
        /*001c*/ 	.byte	0x04, 0x17
        /*001e*/ 	.short	(.L_3408 - .L_3407)
.L_3407:
        /*0020*/ 	.word	0x00000000
        /*0024*/ 	.short	0x0001
        /*0026*/ 	.short	0x0008
        /*0028*/ 	.byte	0x00, 0xf0, 0xc1, 0x06


	//----- nvinfo : EIATTR_KPARAM_INFO
	.align		4
.L_3408:
        /*002c*/ 	.byte	0x04, 0x17
        /*002e*/ 	.short	(.L_3410 - .L_3409)
.L_3409:
        /*0030*/ 	.word	0x00000000
        /*0034*/ 	.short	0x0000
        /*0036*/ 	.short	0x0000
        /*0038*/ 	.byte	0x00, 0xf0, 0x11, 0x00


	//----- nvinfo : EIATTR_MAXREG_COUNT
	.align		4
.L_3410:
        /*003c*/ 	.byte	0x03, 0x1b
        /*003e*/ 	.short	0x0080


	//----- nvinfo : EIATTR_EXTERNS
	.align		4
        /*0040*/ 	.byte	0x04, 0x0f
        /*0042*/ 	.short	(.L_3412 - .L_3411)


	//   ....[0]....
	.align		4
.L_3411:
        /*0044*/ 	.word	index@(__assertfail)


	//----- nvinfo : EIATTR_MERCURY_ISA_VERSION
	.align		4
.L_3412:
        /*0048*/ 	.byte	0x03, 0x5f
        /*004a*/ 	.short	0x0000


	//----- nvinfo : EIATTR_SYSCALL_OFFSETS
	.align		4
        /*004c*/ 	.byte	0x04, 0x46
        /*004e*/ 	.short	(.L_3414 - .L_3413)


	//   ....[0]....
.L_3413:
        /*0050*/ 	.word	0x00001b60


	//   ....[1]....
        /*0054*/ 	.word	0x00003730


	//   ....[2]....
        /*0058*/ 	.word	0x000052e0


	//   ....[3]....
        /*005c*/ 	.word	0x00006ea0


	//----- nvinfo : EIATTR_EXIT_INSTR_OFFSETS
	.align		4
.L_3414:
        /*0060*/ 	.byte	0x04, 0x1c
        /*0062*/ 	.short	(.L_3416 - .L_3415)


	//   ....[0]....
.L_3415:
        /*0064*/ 	.word	0x000053a0


	//   ....[1]....
        /*0068*/ 	.word	0x00006150


	//   ....[2]....
        /*006c*/ 	.word	0x00006170


	//   ....[3]....
        /*0070*/ 	.word	0x00006220


	//   ....[4]....
        /*0074*/ 	.word	0x00006250


	//   ....[5]....
        /*0078*/ 	.word	0x00006290


	//   ....[6]....
        /*007c*/ 	.word	0x00006320


	//   ....[7]....
        /*0080*/ 	.word	0x00006360


	//   ....[8]....
        /*0084*/ 	.word	0x00006400


	//   ....[9]....
        /*0088*/ 	.word	0x00006450


	//   ....[10]....
        /*008c*/ 	.word	0x000064a0


	//   ....[11]....
        /*0090*/ 	.word	0x00006560


	//   ....[12]....
        /*0094*/ 	.word	0x000065c0


	//   ....[13]....
        /*0098*/ 	.word	0x00006730


	//   ....[14]....
        /*009c*/ 	.word	0x00006870


	//   ....[15]....
        /*00a0*/ 	.word	0x000068b0


	//   ....[16]....
        /*00a4*/ 	.word	0x00006970


	//   ....[17]....
        /*00a8*/ 	.word	0x00006ad0


	//   ....[18]....
        /*00ac*/ 	.word	0x00006c30


	//   ....[19]....
        /*00b0*/ 	.word	0x00006d70


	//   ....[20]....
        /*00b4*/ 	.word	0x00006eb0


	//   ....[21]....
        /*00b8*/ 	.word	0x00006f00


	//   ....[22]....
        /*00bc*/ 	.word	0x00006f30


	//----- nvinfo : EIATTR_MAX_THREADS
	.align		4
.L_3416:
        /*00c0*/ 	.byte	0x04, 0x05
        /*00c2*/ 	.short	(.L_3418 - .L_3417)
.L_3417:
        /*00c4*/ 	.word	0x00000080
        /*00c8*/ 	.word	0x00000001
        /*00cc*/ 	.word	0x00000001


	//----- nvinfo : EIATTR_CRS_STACK_SIZE
	.align		4
.L_3418:
        /*00d0*/ 	.byte	0x04, 0x1e
        /*00d2*/ 	.short	(.L_3420 - .L_3419)
.L_3419:
        /*00d4*/ 	.word	0x00000000
.L_3420:


//--------------------- .nv.info._ZN2at6native27unrolled_elementwise_kernelINS0_11FillFunctorIaEESt5arrayIPcLm1EELi4E23TrivialOffsetCalculatorILi0EjES7_ILi1EjENS0_6memory12LoadWithCastILi0EEENSA_13StoreWithCastILi1EEEEEviT_T0_T2_T3_T4_T5_ --------------------------
	.section	.nv.info._ZN2at6native27unrolled_elementwise_kernelINS0_11FillFunctorIaEESt5arrayIPcLm1EELi4E23TrivialOffsetCalculatorILi0EjES7_ILi1EjENS0_6memory12LoadWithCastILi0EEENSA_13StoreWithCastILi1EEEEEviT_T0_T2_T3_T4_T5_,"",@"SHT_CUDA_INFO"
	.sectionflags	@""
	.align	4


	//----- nvinfo : EIATTR_CUDA_API_VERSION
	.align		4
        /*0000*/ 	.byte	0x04, 0x37
        /*0002*/ 	.short	(.L_3422 - .L_3421)
.L_3421:
        /*0004*/ 	.word	0x00000082


	//----- nvinfo : EIATTR_SW2861232_WAR
	.align		4
.L_3422:
        /*0008*/ 	.byte	0x01, 0x35
	.zero		2


	//----- nvinfo : EIATTR_PARAM_CBANK
	.align		4
        /*000c*/ 	.byte	0x04, 0x0a
        /*000e*/ 	.short	(.L_3424 - .L_3423)
	.align		4
.L_3423:
        /*0010*/ 	.word	index@(.nv.constant0._ZN2at6native27unrolled_elementwise_kernelINS0_11FillFunctorIaEESt5arrayIPcLm1EELi4E23TrivialOffsetCalculatorILi0EjES7_ILi1EjENS0_6memory12LoadWithCastILi0EEENSA_13StoreWithCastILi1EEEEEviT_T0_T2_T3_T4_T5_)
        /*0014*/ 	.short	0x0160
        /*0016*/ 	.short	0x0024


	//----- nvinfo : EIATTR_CBANK_PARAM_SIZE
	.align		4
.L_3424:
        /*0018*/ 	.byte	0x03, 0x19
        /*001a*/ 	.short	0x0024


	//----- nvinfo : EIATTR_KPARAM_INFO
	.align		4
        /*001c*/ 	.byte	0x04, 0x17
        /*001e*/ 	.short	(.L_3426 - .L_3425)
.L_3425:
        /*0020*/ 	.word	0x00000000
        /*0024*/ 	.short	0x0006
        /*0026*/ 	.short	0x001c
        /*0028*/ 	.byte	0x00, 0xf0, 0x21, 0x00


	//----- nvinfo : EIATTR_KPARAM_INFO
	.align		4
.L_3426:
        /*002c*/ 	.byte	0x04, 0x17
        /*002e*/ 	.short	(.L_3428 - .L_3427)
.L_3427:
        /*0030*/ 	.word	0x00000000
        /*0034*/ 	.short	0x0005
        /*0036*/ 	.short	0x0014
        /*0038*/ 	.byte	0x00, 0xf0, 0x21, 0x00


	//----- nvinfo : EIATTR_KPARAM_INFO
	.align		4
.L_3428:
        /*003c*/ 	.byte	0x04, 0x17
        /*003e*/ 	.short	(.L_3430 - .L_3429)
.L_3429:
        /*0040*/ 	.word	0x00000000
        /*0044*/ 	.short	0x0004
        /*0046*/ 	.short	0x0011
        /*0048*/ 	.byte	0x00, 0xf0, 0x05, 0x00


	//----- nvinfo : EIATTR_KPARAM_INFO
	.align		4
.L_3430:
        /*004c*/ 	.byte	0x04, 0x17
        /*004e*/ 	.short	(.L_3432 - .L_3431)
.L_3431:
        /*0050*/ 	.word	0x00000000
        /*0054*/ 	.short	0x0003
        /*0056*/ 	.short	0x0010
        /*0058*/ 	.byte	0x00, 0xf0, 0x05, 0x00


	//----- nvinfo : EIATTR_KPARAM_INFO
	.align		4
.L_3432:
        /*005c*/ 	.byte	0x04, 0x17
        /*005e*/ 	.short	(.L_3434 - .L_3433)
.L_3433:
        /*0060*/ 	.word	0x00000000
        /*0064*/ 	.short	0x0002
        /*0066*/ 	.short	0x0008
        /*0068*/ 	.byte	0x00, 0xf0, 0x21, 0x00


	//----- nvinfo : EIATTR_KPARAM_INFO
	.align		4
.L_3434:
        /*006c*/ 	.byte	0x04, 0x17
        /*006e*/ 	.short	(.L_3436 - .L_3435)
.L_3435:
        /*0070*/ 	.word	0x00000000
        /*0074*/ 	.short	0x0001
        /*0076*/ 	.short	0x0004
        /*0078*/ 	.byte	0x00, 0xf0, 0x05, 0x00


	//----- nvinfo : EIATTR_KPARAM_INFO
	.align		4
.L_3436:
        /*007c*/ 	.byte	0x04, 0x17
        /*007e*/ 	.short	(.L_3438 - .L_3437)
.L_3437:
        /*0080*/ 	.word	0x00000000
        /*0084*/ 	.short	0x0000
        /*0086*/ 	.short	0x0000
        /*0088*/ 	.byte	0x00, 0xf0, 0x11, 0x00


	//----- nvinfo : EIATTR_MAXREG_COUNT
	.align		4
.L_3438:
        /*008c*/ 	.byte	0x03, 0x1b
        /*008e*/ 	.short	0x00ff


	//----- nvinfo : EIATTR_EXTERNS
	.align		4
        /*0090*/ 	.byte	0x04, 0x0f
        /*0092*/ 	.short	(.L_3440 - .L_3439)


	//   ....[0]....
	.align		4
.L_3439:
        /*0094*/ 	.word	index@(__assertfail)


	//----- nvinfo : EIATTR_MERCURY_ISA_VERSION
	.align		4
.L_3440:
        /*0098*/ 	.byte	0x03, 0x5f
        /*009a*/ 	.short	0x0000


	//----- nvinfo : EIATTR_SYSCALL_OFFSETS
	.align		4
        /*009c*/ 	.byte	0x04, 0x46
        /*009e*/ 	.short	(.L_3442 - .L_3441)


	//   ....[0]....
.L_3441:
        /*00a0*/ 	.word	0x00000f10


	//   ....[1]....
        /*00a4*/ 	.word	0x00001e20


	//   ....[2]....
        /*00a8*/ 	.word	0x00002d20


	//   ....[3]....
        /*00ac*/ 	.word	0x00003c20


	//----- nvinfo : EIATTR_EXIT_INSTR_OFFSETS
	.align		4
.L_3442:
        /*00b0*/ 	.byte	0x04, 0x1c
        /*00b2*/ 	.short	(.L_3444 - .L_3443)


	//   ....[0]....
.L_3443:
        /*00b4*/ 	.word	0x00002dd0


	//   ....[1]....
        /*00b8*/ 	.word	0x00002ee0


	//   ....[2]....
        /*00bc*/ 	.word	0x00002f00


	//   ....[3]....
        /*00c0*/ 	.word	0x00002fa0


	//   ....[4]....
        /*00c4*/ 	.word	0x00002fd0


	//   ....[5]....
        /*00c8*/ 	.word	0x00003010


	//   ....[6]....
        /*00cc*/ 	.word	0x000030a0


	//   ....[7]....
        /*00d0*/ 	.word	0x000030e0


	//   ....[8]....
        /*00d4*/ 	.word	0x00003180


	//   ....[9]....
        /*00d8*/ 	.word	0x000031d0


	//   ....[10]....
        /*00dc*/ 	.word	0x00003220


	//   ....[11]....
        /*00e0*/ 	.word	0x000032e0


	//   ....[12]....
        /*00e4*/ 	.word	0x00003340


	//   ....[13]....
        /*00e8*/ 	.word	0x000034b0


	//   ....[14]....
        /*00ec*/ 	.word	0x000035f0


	//   ....[15]....
        /*00f0*/ 	.word	0x00003630


	//   ....[16]....
        /*00f4*/ 	.word	0x000036f0


	//   ....[17]....
        /*00f8*/ 	.word	0x00003850


	//   ....[18]....
        /*00fc*/ 	.word	0x000039b0


	//   ....[19]....
        /*0100*/ 	.word	0x00003af0


	//   ....[20]....
        /*0104*/ 	.word	0x00003c30


	//   ....[21]....
        /*0108*/ 	.word	0x00003c70


	//   ....[22]....
        /*010c*/ 	.word	0x00003ca0


	//----- nvinfo : EIATTR_MAX_THREADS
	.align		4
.L_3444:
        /*0110*/ 	.byte	0x04, 0x05
        /*0112*/ 	.short	(.L_3446 - .L_3445)
.L_3445:
        /*0114*/ 	.word	0x00000080
        /*0118*/ 	.word	0x00000001
        /*011c*/ 	.word	0x00000001


	//----- nvinfo : EIATTR_CRS_STACK_SIZE
	.align		4
.L_3446:
        /*0120*/ 	.byte	0x04, 0x1e
        /*0122*/ 	.short	(.L_3448 - .L_3447)
.L_3447:
        /*0124*/ 	.word	0x00000000
.L_3448:


//--------------------- .nv.info._ZN2at6native18elementwise_kernelILi128ELi4EZNS0_22gpu_kernel_impl_nocastINS0_11FillFunctorIaEEEEvRNS_18TensorIteratorBaseERKT_EUliE_EEviT1_ --------------------------
	.section	.nv.info._ZN2at6native18elementwise_kernelILi128ELi4EZNS0_22gpu_kernel_impl_nocastINS0_11FillFunctorIaEEEEvRNS_18TensorIteratorBaseERKT_EUliE_EEviT1_,"",@"SHT_CUDA_INFO"
	.sectionflags	@""
	.align	4


	//----- nvinfo : EIATTR_CUDA_API_VERSION
	.align		4
        /*0000*/ 	.byte	0x04, 0x37
        /*0002*/ 	.short	(.L_3450 - .L_3449)
.L_3449:
        /*0004*/ 	.word	0x00000082


	//----- nvinfo : EIATTR_SW2861232_WAR
	.align		4
.L_3450:
        /*0008*/ 	.byte	0x01, 0x35
	.zero		2


	//----- nvinfo : EIATTR_PARAM_CBANK
	.align		4
        /*000c*/ 	.byte	0x04, 0x0a
        /*000e*/ 	.short	(.L_3452 - .L_3451)
	.align		4
.L_3451:
        /*0010*/ 	.word	index@(.nv.constant0._ZN2at6native18elementwise_kernelILi128ELi4EZNS0_22gpu_kernel_impl_nocastINS0_11FillFunctorIaEEEEvRNS_18TensorIteratorBaseERKT_EUliE_EEviT1_)
        /*0014*/ 	.short	0x0160
        /*0016*/ 	.short	0x01b8


	//----- nvinfo : EIATTR_CBANK_PARAM_SIZE
	.align		4
.L_3452:
        /*0018*/ 	.byte	0x03, 0x19
        /*001a*/ 	.short	0x01b8


	//----- nvinfo : EIATTR_KPARAM_INFO
	.align		4
        /*001c*/ 	.byte	0x04, 0x17
        /*001e*/ 	.short	(.L_3454 - .L_3453)
.L_3453:
        /*0020*/ 	.word	0x00000000
        /*0024*/ 	.short	0x0001
        /*0026*/ 	.short	0x0008
        /*0028*/ 	.byte	0x00, 0xf0, 0xc1, 0x06


	//----- nvinfo : EIATTR_KPARAM_INFO
	.align		4
.L_3454:
        /*002c*/ 	.byte	0x04, 0x17
        /*002e*/ 	.short	(.L_3456 - .L_3455)
.L_3455:
        /*0030*/ 	.word	0x00000000
        /*0034*/ 	.short	0x0000
        /*0036*/ 	.short	0x0000
        /*0038*/ 	.byte	0x00, 0xf0, 0x11, 0x00


	//----- nvinfo : EIATTR_MAXREG_COUNT
	.align		4
.L_3456:
        /*003c*/ 	.byte	0x03, 0x1b
        /*003e*/ 	.short	0x0080


	//----- nvinfo : EIATTR_MERCURY_ISA_VERSION
	.align		4
        /*0040*/ 	.byte	0x03, 0x5f
        /*0042*/ 	.short	0x0000


	//----- nvinfo : EIATTR_EXIT_INSTR_OFFSETS
	.align		4
        /*0044*/ 	.byte	0x04, 0x1c
        /*0046*/ 	.short	(.L_3458 - .L_3457)


	//   ....[0]....
.L_3457:
        /*0048*/ 	.word	0x00002770


	//   ....[1]....
        /*004c*/ 	.word	0x00003420


	//   ....[2]....
        /*0050*/ 	.word	0x000034e0


	//   ....[3]....
        /*0054*/ 	.word	0x00003520


	//----- nvinfo : EIATTR_MAX_THREADS
	.align		4
.L_3458:
        /*0058*/ 	.byte	0x04, 0x05
        /*005a*/ 	.short	(.L_3460 - .L_3459)
.L_3459:
        /*005c*/ 	.word	0x00000080
        /*0060*/ 	.word	0x00000001
        /*0064*/ 	.word	0x00000001


	//----- nvinfo : EIATTR_CRS_STACK_SIZE
	.align		4
.L_3460:
        /*0068*/ 	.byte	0x04, 0x1e
        /*006a*/ 	.short	(.L_3462 - .L_3461)
.L_3461:
        /*006c*/ 	.word	0x00000000
.L_3462:


//--------------------- .nv.info._ZN2at6native27unrolled_elementwise_kernelINS0_11FillFunctorIaEESt5arrayIPcLm1EELi4E23TrivialOffsetCalculatorILi0EjES7_ILi1EjENS0_6memory15LoadWithoutCastENSA_16StoreWithoutCastEEEviT_T0_T2_T3_T4_T5_ --------------------------
	.section	.nv.info._ZN2at6native27unrolled_elementwise_kernelINS0_11FillFunctorIaEESt5arrayIPcLm1EELi4E23TrivialOffsetCalculatorILi0EjES7_ILi1EjENS0_6memory15LoadWithoutCastENSA_16StoreWithoutCastEEEviT_T0_T2_T3_T4_T5_,"",@"SHT_CUDA_INFO"
	.sectionflags	@""
	.align	4


	//----- nvinfo : EIATTR_CUDA_API_VERSION
	.align		4
        /*0000*/ 	.byte	0x04, 0x37
        /*0002*/ 	.short	(.L_3464 - .L_3463)
.L_3463:
        /*0004*/ 	.word	0x00000082


	//----- nvinfo : EIATTR_SW2861232_WAR
	.align		4
.L_3464:
        /*0008*/ 	.byte	0x01, 0x35
	.zero		2


	//----- nvinfo : EIATTR_PARAM_CBANK
	.align		4
        /*000c*/ 	.byte	0x04, 0x0a
        /*000e*/ 	.short	(.L_3466 - .L_3465)
	.align		4
.L_3465:
        /*0010*/ 	.word	index@(.nv.constant0._ZN2at6native27unrolled_elementwise_kernelINS0_11FillFunctorIaEESt5arrayIPcLm1EELi4E23TrivialOffsetCalculatorILi0EjES7_ILi1EjENS0_6memory15LoadWithoutCastENSA_16StoreWithoutCastEEEviT_T0_T2_T3_T4_T5_)
        /*0014*/ 	.short	0x0160
        /*0016*/ 	.short	0x0014


	//----- nvinfo : EIATTR_CBANK_PARAM_SIZE
	.align		4
.L_3466:
        /*0018*/ 	.byte	0x03, 0x19
        /*001a*/ 	.short	0x0014


	//----- nvinfo : EIATTR_KPARAM_INFO
	.align		4
        /*001c*/ 	.byte	0x04, 0x17
        /*001e*/ 	.short	(.L_3468 - .L_3467)
.L_3467:
        /*0020*/ 	.word	0x00000000
        /*0024*/ 	.short	0x0006
        /*0026*/ 	.short	0x0013
        /*0028*/ 	.byte	0x00, 0xf0, 0x05, 0x00


	//----- nvinfo : EIATTR_KPARAM_INFO
	.align		4
.L_3468:
        /*002c*/ 	.byte	0x04, 0x17
        /*002e*/ 	.short	(.L_3470 - .L_3469)
.L_3469:
        /*0030*/ 	.word	0x00000000
        /*0034*/ 	.short	0x0005
        /*0036*/ 	.short	0x0012
        /*0038*/ 	.byte	0x00, 0xf0, 0x05, 0x00


	//----- nvinfo : EIATTR_KPARAM_INFO
	.align		4
.L_3470:
        /*003c*/ 	.byte	0x04, 0x17
        /*003e*/ 	.short	(.L_3472 - .L_3471)
.L_3471:
        /*0040*/ 	.word	0x00000000
        /*0044*/ 	.short	0x0004
        /*0046*/ 	.short	0x0011
        /*0048*/ 	.byte	0x00, 0xf0, 0x05, 0x00


	//----- nvinfo : EIATTR_KPARAM_INFO
	.align		4
.L_3472:
        /*004c*/ 	.byte	0x04, 0x17
        /*004e*/ 	.short	(.L_3474 - .L_3473)
.L_3473:
        /*0050*/ 	.word	0x00000000
        /*0054*/ 	.short	0x0003
        /*0056*/ 	.short	0x0010
        /*0058*/ 	.byte	0x00, 0xf0, 0x05, 0x00


	//----- nvinfo : EIATTR_KPARAM_INFO
	.align		4
.L_3474:
        /*005c*/ 	.byte	0x04, 0x17
        /*005e*/ 	.short	(.L_3476 - .L_3475)
.L_3475:
        /*0060*/ 	.word	0x00000000
        /*0064*/ 	.short	0x0002
        /*0066*/ 	.short	0x0008
        /*0068*/ 	.byte	0x00, 0xf0, 0x21, 0x00


	//----- nvinfo : EIATTR_KPARAM_INFO
	.align		4
.L_3476:
        /*006c*/ 	.byte	0x04, 0x17
        /*006e*/ 	.short	(.L_3478 - .L_3477)
.L_3477:
        /*0070*/ 	.word	0x00000000
        /*0074*/ 	.short	0x0001
        /*0076*/ 	.short	0x0004
        /*0078*/ 	.byte	0x00, 0xf0, 0x05, 0x00


	//----- nvinfo : EIATTR_KPARAM_INFO
	.align		4
.L_3478:
        /*007c*/ 	.byte	0x04, 0x17
        /*007e*/ 	.short	(.L_3480 - .L_3479)
.L_3479:
        /*0080*/ 	.word	0x00000000
        /*0084*/ 	.short	0x0000
        /*0086*/ 	.short	0x0000
        /*0088*/ 	.byte	0x00, 0xf0, 0x11, 0x00


	//----- nvinfo : EIATTR_MAXREG_COUNT
	.align		4
.L_3480:
        /*008c*/ 	.byte	0x03, 0x1b
        /*008e*/ 	.short	0x00ff


	//----- nvinfo : EIATTR_MERCURY_ISA_VERSION
	.align		4
        /*0090*/ 	.byte	0x03, 0x5f
        /*0092*/ 	.short	0x0000


	//----- nvinfo : EIATTR_EXIT_INSTR_OFFSETS
	.align		4
        /*0094*/ 	.byte	0x04, 0x1c
        /*0096*/ 	.short	(.L_3482 - .L_3481)


	//   ....[0]....
.L_3481:
        /*0098*/ 	.word	0x000001d0


	//   ....[1]....
        /*009c*/ 	.word	0x00000220


	//----- nvinfo : EIATTR_MAX_THREADS
	.align		4
.L_3482:
        /*00a0*/ 	.byte	0x04, 0x05
        /*00a2*/ 	.short	(.L_3484 - .L_3483)
.L_3483:
        /*00a4*/ 	.word	0x00000080
        /*00a8*/ 	.word	0x00000001
        /*00ac*/ 	.word	0x00000001


	//----- nvinfo : EIATTR_CRS_STACK_SIZE
	.align		4
.L_3484:
        /*00b0*/ 	.byte	0x04, 0x1e
        /*00b2*/ 	.short	(.L_3486 - .L_3485)
.L_3485:
        /*00b4*/ 	.word	0x00000000
.L_3486:


//--------------------- .nv.info._ZN2at6native29vectorized_elementwise_kernelILi2ENS0_11FillFunctorIaEESt5arrayIPcLm1EEEEviT0_T1_ --------------------------
	.section	.nv.info._ZN2at6native29vectorized_elementwise_kernelILi2ENS0_11FillFunctorIaEESt5arrayIPcLm1EEEEviT0_T1_,"",@"SHT_CUDA_INFO"
	.sectionflags	@""
	.align	4


	//----- nvinfo : EIATTR_CUDA_API_VERSION
	.align		4
        /*0000*/ 	.byte	0x04, 0x37
        /*0002*/ 	.short	(.L_3488 - .L_3487)
.L_3487:
        /*0004*/ 	.word	0x00000082


	//----- nvinfo : EIATTR_SW2861232_WAR
	.align		4
.L_3488:
        /*0008*/ 	.byte	0x01, 0x35
	.zero		2


	//----- nvinfo : EIATTR_PARAM_CBANK
	.align		4
        /*000c*/ 	.byte	0x04, 0x0a
        /*000e*/ 	.short	(.L_3490 - .L_3489)
	.align		4
.L_3489:
        /*0010*/ 	.word	index@(.nv.constant0._ZN2at6native29vectorized_elementwise_kernelILi2ENS0_11FillFunctorIaEESt5arrayIPcLm1EEEEviT0_T1_)
        /*0014*/ 	.short	0x0160
        /*0016*/ 	.short	0x0010


	//----- nvinfo : EIATTR_CBANK_PARAM_SIZE
	.align		4
.L_3490:
        /*0018*/ 	.byte	0x03, 0x19
        /*001a*/ 	.short	0x0010


	//----- nvinfo : EIATTR_KPARAM_INFO
	.align		4
        /*001c*/ 	.byte	0x04, 0x17
        /*001e*/ 	.short	(.L_3492 - .L_3491)
.L_3491:
        /*0020*/ 	.word	0x00000000
        /*0024*/ 	.short	0x0002
        /*0026*/ 	.short	0x0008
        /*0028*/ 	.byte	0x00, 0xf0, 0x21, 0x00


	//----- nvinfo : EIATTR_KPARAM_INFO
	.align		4
.L_3492:
        /*002c*/ 	.byte	0x04, 0x17
        /*002e*/ 	.short	(.L_3494 - .L_3493)
.L_3493:
        /*0030*/ 	.word	0x00000000
        /*0034*/ 	.short	0x0001
        /*0036*/ 	.short	0x0004
        /*0038*/ 	.byte	0x00, 0xf0, 0x05, 0x00


	//----- nvinfo : EIATTR_KPARAM_INFO
	.align		4
.L_3494:
        /*003c*/ 	.byte	0x04, 0x17
        /*003e*/ 	.short	(.L_3496 - .L_3495)
.L_3495:
        /*0040*/ 	.word	0x00000000
        /*0044*/ 	.short	0x0000
        /*0046*/ 	.short	0x0000
        /*0048*/ 	.byte	0x00, 0xf0, 0x11, 0x00


	//----- nvinfo : EIATTR_MAXREG_COUNT
	.align		4
.L_3496:
        /*004c*/ 	.byte	0x03, 0x1b
        /*004e*/ 	.short	0x00ff


	//----- nvinfo : EIATTR_MERCURY_ISA_VERSION
	.align		4
        /*0050*/ 	.byte	0x03, 0x5f
        /*0052*/ 	.short	0x0000


	//----- nvinfo : EIATTR_EXIT_INSTR_OFFSETS
	.align		4
        /*0054*/ 	.byte	0x04, 0x1c
        /*0056*/ 	.short	(.L_3498 - .L_3497)


	//   ....[0]....
.L_3497:
        /*0058*/ 	.word	0x00000150


	//   ....[1]....
        /*005c*/ 	.word	0x00000850


	//   ....[2]....
        /*0060*/ 	.word	0x000008a0


	//----- nvinfo : EIATTR_MAX_THREADS
	.align		4
.L_3498:
        /*0064*/ 	.byte	0x04, 0x05
        /*0066*/ 	.short	(.L_3500 - .L_3499)
.L_3499:
        /*0068*/ 	.word	0x00000080
        /*006c*/ 	.word	0x00000001
        /*0070*/ 	.word	0x00000001


	//----- nvinfo : EIATTR_CRS_STACK_SIZE
	.align		4
.L_3500:
        /*0074*/ 	.byte	0x04, 0x1e
        /*0076*/ 	.short	(.L_3502 - .L_3501)
.L_3501:
        /*0078*/ 	.word	0x00000000
.L_3502:


//--------------------- .nv.info._ZN2at6native29vectorized_elementwise_kernelILi4ENS0_11FillFunctorIaEESt5arrayIPcLm1EEEEviT0_T1_ --------------------------
	.section	.nv.info._ZN2at6native29vectorized_elementwise_kernelILi4ENS0_11FillFunctorIaEESt5arrayIPcLm1EEEEviT0_T1_,"",@"SHT_CUDA_INFO"
	.sectionflags	@""
	.align	4


	//----- nvinfo : EIATTR_CUDA_API_VERSION
	.align		4
        /*0000*/ 	.byte	0x04, 0x37
        /*0002*/ 	.short	(.L_3504 - .L_3503)
.L_3503:
        /*0004*/ 	.word	0x00000082


	//----- nvinfo : EIATTR_SW2861232_WAR
	.align		4
.L_3504:
        /*0008*/ 	.byte	0x01, 0x35
	.zero		2


	//----- nvinfo : EIATTR_PARAM_CBANK
	.align		4
        /*000c*/ 	.byte	0x04, 0x0a
        /*000e*/ 	.short	(.L_3506 - .L_3505)
	.align		4
.L_3505:
        /*0010*/ 	.word	index@(.nv.constant0._ZN2at6native29vectorized_elementwise_kernelILi4ENS0_11FillFunctorIaEESt5arrayIPcLm1EEEEviT0_T1_)
        /*0014*/ 	.short	0x0160
        /*0016*/ 	.short	0x0010


	//----- nvinfo : EIATTR_CBANK_PARAM_SIZE
	.align		4
.L_3506:
        /*0018*/ 	.byte	0x03, 0x19
        /*001a*/ 	.short	0x0010


	//----- nvinfo : EIATTR_KPARAM_INFO
	.align		4
        /*001c*/ 	.byte	0x04, 0x17
        /*001e*/ 	.short	(.L_3508 - .L_3507)
.L_3507:
        /*0020*/ 	.word	0x00000000
        /*0024*/ 	.short	0x0002
        /*0026*/ 	.short	0x0008
        /*0028*/ 	.byte	0x00, 0xf0, 0x21, 0x00


	//----- nvinfo : EIATTR_KPARAM_INFO
	.align		4
.L_3508:
        /*002c*/ 	.byte	0x04, 0x17
        /*002e*/ 	.short	(.L_3510 - .L_3509)
.L_3509:
        /*0030*/ 	.word	0x00000000
        /*0034*/ 	.short	0x0001
        /*0036*/ 	.short	0x0004
        /*0038*/ 	.byte	0x00, 0xf0, 0x05, 0x00


	//----- nvinfo : EIATTR_KPARAM_INFO
	.align		4
.L_3510:
        /*003c*/ 	.byte	0x04, 0x17
        /*003e*/ 	.short	(.L_3512 - .L_3511)
.L_3511:
        /*0040*/ 	.word	0x00000000
        /*0044*/ 	.short	0x0000
        /*0046*/ 	.short	0x0000
        /*0048*/ 	.byte	0x00, 0xf0, 0x11, 0x00


	//----- nvinfo : EIATTR_MAXREG_COUNT
	.align		4
.L_3512:
        /*004c*/ 	.byte	0x03, 0x1b
        /*004e*/ 	.short	0x00ff


	//----- nvinfo : EIATTR_MERCURY_ISA_VERSION
	.align		4
        /*0050*/ 	.byte	0x03, 0x5f
        /*0052*/ 	.short	0x0000


	//----- nvinfo : EIATTR_EXIT_INSTR_OFFSETS
	.align		4
        /*0054*/ 	.byte	0x04, 0x1c
        /*0056*/ 	.short	(.L_3514 - .L_3513)


	//   ....[0]....
.L_3513:
        /*0058*/ 	.word	0x00000130


	//   ....[1]....
        /*005c*/ 	.word	0x00000830


	//   ....[2]....
        /*0060*/ 	.word	0x00000880


	//----- nvinfo : EIATTR_MAX_THREADS
	.align		4
.L_3514:
        /*0064*/ 	.byte	0x04, 0x05
        /*0066*/ 	.short	(.L_3516 - .L_3515)
.L_3515:
        /*0068*/ 	.word	0x00000080
        /*006c*/ 	.word	0x00000001
        /*0070*/ 	.word	0x00000001


	//----- nvinfo : EIATTR_CRS_STACK_SIZE
	.align		4
.L_3516:
        /*0074*/ 	.byte	0x04, 0x1e
        /*0076*/ 	.short	(.L_3518 - .L_3517)
.L_3517:
        /*0078*/ 	.word	0x00000000
.L_3518:


//--------------------- .nv.info._ZN2at6native29vectorized_elementwise_kernelILi8ENS0_11FillFunctorIaEESt5arrayIPcLm1EEEEviT0_T1_ --------------------------
	.section	.nv.info._ZN2at6native29vectorized_elementwise_kernelILi8ENS0_11FillFunctorIaEESt5arrayIPcLm1EEEEviT0_T1_,"",@"SHT_CUDA_INFO"
	.sectionflags	@""
	.align	4


	//----- nvinfo : EIATTR_CUDA_API_VERSION
	.align		4
        /*0000*/ 	.byte	0x04, 0x37
        /*0002*/ 	.short	(.L_3520 - .L_3519)
.L_3519:
        /*0004*/ 	.word	0x00000082


	//----- nvinfo : EIATTR_SW2861232_WAR
	.align		4
.L_3520:
        /*0008*/ 	.byte	0x01, 0x35
	.zero		2


	//----- nvinfo : EIATTR_PARAM_CBANK
	.align		4
        /*000c*/ 	.byte	0x04, 0x0a
        /*000e*/ 	.short	(.L_3522 - .L_3521)
	.align		4
.L_3521:
        /*0010*/ 	.word	index@(.nv.constant0._ZN2at6native29vectorized_elementwise_kernelILi8ENS0_11FillFunctorIaEESt5arrayIPcLm1EEEEviT0_T1_)
        /*0014*/ 	.short	0x0160
        /*0016*/ 	.short	0x0010


	//----- nvinfo : EIATTR_CBANK_PARAM_SIZE
	.align		4
.L_3522:
        /*0018*/ 	.byte	0x03, 0x19
        /*001a*/ 	.short	0x0010


	//----- nvinfo : EIATTR_KPARAM_INFO
	.align		4
        /*001c*/ 	.byte	0x04, 0x17
        /*001e*/ 	.short	(.L_3524 - .L_3523)
.L_3523:
        /*0020*/ 	.word	0x00000000
        /*0024*/ 	.short	0x0002
        /*0026*/ 	.short	0x0008
        /*0028*/ 	.byte	0x00, 0xf0, 0x21, 0x00


	//----- nvinfo : EIATTR_KPARAM_INFO
	.align		4
.L_3524:
        /*002c*/ 	.byte	0x04, 0x17
        /*002e*/ 	.short	(.L_3526 - .L_3525)
.L_3525:
        /*0030*/ 	.word	0x00000000
        /*0034*/ 	.short	0x0001
        /*0036*/ 	.short	0x0004
        /*0038*/ 	.byte	0x00, 0xf0, 0x05, 0x00


	//----- nvinfo : EIATTR_KPARAM_INFO
	.align		4
.L_3526:
        /*003c*/ 	.byte	0x04, 0x17
        /*003e*/ 	.short	(.L_3528 - .L_3527)
.L_3527:
        /*0040*/ 	.word	0x00000000
        /*0044*/ 	.short	0x0000
        /*0046*/ 	.short	0x0000
        /*0048*/ 	.byte	0x00, 0xf0, 0x11, 0x00


	//----- nvinfo : EIATTR_MAXREG_COUNT
	.align		4
.L_3528:
        /*004c*/ 	.byte	0x03, 0x1b
        /*004e*/ 	.short	0x00ff


	//----- nvinfo : EIATTR_MERCURY_ISA_VERSION
	.align		4
        /*0050*/ 	.byte	0x03, 0x5f
        /*0052*/ 	.short	0x0000


	//----- nvinfo : EIATTR_EXIT_INSTR_OFFSETS
	.align		4
        /*0054*/ 	.byte	0x04, 0x1c
        /*0056*/ 	.short	(.L_3530 - .L_3529)


	//   ....[0]....
.L_3529:
        /*0058*/ 	.word	0x00000010


	//----- nvinfo : EIATTR_MAX_THREADS
	.align		4
.L_3530:
        /*005c*/ 	.byte	0x04, 0x05
        /*005e*/ 	.short	(.L_3532 - .L_3531)
.L_3531:
        /*0060*/ 	.word	0x00000080
        /*0064*/ 	.word	0x00000001
        /*0068*/ 	.word	0x00000001
.L_3532:


//--------------------- .nv.info._ZN2at6native18elementwise_kernelILi128ELi4EZNS0_15gpu_kernel_implINS0_11FillFunctorIhEEEEvRNS_18TensorIteratorBaseERKT_EUliE_EEviT1_ --------------------------
	.section	.nv.info._ZN2at6native18elementwise_kernelILi128ELi4EZNS0_15gpu_kernel_implINS0_11FillFunctorIhEEEEvRNS_18TensorIteratorBaseERKT_EUliE_EEviT1_,"",@"SHT_CUDA_INFO"
	.sectionflags	@""
	.align	4


	//----- nvinfo : EIATTR_CUDA_API_VERSION
	.align		4
        /*0000*/ 	.byte	0x04, 0x37
        /*0002*/ 	.short	(.L_3534 - .L_3533)
.L_3533:
        /*0004*/ 	.word	0x00000082


	//----- nvinfo : EIATTR_SW2861232_WAR
	.align		4
.L_3534:
        /*0008*/ 	.byte	0x01, 0x35
	.zero		2


	//----- nvinfo : EIATTR_PARAM_CBANK
	.align		4
        /*000c*/ 	.byte	0x04, 0x0a
        /*000e*/ 	.short	(.L_3536 - .L_3535)
	.align		4
.L_3535:
        /*0010*/ 	.word	index@(.nv.constant0._ZN2at6native18elementwise_kernelILi128ELi4EZNS0_15gpu_kernel_implINS0_11FillFunctorIhEEEEvRNS_18TensorIteratorBaseERKT_EUliE_EEviT1_)
        /*0014*/ 	.short	0x0160
        /*0016*/ 	.short	0x01b8


	//----- nvinfo : EIATTR_CBANK_PARAM_SIZE
	.align		4
.L_3536:
        /*0018*/ 	.byte	0x03, 0x19
        /*001a*/ 	.short	0x01b8


	//----- nvinfo : EIATTR_KPARAM_INFO
	.align		4
        /*001c*/ 	.byte	0x04, 0x17
        /*001e*/ 	.short	(.L_3538 - .L_3537)
.L_3537:
        /*0020*/ 	.word	0x00000000
        /*0024*/ 	.short	0x0001
        /*0026*/ 	.short	0x0008
        /*0028*/ 	.byte	0x00, 0xf0, 0xc1, 0x06


	//----- nvinfo : EIATTR_KPARAM_INFO
	.align		4
.L_3538:
        /*002c*/ 	.byte	0x04, 0x17
        /*002e*/ 	.short	(.L_3540 - .L_3539)
.L_3539:
        /*0030*/ 	.word	0x00000000
        /*0034*/ 	.short	0x0000
        /*0036*/ 	.short	0x0000
        /*0038*/ 	.byte	0x00, 0xf0, 0x11, 0x00


	//----- nvinfo : EIATTR_MAXREG_COUNT
	.align		4
.L_3540:
        /*003c*/ 	.byte	0x03, 0x1b
        /*003e*/ 	.short	0x0080


	//----- nvinfo : EIATTR_EXTERNS
	.align		4
        /*0040*/ 	.byte	0x04, 0x0f
        /*0042*/ 	.short	(.L_3542 - .L_3541)


	//   ....[0]....
	.align		4
.L_3541:
        /*0044*/ 	.word	index@(__assertfail)


	//----- nvinfo : EIATTR_MERCURY_ISA_VERSION
	.align		4
.L_3542:
        /*0048*/ 	.byte	0x03, 0x5f
        /*004a*/ 	.short	0x0000


	//----- nvinfo : EIATTR_SYSCALL_OFFSETS
	.align		4
        /*004c*/ 	.byte	0x04, 0x46
        /*004e*/ 	.short	(.L_3544 - .L_3543)


	//   ....[0]....
.L_3543:
        /*0050*/ 	.word	0x00001ad0


	//   ....[1]....
        /*0054*/ 	.word	0x000035f0


	//   ....[2]....
        /*0058*/ 	.word	0x000050e0


	//   ....[3]....
        /*005c*/ 	.word	0x00006be0


	//----- nvinfo : EIATTR_EXIT_INSTR_OFFSETS
	.align		4
.L_3544:
        /*0060*/ 	.byte	0x04, 0x1c
        /*0062*/ 	.short	(.L_3546 - .L_3545)


	//   ....[0]....
.L_3545:
        /*0064*/ 	.word	0x00005180


	//   ....[1]....
        /*0068*/ 	.word	0x00005f30


	//   ....[2]....
        /*006c*/ 	.word	0x00005f50


	//   ....[3]....
        /*0070*/ 	.word	0x00005ff0


	//   ....[4]....
        /*0074*/ 	.word	0x00006010


	//   ....[5]....
        /*0078*/ 	.word	0x00006030


	//   ....[6]....
        /*007c*/ 	.word	0x000060c0


	//   ....[7]....
        /*0080*/ 	.word	0x00006100


	//   ....[8]....
        /*0084*/ 	.word	0x000061a0


	//   ....[9]....
        /*0088*/ 	.word	0x000061f0


	//   ....[10]....
        /*008c*/ 	.word	0x00006220


	//   ....[11]....
        /*0090*/ 	.word	0x000062e0


	//   ....[12]....
        /*0094*/ 	.word	0x00006320


	//   ....[13]....
        /*0098*/ 	.word	0x00006490


	//   ....[14]....
        /*009c*/ 	.word	0x000065d0


	//   ....[15]....
        /*00a0*/ 	.word	0x00006610


	//   ....[16]....
        /*00a4*/ 	.word	0x000066b0


	//   ....[17]....
        /*00a8*/ 	.word	0x00006810


	//   ....[18]....
        /*00ac*/ 	.word	0x00006970


	//   ....[19]....
        /*00b0*/ 	.word	0x00006ab0


	//   ....[20]....
        /*00b4*/ 	.word	0x00006bf0


	//   ....[21]....
        /*00b8*/ 	.word	0x00006c30


	//   ....[22]....
        /*00bc*/ 	.word	0x00006c50


	//----- nvinfo : EIATTR_MAX_THREADS
	.align		4
.L_3546:
        /*00c0*/ 	.byte	0x04, 0x05
        /*00c2*/ 	.short	(.L_3548 - .L_3547)
.L_3547:
        /*00c4*/ 	.word	0x00000080
        /*00c8*/ 	.word	0x00000001
        /*00cc*/ 	.word	0x00000001


	//----- nvinfo : EIATTR_CRS_STACK_SIZE
	.align		4
.L_3548:
        /*00d0*/ 	.byte	0x04, 0x1e
        /*00d2*/ 	.short	(.L_3550 - .L_3549)
.L_3549:
        /*00d4*/ 	.word	0x00000000
.L_3550:


//--------------------- .nv.info._ZN2at6native27unrolled_elementwise_kernelINS0_11FillFunctorIhEESt5arrayIPcLm1EELi4E23TrivialOffsetCalculatorILi0EjES7_ILi1EjENS0_6memory12LoadWithCastILi0EEENSA_13StoreWithCastILi1EEEEEviT_T0_T2_T3_T4_T5_ --------------------------
	.section	.nv.info._ZN2at6native27unrolled_elementwise_kernelINS0_11FillFunctorIhEESt5arrayIPcLm1EELi4E23TrivialOffsetCalculatorILi0EjES7_ILi1EjENS0_6memory12LoadWithCastILi0EEENSA_13StoreWithCastILi1EEEEEviT_T0_T2_T3_T4_T5_,"",@"SHT_CUDA_INFO"
	.sectionflags	@""
	.align	4


	//----- nvinfo : EIATTR_CUDA_API_VERSION
	.align		4
        /*0000*/ 	.byte	0x04, 0x37
        /*0002*/ 	.short	(.L_3552 - .L_3551)
.L_3551:
        /*0004*/ 	.word	0x00000082


	//----- nvinfo : EIATTR_SW2861232_WAR
	.align		4
.L_3552:
        /*0008*/ 	.byte	0x01, 0x35
	.zero		2


	//----- nvinfo : EIATTR_PARAM_CBANK
	.align		4
        /*000c*/ 	.byte	0x04, 0x0a
        /*000e*/ 	.short	(.L_3554 - .L_3553)
	.align		4
.L_3553:
        /*0010*/ 	.word	index@(.nv.constant0._ZN2at6native27unrolled_elementwise_kernelINS0_11FillFunctorIhEESt5arrayIPcLm1EELi4E23TrivialOffsetCalculatorILi0EjES7_ILi1EjENS0_6memory12LoadWithCastILi0EEENSA_13StoreWithCastILi1EEEEEviT_T0_T2_T3_T4_T5_)
        /*0014*/ 	.short	0x0160
        /*0016*/ 	.short	0x0024


	//----- nvinfo : EIATTR_CBANK_PARAM_SIZE
	.align		4
.L_3554:
        /*0018*/ 	.byte	0x03, 0x19
        /*001a*/ 	.short	0x0024


	//----- nvinfo : EIATTR_KPARAM_INFO
	.align		4
        /*001c*/ 	.byte	0x04, 0x17
        /*001e*/ 	.short	(.L_3556 - .L_3555)
.L_3555:
        /*0020*/ 	.word	0x00000000
        /*0024*/ 	.short	0x0006
        /*0026*/ 	.short	0x001c
        /*0028*/ 	.byte	0x00, 0xf0, 0x21, 0x00


	//----- nvinfo : EIATTR_KPARAM_INFO
	.align		4
.L_3556:
        /*002c*/ 	.byte	0x04, 0x17
        /*002e*/ 	.short	(.L_3558 - .L_3557)
.L_3557:
        /*0030*/ 	.word	0x00000000
        /*0034*/ 	.short	0x0005
        /*0036*/ 	.short	0x0014
        /*0038*/ 	.byte	0x00, 0xf0, 0x21, 0x00


	//----- nvinfo : EIATTR_KPARAM_INFO
	.align		4
.L_3558:
        /*003c*/ 	.byte	0x04, 0x17
        /*003e*/ 	.short	(.L_3560 - .L_3559)
.L_3559:
        /*0040*/ 	.word	0x00000000
        /*0044*/ 	.short	0x0004
        /*0046*/ 	.short	0x0011
        /*0048*/ 	.byte	0x00, 0xf0, 0x05, 0x00


	//----- nvinfo : EIATTR_KPARAM_INFO
	.align		4
.L_3560:
        /*004c*/ 	.byte	0x04, 0x17
        /*004e*/ 	.short	(.L_3562 - .L_3561)
.L_3561:
        /*0050*/ 	.word	0x00000000
        /*0054*/ 	.short	0x0003
        /*0056*/ 	.short	0x0010
        /*0058*/ 	.byte	0x00, 0xf0, 0x05, 0x00


	//----- nvinfo : EIATTR_KPARAM_INFO
	.align		4
.L_3562:
        /*005c*/ 	.byte	0x04, 0x17
        /*005e*/ 	.short	(.L_3564 - .L_3563)
.L_3563:
        /*0060*/ 	.word	0x00000000
        /*0064*/ 	.short	0x0002
        /*0066*/ 	.short	0x0008
        /*0068*/ 	.byte	0x00, 0xf0, 0x21, 0x00


	//----- nvinfo : EIATTR_KPARAM_INFO
	.align		4
.L_3564:
        /*006c*/ 	.byte	0x04, 0x17
        /*006e*/ 	.short	(.L_3566 - .L_3565)
.L_3565:
        /*0070*/ 	.word	0x00000000
        /*0074*/ 	.short	0x0001
        /*0076*/ 	.short	0x0004
        /*0078*/ 	.byte	0x00, 0xf0, 0x05, 0x00


	//----- nvinfo : EIATTR_KPARAM_INFO
	.align		4
.L_3566:
        /*007c*/ 	.byte	0x04, 0x17
        /*007e*/ 	.short	(.L_3568 - .L_3567)
.L_3567:
        /*0080*/ 	.word	0x00000000
        /*0084*/ 	.short	0x0000
        /*0086*/ 	.short	0x0000
        /*0088*/ 	.byte	0x00, 0xf0, 0x11, 0x00


	//----- nvinfo : EIATTR_MAXREG_COUNT
	.align		4
.L_3568:
        /*008c*/ 	.byte	0x03, 0x1b
        /*008e*/ 	.short	0x00ff


	//----- nvinfo : EIATTR_EXTERNS
	.align		4
        /*0090*/ 	.byte	0x04, 0x0f
        /*0092*/ 	.short	(.L_3570 - .L_3569)


	//   ....[0]....
	.align		4
.L_3569:
        /*0094*/ 	.word	index@(__assertfail)


	//----- nvinfo : EIATTR_MERCURY_ISA_VERSION
	.align		4
.L_3570:
        /*0098*/ 	.byte	0x03, 0x5f
        /*009a*/ 	.short	0x0000


	//----- nvinfo : EIATTR_SYSCALL_OFFSETS
	.align		4
        /*009c*/ 	.byte	0x04, 0x46
        /*009e*/ 	.short	(.L_3572 - .L_3571)


	//   ....[0]....
.L_3571:
        /*00a0*/ 	.word	0x00000e80


	//   ....[1]....
        /*00a4*/ 	.word	0x00001d90


	//   ....[2]....
        /*00a8*/ 	.word	0x00002c90


	//   ....[3]....
        /*00ac*/ 	.word	0x00003b90


	//----- nvinfo : EIATTR_EXIT_INSTR_OFFSETS
	.align		4
.L_3572:
        /*00b0*/ 	.byte	0x04, 0x1c
        /*00b2*/ 	.short	(.L_3574 - .L_3573)


	//   ....[0]....
.L_3573:
        /*00b4*/ 	.word	0x00002d30


	//   ....[1]....
        /*00b8*/ 	.word	0x00002e40


	//   ....[2]....
        /*00bc*/ 	.word	0x00002e60


	//   ....[3]....
        /*00c0*/ 	.word	0x00002f00


	//   ....[4]....
        /*00c4*/ 	.word	0x00002f20


	//   ....[5]....
        /*00c8*/ 	.word	0x00002f40


	//   ....[6]....
        /*00cc*/ 	.word	0x00002fe0


	//   ....[7]....
        /*00d0*/ 	.word	0x00003030


	//   ....[8]....
        /*00d4*/ 	.word	0x000030e0


	//   ....[9]....
        /*00d8*/ 	.word	0x00003140


	//   ....[10]....
        /*00dc*/ 	.word	0x00003170


	//   ....[11]....
        /*00e0*/ 	.word	0x00003230


	//   ....[12]....
        /*00e4*/ 	.word	0x00003270


	//   ....[13]....
        /*00e8*/ 	.word	0x000033f0


	//   ....[14]....
        /*00ec*/ 	.word	0x00003540


	//   ....[15]....
        /*00f0*/ 	.word	0x00003590


	//   ....[16]....
        /*00f4*/ 	.word	0x00003630


	//   ....[17]....
        /*00f8*/ 	.word	0x000037a0


	//   ....[18]....
        /*00fc*/ 	.word	0x00003910


	//   ....[19]....
        /*0100*/ 	.word	0x00003a60


	//   ....[20]....
        /*0104*/ 	.word	0x00003ba0


	//   ....[21]....
        /*0108*/ 	.word	0x00003be0


	//   ....[22]....
        /*010c*/ 	.word	0x00003c00


	//----- nvinfo : EIATTR_MAX_THREADS
	.align		4
.L_3574:
        /*0110*/ 	.byte	0x04, 0x05
        /*0112*/ 	.short	(.L_3576 - .L_3575)
.L_3575:
        /*0114*/ 	.word	0x00000080
        /*0118*/ 	.word	0x00000001
        /*011c*/ 	.word	0x00000001


	//----- nvinfo : EIATTR_CRS_STACK_SIZE
	.align		4
.L_3576:
        /*0120*/ 	.byte	0x04, 0x1e
        /*0122*/ 	.short	(.L_3578 - .L_3577)
.L_3577:
        /*0124*/ 	.word	0x00000000
.L_3578:


//--------------------- .nv.info._ZN2at6native18elementwise_kernelILi128ELi4EZNS0_22gpu_kernel_impl_nocastINS0_11FillFunctorIhEEEEvRNS_18TensorIteratorBaseERKT_EUliE_EEviT1_ --------------------------
	.section	.nv.info._ZN2at6native18elementwise_kernelILi128ELi4EZNS0_22gpu_kernel_impl_nocastINS0_11FillFunctorIhEEEEvRNS_18TensorIteratorBaseERKT_EUliE_EEviT1_,"",@"SHT_CUDA_INFO"
	.sectionflags	@""
	.align	4


	//----- nvinfo : EIATTR_CUDA_API_VERSION
	.align		4
        /*0000*/ 	.byte	0x04, 0x37
        /*0002*/ 	.short	(.L_3580 - .L_3579)
.L_3579:
        /*0004*/ 	.word	0x00000082


	//----- nvinfo : EIATTR_SW2861232_WAR
	.align		4
.L_3580:
        /*0008*/ 	.byte	0x01, 0x35
	.zero		2


	//----- nvinfo : EIATTR_PARAM_CBANK
	.align		4
        /*000c*/ 	.byte	0x04, 0x0a
        /*000e*/ 	.short	(.L_3582 - .L_3581)
	.align		4
.L_3581:
        /*0010*/ 	.word	index@(.nv.constant0._ZN2at6native18elementwise_kernelILi128ELi4EZNS0_22gpu_kernel_impl_nocastINS0_11FillFunctorIhEEEEvRNS_18TensorIteratorBaseERKT_EUliE_EEviT1_)
        /*0014*/ 	.short	0x0160
        /*0016*/ 	.short	0x01b8


	//----- nvinfo : EIATTR_CBANK_PARAM_SIZE
	.align		4
.L_3582:
        /*0018*/ 	.byte	0x03, 0x19
        /*001a*/ 	.short	0x01b8


	//----- nvinfo : EIATTR_KPARAM_INFO
	.align		4
        /*001c*/ 	.byte	0x04, 0x17
        /*001e*/ 	.short	(.L_3584 - .L_3583)
.L_3583:
        /*0020*/ 	.word	0x00000000
        /*0024*/ 	.short	0x0001
        /*0026*/ 	.short	0x0008
        /*0028*/ 	.byte	0x00, 0xf0, 0xc1, 0x06


	//----- nvinfo : EIATTR_KPARAM_INFO
	.align		4
.L_3584:
        /*002c*/ 	.byte	0x04, 0x17
        /*002e*/ 	.short	(.L_3586 - .L_3585)
.L_3585:
        /*0030*/ 	.word	0x00000000
        /*0034*/ 	.short	0x0000
        /*0036*/ 	.short	0x0000
        /*0038*/ 	.byte	0x00, 0xf0, 0x11, 0x00


	//----- nvinfo : EIATTR_MAXREG_COUNT
	.align		4
.L_3586:
        /*003c*/ 	.byte	0x03, 0x1b
        /*003e*/ 	.short	0x0080


	//----- nvinfo : EIATTR_MERCURY_ISA_VERSION
	.align		4
        /*0040*/ 	.byte	0x03, 0x5f
        /*0042*/ 	.short	0x0000


	//----- nvinfo : EIATTR_EXIT_INSTR_OFFSETS
	.align		4
        /*0044*/ 	.byte	0x04, 0x1c
        /*0046*/ 	.short	(.L_3588 - .L_3587)


	//   ....[0]....
.L_3587:
        /*0048*/ 	.word	0x00002770


	//   ....[1]....
        /*004c*/ 	.word	0x00003420


	//   ....[2]....
        /*0050*/ 	.word	0x000034e0


	//   ....[3]....
        /*0054*/ 	.word	0x00003520


	//----- nvinfo : EIATTR_MAX_THREADS
	.align		4
.L_3588:
        /*0058*/ 	.byte	0x04, 0x05
        /*005a*/ 	.short	(.L_3590 - .L_3589)
.L_3589:
        /*005c*/ 	.word	0x00000080
        /*0060*/ 	.word	0x00000001
        /*0064*/ 	.word	0x00000001


	//----- nvinfo : EIATTR_CRS_STACK_SIZE
	.align		4
.L_3590:
        /*0068*/ 	.byte	0x04, 0x1e
        /*006a*/ 	.short	(.L_3592 - .L_3591)
.L_3591:
        /*006c*/ 	.word	0x00000000
.L_3592:


//--------------------- .nv.info._ZN2at6native27unrolled_elementwise_kernelINS0_11FillFunctorIhEESt5arrayIPcLm1EELi4E23TrivialOffsetCalculatorILi0EjES7_ILi1EjENS0_6memory15LoadWithoutCastENSA_16StoreWithoutCastEEEviT_T0_T2_T3_T4_T5_ --------------------------
	.section	.nv.info._ZN2at6native27unrolled_elementwise_kernelINS0_11FillFunctorIhEESt5arrayIPcLm1EELi4E23TrivialOffsetCalculatorILi0EjES7_ILi1EjENS0_6memory15LoadWithoutCastENSA_16StoreWithoutCastEEEviT_T0_T2_T3_T4_T5_,"",@"SHT_CUDA_INFO"
	.sectionflags	@""
	.align	4


	//----- nvinfo : EIATTR_CUDA_API_VERSION
	.align		4
        /*0000*/ 	.byte	0x04, 0x37
        /*0002*/ 	.short	(.L_3594 - .L_3593)
.L_3593:
        /*0004*/ 	.word	0x00000082


	//----- nvinfo : EIATTR_SW2861232_WAR
	.align		4
.L_3594:
        /*0008*/ 	.byte	0x01, 0x35
	.zero		2


	//----- nvinfo : EIATTR_PARAM_CBANK
	.align		4
        /*000c*/ 	.byte	0x04, 0x0a
        /*000e*/ 	.short	(.L_3596 - .L_3595)
	.align		4
.L_3595:
        /*0010*/ 	.word	index@(.nv.constant0._ZN2at6native27unrolled_elementwise_kernelINS0_11FillFunctorIhEESt5arrayIPcLm1EELi4E23TrivialOffsetCalculatorILi0EjES7_ILi1EjENS0_6memory15LoadWithoutCastENSA_16StoreWithoutCastEEEviT_T0_T2_T3_T4_T5_)
        /*0014*/ 	.short	0x0160
        /*0016*/ 	.short	0x0014


	//----- nvinfo : EIATTR_CBANK_PARAM_SIZE
	.align		4
.L_3596:
        /*0018*/ 	.byte	0x03, 0x19
        /*001a*/ 	.short	0x0014


	//----- nvinfo : EIATTR_KPARAM_INFO
	.align		4
        /*001c*/ 	.byte	0x04, 0x17
        /*001e*/ 	.short	(.L_3598 - .L_3597)
.L_3597:
        /*0020*/ 	.word	0x00000000
        /*0024*/ 	.short	0x0006
        /*0026*/ 	.short	0x0013
        /*0028*/ 	.byte	0x00, 0xf0, 0x05, 0x00


	//----- nvinfo : EIATTR_KPARAM_INFO
	.align		4
.L_3598:
        /*002c*/ 	.byte	0x04, 0x17
        /*002e*/ 	.short	(.L_3600 - .L_3599)
.L_3599:
        /*0030*/ 	.word	0x00000000
        /*0034*/ 	.short	0x0005
        /*0036*/ 	.short	0x0012
        /*0038*/ 	.byte	0x00, 0xf0, 0x05, 0x00


	//----- nvinfo : EIATTR_KPARAM_INFO
	.align		4
.L_3600:
        /*003c*/ 	.byte	0x04, 0x17
        /*003e*/ 	.short	(.L_3602 - .L_3601)
.L_3601:
        /*0040*/ 	.word	0x00000000
        /*0044*/ 	.short	0x0004
        /*0046*/ 	.short	0x0011
        /*0048*/ 	.byte	0x00, 0xf0, 0x05, 0x00


	//----- nvinfo : EIATTR_KPARAM_INFO
	.align		4
.L_3602:
        /*004c*/ 	.byte	0x04, 0x17
        /*004e*/ 	.short	(.L_3604 - .L_3603)
.L_3603:
        /*0050*/ 	.word	0x00000000
        /*0054*/ 	.short	0x0003
        /*0056*/ 	.short	0x0010
        /*0058*/ 	.byte	0x00, 0xf0, 0x05, 0x00


	//----- nvinfo : EIATTR_KPARAM_INFO
	.align		4
.L_3604:
        /*005c*/ 	.byte	0x04, 0x17
        /*005e*/ 	.short	(.L_3606 - .L_3605)
.L_3605:
        /*0060*/ 	.word	0x00000000
        /*0064*/ 	.short	0x0002
        /*0066*/ 	.short	0x0008
        /*0068*/ 	.byte	0x00, 0xf0, 0x21, 0x00


	//----- nvinfo : EIATTR_KPARAM_INFO
	.align		4
.L_3606:
        /*006c*/ 	.byte	0x04, 0x17
        /*006e*/ 	.short	(.L_3608 - .L_3607)
.L_3607:
        /*0070*/ 	.word	0x00000000
        /*0074*/ 	.short	0x0001
        /*0076*/ 	.short	0x0004
        /*0078*/ 	.byte	0x00, 0xf0, 0x05, 0x00


	//----- nvinfo : EIATTR_KPARAM_INFO
	.align		4
.L_3608:
        /*007c*/ 	.byte	0x04, 0x17
        /*007e*/ 	.short	(.L_3610 - .L_3609)
.L_3609:
        /*0080*/ 	.word	0x00000000
        /*0084*/ 	.short	0x0000
        /*0086*/ 	.short	0x0000
        /*0088*/ 	.byte	0x00, 0xf0, 0x11, 0x00


	//----- nvinfo : EIATTR_MAXREG_COUNT
	.align		4
.L_3610:
        /*008c*/ 	.byte	0x03, 0x1b
        /*008e*/ 	.short	0x00ff


	//----- nvinfo : EIATTR_MERCURY_ISA_VERSION
	.align		4
        /*0090*/ 	.byte	0x03, 0x5f
        /*0092*/ 	.short	0x0000


	//----- nvinfo : EIATTR_EXIT_INSTR_OFFSETS
	.align		4
        /*0094*/ 	.byte	0x04, 0x1c
        /*0096*/ 	.short	(.L_3612 - .L_3611)


	//   ....[0]....
.L_3611:
        /*0098*/ 	.word	0x000001d0


	//   ....[1]....
        /*009c*/ 	.word	0x00000220


	//----- nvinfo : EIATTR_MAX_THREADS
	.align		4
.L_3612:
        /*00a0*/ 	.byte	0x04, 0x05
        /*00a2*/ 	.short	(.L_3614 - .L_3613)
.L_3613:
        /*00a4*/ 	.word	0x00000080
        /*00a8*/ 	.word	0x00000001
        /*00ac*/ 	.word	0x00000001


	//----- nvinfo : EIATTR_CRS_STACK_SIZE
	.align		4
.L_3614:
        /*00b0*/ 	.byte	0x04, 0x1e
        /*00b2*/ 	.short	(.L_3616 - .L_3615)
.L_3615:
        /*00b4*/ 	.word	0x00000000
.L_3616:


//--------------------- .nv.info._ZN2at6native29vectorized_elementwise_kernelILi2ENS0_11FillFunctorIhEESt5arrayIPcLm1EEEEviT0_T1_ --------------------------
	.section	.nv.info._ZN2at6native29vectorized_elementwise_kernelILi2ENS0_11FillFunctorIhEESt5arrayIPcLm1EEEEviT0_T1_,"",@"SHT_CUDA_INFO"
	.sectionflags	@""
	.align	4


	//----- nvinfo : EIATTR_CUDA_API_VERSION
	.align		4
        /*0000*/ 	.byte	0x04, 0x37
        /*0002*/ 	.short	(.L_3618 - .L_3617)
.L_3617:
        /*0004*/ 	.word	0x00000082


	//----- nvinfo : EIATTR_SW2861232_WAR
	.align		4
.L_3618:
        /*0008*/ 	.byte	0x01, 0x35
	.zero		2


	//----- nvinfo : EIATTR_PARAM_CBANK
	.align		4
        /*000c*/ 	.byte	0x04, 0x0a
        /*000e*/ 	.short	(.L_3620 - .L_3619)
	.align		4
.L_3619:
        /*0010*/ 	.word	index@(.nv.constant0._ZN2at6native29vectorized_elementwise_kernelILi2ENS0_11FillFunctorIhEESt5arrayIPcLm1EEEEviT0_T1_)
        /*0014*/ 	.short	0x0160
        /*0016*/ 	.short	0x0010


	//----- nvinfo : EIATTR_CBANK_PARAM_SIZE
	.align		4
.L_3620:
        /*0018*/ 	.byte	0x03, 0x19
        /*001a*/ 	.short	0x0010


	//----- nvinfo : EIATTR_KPARAM_INFO
	.align		4
        /*001c*/ 	.byte	0x04, 0x17
        /*001e*/ 	.short	(.L_3622 - .L_3621)
.L_3621:
        /*0020*/ 	.word	0x00000000
        /*0024*/ 	.short	0x0002
        /*0026*/ 	.short	0x0008
        /*0028*/ 	.byte	0x00, 0xf0, 0x21, 0x00


	//----- nvinfo : EIATTR_KPARAM_INFO
	.align		4
.L_3622:
        /*002c*/ 	.byte	0x04, 0x17
        /*002e*/ 	.short	(.L_3624 - .L_3623)
.L_3623:
        /*0030*/ 	.word	0x00000000
        /*0034*/ 	.short	0x0001
        /*0036*/ 	.short	0x0004
        /*0038*/ 	.byte	0x00, 0xf0, 0x05, 0x00


	//----- nvinfo : EIATTR_KPARAM_INFO
	.align		4
.L_3624:
        /*003c*/ 	.byte	0x04, 0x17
        /*003e*/ 	.short	(.L_3626 - .L_3625)
.L_3625:
        /*0040*/ 	.word	0x00000000
        /*0044*/ 	.short	0x0000
        /*0046*/ 	.short	0x0000
        /*0048*/ 	.byte	0x00, 0xf0, 0x11, 0x00


	//----- nvinfo : EIATTR_MAXREG_COUNT
	.align		4
.L_3626:
        /*004c*/ 	.byte	0x03, 0x1b
        /*004e*/ 	.short	0x00ff


	//----- nvinfo : EIATTR_MERCURY_ISA_VERSION
	.align		4
        /*0050*/ 	.byte	0x03, 0x5f
        /*0052*/ 	.short	0x0000


	//----- nvinfo : EIATTR_EXIT_INSTR_OFFSETS
	.align		4
        /*0054*/ 	.byte	0x04, 0x1c
        /*0056*/ 	.short	(.L_3628 - .L_3627)


	//   ....[0]....
.L_3627:
        /*0058*/ 	.word	0x00000150


	//   ....[1]....
        /*005c*/ 	.word	0x00000850


	//   ....[2]....
        /*0060*/ 	.word	0x000008a0


	//----- nvinfo : EIATTR_MAX_THREADS
	.align		4
.L_3628:
        /*0064*/ 	.byte	0x04, 0x05
        /*0066*/ 	.short	(.L_3630 - .L_3629)
.L_3629:
        /*0068*/ 	.word	0x00000080
        /*006c*/ 	.word	0x00000001
        /*0070*/ 	.word	0x00000001


	//----- nvinfo : EIATTR_CRS_STACK_SIZE
	.align		4
.L_3630:
        /*0074*/ 	.byte	0x04, 0x1e
        /*0076*/ 	.short	(.L_3632 - .L_3631)
.L_3631:
        /*0078*/ 	.word	0x00000000
.L_3632:


//--------------------- .nv.info._ZN2at6native29vectorized_elementwise_kernelILi4ENS0_11FillFunctorIhEESt5arrayIPcLm1EEEEviT0_T1_ --------------------------
	.section	.nv.info._ZN2at6native29vectorized_elementwise_kernelILi4ENS0_11FillFunctorIhEESt5arrayIPcLm1EEEEviT0_T1_,"",@"SHT_CUDA_INFO"
	.sectionflags	@""
	.align	4


	//----- nvinfo : EIATTR_CUDA_API_VERSION
	.align		4
        /*0000*/ 	.byte	0x04, 0x37
        /*0002*/ 	.short	(.L_3634 - .L_3633)
.L_3633:
        /*0004*/ 	.word	0x00000082


	//----- nvinfo : EIATTR_SW2861232_WAR
	.align		4
.L_3634:
        /*0008*/ 	.byte	0x01, 0x35
	.zero		2


	//----- nvinfo : EIATTR_PARAM_CBANK
	.align		4
        /*000c*/ 	.byte	0x04, 0x0a
        /*000e*/ 	.short	(.L_3636 - .L_3635)
	.align		4
.L_3635:
        /*0010*/ 	.word	index@(.nv.constant0._ZN2at6native29vectorized_elementwise_kernelILi4ENS0_11FillFunctorIhEESt5arrayIPcLm1EEEEviT0_T1_)
        /*0014*/ 	.short	0x0160
        /*0016*/ 	.short	0x0010


	//----- nvinfo : EIATTR_CBANK_PARAM_SIZE
	.align		4
.L_3636:
        /*0018*/ 	.byte	0x03, 0x19
        /*001a*/ 	.short	0x0010


	//----- nvinfo : EIATTR_KPARAM_INFO
	.align		4
        /*001c*/ 	.byte	0x04, 0x17
        /*001e*/ 	.short	(.L_3638 - .L_3637)
.L_3637:
        /*0020*/ 	.word	0x00000000
        /*0024*/ 	.short	0x0002
        /*0026*/ 	.short	0x0008
        /*0028*/ 	.byte	0x00, 0xf0, 0x21, 0x00


	//----- nvinfo : EIATTR_KPARAM_INFO
	.align		4
.L_3638:
        /*002c*/ 	.byte	0x04, 0x17
        /*002e*/ 	.short	(.L_3640 - .L_3639)
.L_3639:
        /*0030*/ 	.word	0x00000000
        /*0034*/ 	.short	0x0001
        /*0036*/ 	.short	0x0004
        /*0038*/ 	.byte	0x00, 0xf0, 0x05, 0x00


	//----- nvinfo : EIATTR_KPARAM_INFO
	.align		4
.L_3640:
        /*003c*/ 	.byte	0x04, 0x17
        /*003e*/ 	.short	(.L_3642 - .L_3641)
.L_3641:
        /*0040*/ 	.word	0x00000000
        /*0044*/ 	.short	0x0000
        /*0046*/ 	.short	0x0000
        /*0048*/ 	.byte	0x00, 0xf0, 0x11, 0x00


	//----- nvinfo : EIATTR_MAXREG_COUNT
	.align		4
.L_3642:
        /*004c*/ 	.byte	0x03, 0x1b
        /*004e*/ 	.short	0x00ff


	//----- nvinfo : EIATTR_MERCURY_ISA_VERSION
	.align		4
        /*0050*/ 	.byte	0x03, 0x5f
        /*0052*/ 	.short	0x0000


	//----- nvinfo : EIATTR_EXIT_INSTR_OFFSETS
	.align		4
        /*0054*/ 	.byte	0x04, 0x1c
        /*0056*/ 	.short	(.L_3644 - .L_3643)


	//   ....[0]....
.L_3643:
        /*0058*/ 	.word	0x00000130


	//   ....[1]....
        /*005c*/ 	.word	0x00000830


	//   ....[2]....
        /*0060*/ 	.word	0x00000880


	//----- nvinfo : EIATTR_MAX_THREADS
	.align		4
.L_3644:
        /*0064*/ 	.byte	0x04, 0x05
        /*0066*/ 	.short	(.L_3646 - .L_3645)
.L_3645:
        /*0068*/ 	.word	0x00000080
        /*006c*/ 	.word	0x00000001
        /*0070*/ 	.word	0x00000001


	//----- nvinfo : EIATTR_CRS_STACK_SIZE
	.align		4
.L_3646:
        /*0074*/ 	.byte	0x04, 0x1e
        /*0076*/ 	.short	(.L_3648 - .L_3647)
.L_3647:
        /*0078*/ 	.word	0x00000000
.L_3648:


//--------------------- .nv.info._ZN2at6native29vectorized_elementwise_kernelILi8ENS0_11FillFunctorIhEESt5arrayIPcLm1EEEEviT0_T1_ --------------------------
	.section	.nv.info._ZN2at6native29vectorized_elementwise_kernelILi8ENS0_11FillFunctorIhEESt5arrayIPcLm1EEEEviT0_T1_,"",@"SHT_CUDA_INFO"
	.sectionflags	@""
	.align	4


	//----- nvinfo : EIATTR_CUDA_API_VERSION
	.align		4
        /*0000*/ 	.byte	0x04, 0x37
        /*0002*/ 	.short	(.L_3650 - .L_3649)
.L_3649:
        /*0004*/ 	.word	0x00000082


	//----- nvinfo : EIATTR_SW2861232_WAR
	.align		4
.L_3650:
        /*0008*/ 	.byte	0x01, 0x35
	.zero		2


	//----- nvinfo : EIATTR_PARAM_CBANK
	.align		4
        /*000c*/ 	.byte	0x04, 0x0a
        /*000e*/ 	.short	(.L_3652 - .L_3651)
	.align		4
.L_3651:
        /*0010*/ 	.word	index@(.nv.constant0._ZN2at6native29vectorized_elementwise_kernelILi8ENS0_11FillFunctorIhEESt5arrayIPcLm1EEEEviT0_T1_)
        /*0014*/ 	.short	0x0160
        /*0016*/ 	.short	0x0010


	//----- nvinfo : EIATTR_CBANK_PARAM_SIZE
	.align		4
.L_3652:
        /*0018*/ 	.byte	0x03, 0x19
        /*001a*/ 	.short	0x0010


	//----- nvinfo : EIATTR_KPARAM_INFO
	.align		4
        /*001c*/ 	.byte	0x04, 0x17
        /*001e*/ 	.short	(.L_3654 - .L_3653)
.L_3653:
        /*0020*/ 	.word	0x00000000
        /*0024*/ 	.short	0x0002
        /*0026*/ 	.short	0x0008
        /*0028*/ 	.byte	0x00, 0xf0, 0x21, 0x00


	//----- nvinfo : EIATTR_KPARAM_INFO
	.align		4
.L_3654:
        /*002c*/ 	.byte	0x04, 0x17
        /*002e*/ 	.short	(.L_3656 - .L_3655)
.L_3655:
        /*0030*/ 	.word	0x00000000
        /*0034*/ 	.short	0x0001
        /*0036*/ 	.short	0x0004
        /*0038*/ 	.byte	0x00, 0xf0, 0x05, 0x00


	//----- nvinfo : EIATTR_KPARAM_INFO
	.align		4
.L_3656:
        /*003c*/ 	.byte	0x04, 0x17
        /*003e*/ 	.short	(.L_3658 - .L_3657)
.L_3657:
        /*0040*/ 	.word	0x00000000
        /*0044*/ 	.short	0x0000
        /*0046*/ 	.short	0x0000
        /*0048*/ 	.byte	0x00, 0xf0, 0x11, 0x00


	//----- nvinfo : EIATTR_MAXREG_COUNT
	.align		4
.L_3658:
        /*004c*/ 	.byte	0x03, 0x1b
        /*004e*/ 	.short	0x00ff


	//----- nvinfo : EIATTR_MERCURY_ISA_VERSION
	.align		4
        /*0050*/ 	.byte	0x03, 0x5f
        /*0052*/ 	.short	0x0000


	//----- nvinfo : EIATTR_EXIT_INSTR_OFFSETS
	.align		4
        /*0054*/ 	.byte	0x04, 0x1c
        /*0056*/ 	.short	(.L_3660 - .L_3659)


	//   ....[0]....
.L_3659:
        /*0058*/ 	.word	0x00000010


	//----- nvinfo : EIATTR_MAX_THREADS
	.align		4
.L_3660:
        /*005c*/ 	.byte	0x04, 0x05
        /*005e*/ 	.short	(.L_3662 - .L_3661)
.L_3661:
        /*0060*/ 	.word	0x00000080
        /*0064*/ 	.word	0x00000001
        /*0068*/ 	.word	0x00000001
.L_3662:


//--------------------- .nv.callgraph             --------------------------
	.section	.nv.callgraph,"",@"SHT_CUDA_CALLGRAPH"
	.align	4
	.sectionentsize	8
	.align		4
        /*0000*/ 	.word	0x00000000
	.align		4
        /*0004*/ 	.word	0xffffffff
	.align		4
        /*0008*/ 	.word	index@(_ZN2at6native18elementwise_kernelILi128ELi4EZNS0_15gpu_kernel_implINS0_11FillFunctorImEEEEvRNS_18TensorIteratorBaseERKT_EUliE_EEviT1_)
	.align		4
        /*000c*/ 	.word	index@(__assertfail)
	.align		4
        /*0010*/ 	.word	index@(_ZN2at6native27unrolled_elementwise_kernelINS0_11FillFunctorImEESt5arrayIPcLm1EELi4E23TrivialOffsetCalculatorILi0EjES7_ILi1EjENS0_6memory12LoadWithCastILi0EEENSA_13StoreWithCastILi1EEEEEviT_T0_T2_T3_T4_T5_)
	.align		4
        /*0014*/ 	.word	index@(__assertfail)
	.align		4
        /*0018*/ 	.word	index@(_ZN2at6native18elementwise_kernelILi128ELi4EZNS0_15gpu_kernel_implINS0_11FillFunctorIjEEEEvRNS_18TensorIteratorBaseERKT_EUliE_EEviT1_)
	.align		4
        /*001c*/ 	.word	index@(__assertfail)
	.align		4
        /*0020*/ 	.word	index@(_ZN2at6native27unrolled_elementwise_kernelINS0_11FillFunctorIjEESt5arrayIPcLm1EELi4E23TrivialOffsetCalculatorILi0EjES7_ILi1EjENS0_6memory12LoadWithCastILi0EEENSA_13StoreWithCastILi1EEEEEviT_T0_T2_T3_T4_T5_)
	.align		4
        /*0024*/ 	.word	index@(__assertfail)
	.align		4
        /*0028*/ 	.word	index@(_ZN2at6native18elementwise_kernelILi128ELi4EZNS0_15gpu_kernel_implINS0_11FillFunctorItEEEEvRNS_18TensorIteratorBaseERKT_EUliE_EEviT1_)
	.align		4
        /*002c*/ 	.word	index@(__assertfail)
	.align		4
        /*0030*/ 	.word	index@(_ZN2at6native27unrolled_elementwise_kernelINS0_11FillFunctorItEESt5arrayIPcLm1EELi4E23TrivialOffsetCalculatorILi0EjES7_ILi1EjENS0_6memory12LoadWithCastILi0EEENSA_13StoreWithCastILi1EEEEEviT_T0_T2_T3_T4_T5_)
	.align		4
        /*0034*/ 	.word	index@(__assertfail)
	.align		4
        /*0038*/ 	.word	index@(_ZN2at6native18elementwise_kernelILi128ELi4EZNS0_15gpu_kernel_implINS0_11FillFunctorIN3c1014Float8_e8m0fnuEEEEEvRNS_18TensorIteratorBaseERKT_EUliE_EEviT1_)
	.align		4
        /*003c*/ 	.word	index@(__assertfail)
	.align		4
        /*0040*/ 	.word	index@(_ZN2at6native27unrolled_elementwise_kernelINS0_11FillFunctorIN3c1014Float8_e8m0fnuEEESt5arrayIPcLm1EELi4E23TrivialOffsetCalculatorILi0EjES9_ILi1EjENS0_6memory12LoadWithCastILi0EEENSC_13StoreWithCastILi1EEEEEviT_T0_T2_T3_T4_T5_)
	.align		4
        /*0044*/ 	.word	index@(__assertfail)
	.align		4
        /*0048*/ 	.word	index@(_ZN2at6native18elementwise_kernelILi128ELi4EZNS0_15gpu_kernel_implINS0_11FillFunctorIN3c1015Float8_e4m3fnuzEEEEEvRNS_18TensorIteratorBaseERKT_EUliE_EEviT1_)
	.align		4
        /*004c*/ 	.word	index@(__assertfail)
	.align		4
        /*0050*/ 	.word	index@(_ZN2at6native27unrolled_elementwise_kernelINS0_11FillFunctorIN3c1015Float8_e4m3fnuzEEESt5arrayIPcLm1EELi4E23TrivialOffsetCalculatorILi0EjES9_ILi1EjENS0_6memory12LoadWithCastILi0EEENSC_13StoreWithCastILi1EEEEEviT_T0_T2_T3_T4_T5_)
	.align		4
        /*0054*/ 	.word	index@(__assertfail)
	.align		4
        /*0058*/ 	.word	index@(_ZN2at6native18elementwise_kernelILi128ELi4EZNS0_15gpu_kernel_implINS0_11FillFunctorIN3c1013Float8_e4m3fnEEEEEvRNS_18TensorIteratorBaseERKT_EUliE_EEviT1_)
	.align		4
        /*005c*/ 	.word	index@(__assertfail)
	.align		4
        /*0060*/ 	.word	index@(_ZN2at6native27unrolled_elementwise_kernelINS0_11FillFunctorIN3c1013Float8_e4m3fnEEESt5arrayIPcLm1EELi4E23TrivialOffsetCalculatorILi0EjES9_ILi1EjENS0_6memory12LoadWithCastILi0EEENSC_13StoreWithCastILi1EEEEEviT_T0_T2_T3_T4_T5_)
	.align		4
        /*0064*/ 	.word	index@(__assertfail)
	.align		4
        /*0068*/ 	.word	index@(_ZN2at6native18elementwise_kernelILi128ELi4EZNS0_15gpu_kernel_implINS0_11FillFunctorIN3c1015Float8_e5m2fnuzEEEEEvRNS_18TensorIteratorBaseERKT_EUliE_EEviT1_)
	.align		4
        /*006c*/ 	.word	index@(__assertfail)
	.align		4
        /*0070*/ 	.word	index@(_ZN2at6native27unrolled_elementwise_kernelINS0_11FillFunctorIN3c1015Float8_e5m2fnuzEEESt5arrayIPcLm1EELi4E23TrivialOffsetCalculatorILi0EjES9_ILi1EjENS0_6memory12LoadWithCastILi0EEENSC_13StoreWithCastILi1EEEEEviT_T0_T2_T3_T4_T5_)
	.align		4
        /*0074*/ 	.word	index@(__assertfail)
	.align		4
        /*0078*/ 	.word	index@(_ZN2at6native18elementwise_kernelILi128ELi4EZNS0_15gpu_kernel_implINS0_11FillFunctorIN3c1011Float8_e5m2EEEEEvRNS_18TensorIteratorBaseERKT_EUliE_EEviT1_)
	.align		4
        /*007c*/ 	.word	index@(__assertfail)
	.align		4
        /*0080*/ 	.word	index@(_ZN2at6native27unrolled_elementwise_kernelINS0_11FillFunctorIN3c1011Float8_e5m2EEESt5arrayIPcLm1EELi4E23TrivialOffsetCalculatorILi0EjES9_ILi1EjENS0_6memory12LoadWithCastILi0EEENSC_13StoreWithCastILi1EEEEEviT_T0_T2_T3_T4_T5_)
	.align		4
        /*0084*/ 	.word	index@(__assertfail)
	.align		4
        /*0088*/ 	.word	index@(_ZN2at6native18elementwise_kernelILi128ELi4EZNS0_15gpu_kernel_implINS0_11FillFunctorIN3c108BFloat16EEEEEvRNS_18TensorIteratorBaseERKT_EUliE_EEviT1_)
	.align		4
        /*008c*/ 	.word	index@(__assertfail)
	.align		4
        /*0090*/ 	.word	index@(_ZN2at6native27unrolled_elementwise_kernelINS0_11FillFunctorIN3c108BFloat16EEESt5arrayIPcLm1EELi4E23TrivialOffsetCalculatorILi0EjES9_ILi1EjENS0_6memory12LoadWithCastILi0EEENSC_13StoreWithCastILi1EEEEEviT_T0_T2_T3_T4_T5_)
	.align		4
        /*0094*/ 	.word	index@(__assertfail)
	.align		4
        /*0098*/ 	.word	index@(_ZN2at6native18elementwise_kernelILi128ELi4EZNS0_15gpu_kernel_implINS0_11FillFunctorIN3c104HalfEEEEEvRNS_18TensorIteratorBaseERKT_EUliE_EEviT1_)
	.align		4
        /*009c*/ 	.word	index@(__assertfail)
	.align		4
        /*00a0*/ 	.word	index@(_ZN2at6native27unrolled_elementwise_kernelINS0_11FillFunctorIN3c104HalfEEESt5arrayIPcLm1EELi4E23TrivialOffsetCalculatorILi0EjES9_ILi1EjENS0_6memory12LoadWithCastILi0EEENSC_13StoreWithCastILi1EEEEEviT_T0_T2_T3_T4_T5_)
	.align		4
        /*00a4*/ 	.word	index@(__assertfail)
	.align		4
        /*00a8*/ 	.word	index@(_ZN2at6native18elementwise_kernelILi128ELi4EZNS0_15gpu_kernel_implINS0_11FillFunctorIbEEEEvRNS_18TensorIteratorBaseERKT_EUliE_EEviT1_)
	.align		4
        /*00ac*/ 	.word	index@(__assertfail)
	.align		4
        /*00b0*/ 	.word	index@(_ZN2at6native27unrolled_elementwise_kernelINS0_11FillFunctorIbEESt5arrayIPcLm1EELi4E23TrivialOffsetCalculatorILi0EjES7_ILi1EjENS0_6memory12LoadWithCastILi0EEENSA_13StoreWithCastILi1EEEEEviT_T0_T2_T3_T4_T5_)
	.align		4
        /*00b4*/ 	.word	index@(__assertfail)
	.align		4
        /*00b8*/ 	.word	index@(_ZN2at6native18elementwise_kernelILi128ELi4EZNS0_15gpu_kernel_implINS0_11FillFunctorIN3c107complexINS4_4HalfEEEEEEEvRNS_18TensorIteratorBaseERKT_EUliE_EEviT1_)
	.align		4
        /*00bc*/ 	.word	index@(__assertfail)
	.align		4
        /*00c0*/ 	.word	index@(_ZN2at6native27unrolled_elementwise_kernelINS0_11FillFunctorIN3c107complexINS3_4HalfEEEEESt5arrayIPcLm1EELi4E23TrivialOffsetCalculatorILi0EjESB_ILi1EjENS0_6memory12LoadWithCastILi0EEENSE_13StoreWithCastILi1EEEEEviT_T0_T2_T3_T4_T5_)
	.align		4
        /*00c4*/ 	.word	index@(__assertfail)
	.align		4
        /*00c8*/ 	.word	index@(_ZN2at6native18elementwise_kernelILi128ELi4EZNS0_15gpu_kernel_implINS0_11FillFunctorIN3c107complexIfEEEEEEvRNS_18TensorIteratorBaseERKT_EUliE_EEviT1_)
	.align		4
        /*00cc*/ 	.word	index@(__assertfail)
	.align		4
        /*00d0*/ 	.word	index@(_ZN2at6native27unrolled_elementwise_kernelINS0_11FillFunctorIN3c107complexIfEEEESt5arrayIPcLm1EELi4E23TrivialOffsetCalculatorILi0EjESA_ILi1EjENS0_6memory12LoadWithCastILi0EEENSD_13StoreWithCastILi1EEEEEviT_T0_T2_T3_T4_T5_)
	.align		4
        /*00d4*/ 	.word	index@(__assertfail)
	.align		4
        /*00d8*/ 	.word	index@(_ZN2at6native18elementwise_kernelILi128ELi4EZNS0_15gpu_kernel_implINS0_11FillFunctorIN3c107complexIdEEEEEEvRNS_18TensorIteratorBaseERKT_EUliE_EEviT1_)
	.align		4
        /*00dc*/ 	.word	index@(__assertfail)
	.align		4
        /*00e0*/ 	.word	index@(_ZN2at6native27unrolled_elementwise_kernelINS0_11FillFunctorIN3c107complexIdEEEESt5arrayIPcLm1EELi4E23TrivialOffsetCalculatorILi0EjESA_ILi1EjENS0_6memory12LoadWithCastILi0EEENSD_13StoreWithCastILi1EEEEEviT_T0_T2_T3_T4_T5_)
	.align		4
        /*00e4*/ 	.word	index@(__assertfail)
	.align		4
        /*00e8*/ 	.word	index@(_ZN2at6native18elementwise_kernelILi128ELi4EZNS0_15gpu_kernel_implINS0_11FillFunctorIfEEEEvRNS_18TensorIteratorBaseERKT_EUliE_EEviT1_)
	.align		4
        /*00ec*/ 	.word	index@(__assertfail)
	.align		4
        /*00f0*/ 	.word	index@(_ZN2at6native27unrolled_elementwise_kernelINS0_11FillFunctorIfEESt5arrayIPcLm1EELi4E23TrivialOffsetCalculatorILi0EjES7_ILi1EjENS0_6memory12LoadWithCastILi0EEENSA_13StoreWithCastILi1EEEEEviT_T0_T2_T3_T4_T5_)
	.align		4
        /*00f4*/ 	.word	index@(__assertfail)
	.align		4
        /*00f8*/ 	.word	index@(_ZN2at6native18elementwise_kernelILi128ELi4EZNS0_15gpu_kernel_implINS0_11FillFunctorIdEEEEvRNS_18TensorIteratorBaseERKT_EUliE_EEviT1_)
	.align		4
        /*00fc*/ 	.word	index@(__assertfail)
	.align		4
        /*0100*/ 	.word	index@(_ZN2at6native27unrolled_elementwise_kernelINS0_11FillFunctorIdEESt5arrayIPcLm1EELi4E23TrivialOffsetCalculatorILi0EjES7_ILi1EjENS0_6memory12LoadWithCastILi0EEENSA_13StoreWithCastILi1EEEEEviT_T0_T2_T3_T4_T5_)
	.align		4
        /*0104*/ 	.word	index@(__assertfail)
	.align		4
        /*0108*/ 	.word	index@(_ZN2at6native18elementwise_kernelILi128ELi4EZNS0_15gpu_kernel_implINS0_11FillFunctorIsEEEEvRNS_18TensorIteratorBaseERKT_EUliE_EEviT1_)
	.align		4
        /*010c*/ 	.word	index@(__assertfail)
	.align		4
        /*0110*/ 	.word	index@(_ZN2at6native27unrolled_elementwise_kernelINS0_11FillFunctorIsEESt5arrayIPcLm1EELi4E23TrivialOffsetCalculatorILi0EjES7_ILi1EjENS0_6memory12LoadWithCastILi0EEENSA_13StoreWithCastILi1EEEEEviT_T0_T2_T3_T4_T5_)
	.align		4
        /*0114*/ 	.word	index@(__assertfail)
	.align		4
        /*0118*/ 	.word	index@(_ZN2at6native18elementwise_kernelILi128ELi4EZNS0_15gpu_kernel_implINS0_11FillFunctorIlEEEEvRNS_18TensorIteratorBaseERKT_EUliE_EEviT1_)
	.align		4
        /*011c*/ 	.word	index@(__assertfail)
	.align		4
        /*0120*/ 	.word	index@(_ZN2at6native27unrolled_elementwise_kernelINS0_11FillFunctorIlEESt5arrayIPcLm1EELi4E23TrivialOffsetCalculatorILi0EjES7_ILi1EjENS0_6memory12LoadWithCastILi0EEENSA_13StoreWithCastILi1EEEEEviT_T0_T2_T3_T4_T5_)
	.align		4
        /*0124*/ 	.word	index@(__assertfail)
	.align		4
        /*0128*/ 	.word	index@(_ZN2at6native18elementwise_kernelILi128ELi4EZNS0_15gpu_kernel_implINS0_11FillFunctorIiEEEEvRNS_18TensorIteratorBaseERKT_EUliE_EEviT1_)
	.align		4
        /*012c*/ 	.word	index@(__assertfail)
	.align		4
        /*0130*/ 	.word	index@(_ZN2at6native27unrolled_elementwise_kernelINS0_11FillFunctorIiEESt5arrayIPcLm1EELi4E23TrivialOffsetCalculatorILi0EjES7_ILi1EjENS0_6memory12LoadWithCastILi0EEENSA_13StoreWithCastILi1EEEEEviT_T0_T2_T3_T4_T5_)
	.align		4
        /*0134*/ 	.word	index@(__assertfail)
	.align		4
        /*0138*/ 	.word	index@(_ZN2at6native18elementwise_kernelILi128ELi4EZNS0_15gpu_kernel_implINS0_11FillFunctorIaEEEEvRNS_18TensorIteratorBaseERKT_EUliE_EEviT1_)
	.align		4
        /*013c*/ 	.word	index@(__assertfail)
	.align		4
        /*0140*/ 	.word	index@(_ZN2at6native27unrolled_elementwise_kernelINS0_11FillFunctorIaEESt5arrayIPcLm1EELi4E23TrivialOffsetCalculatorILi0EjES7_ILi1EjENS0_6memory12LoadWithCastILi0EEENSA_13StoreWithCastILi1EEEEEviT_T0_T2_T3_T4_T5_)
	.align		4
        /*0144*/ 	.word	index@(__assertfail)
	.align		4
        /*0148*/ 	.word	index@(_ZN2at6native18elementwise_kernelILi128ELi4EZNS0_15gpu_kernel_implINS0_11FillFunctorIhEEEEvRNS_18TensorIteratorBaseERKT_EUliE_EEviT1_)
	.align		4
        /*014c*/ 	.word	index@(__assertfail)
	.align		4
        /*0150*/ 	.word	index@(_ZN2at6native27unrolled_elementwise_kernelINS0_11FillFunctorIhEESt5arrayIPcLm1EELi4E23TrivialOffsetCalculatorILi0EjES7_ILi1EjENS0_6memory12LoadWithCastILi0EEENSA_13StoreWithCastILi1EEEEEviT_T0_T2_T3_T4_T5_)
	.align		4
        /*0154*/ 	.word	index@(__assertfail)
	.align		4
        /*0158*/ 	.word	0x00000000
	.align		4
        /*015c*/ 	.word	0xfffffffe
	.align		4
        /*0160*/ 	.word	0x00000000
	.align		4
        /*0164*/ 	.word	0xfffffffd
	.align		4
        /*0168*/ 	.word	0x00000000
	.align		4
        /*016c*/ 	.word	0xfffffffc


//--------------------- .nv.rel.action            --------------------------
	.section	.nv.rel.action,"",@"SHT_CUDA_RELOCINFO"
	.align	8
	.sectionentsize	8
        /*0000*/ 	.byte	0x73, 0x00, 0x00, 0x00, 0x00, 0x00, 0x00, 0x00, 0x00, 0x00, 0x00, 0x11, 0x25, 0x00, 0x05, 0x36


//--------------------- .nv.constant4             --------------------------
	.section	.nv.constant4,"a",@progbits
	.align	8
	.align		8
.nv.constant4:
        /*0000*/ 	.dword	__assertfail
	.align		8
        /*0008*/ 	.dword	__unnamed_1
	.align		8
        /*0010*/ 	.dword	__unnamed_2
	.align		8
        /*0018*/ 	.dword	__unnamed_3
	.align		8
        /*0020*/ 	.dword	__unnamed_4
	.align		8
        /*0028*/ 	.dword	__unnamed_5
	.align		8
        /*0030*/ 	.dword	__unnamed_6
	.align		8
        /*0038*/ 	.dword	__unnamed_7
	.align		8
        /*0040*/ 	.dword	__unnamed_8
	.align		8
        /*0048*/ 	.dword	__unnamed_9
	.align		8
        /*0050*/ 	.dword	__unnamed_10
	.align		8
        /*0058*/ 	.dword	__unnamed_11
	.align		8
        /*0060*/ 	.dword	__unnamed_12
	.align		8
        /*0068*/ 	.dword	__unnamed_13
	.align		8
        /*0070*/ 	.dword	__unnamed_14
	.align		8
        /*0078*/ 	.dword	__unnamed_15
	.align		8
        /*0080*/ 	.dword	__unnamed_16
	.align		8
        /*0088*/ 	.dword	__unnamed_17
	.align		8
        /*0090*/ 	.dword	__unnamed_18
	.align		8
        /*0098*/ 	.dword	__unnamed_19
	.align		8
        /*00a0*/ 	.dword	__unnamed_20
	.align		8
        /*00a8*/ 	.dword	__unnamed_21
	.align		8
        /*00b0*/ 	.dword	_ZN44_INTERNAL_db5239c5_13_FillKernel_cu_e561d9724cuda3std3__45__cpo5beginE
	.align		8
        /*00b8*/ 	.dword	_ZN44_INTERNAL_db5239c5_13_FillKernel_cu_e561d9724cuda3std3__45__cpo3endE
	.align		8
        /*00c0*/ 	.dword	_ZN44_INTERNAL_db5239c5_13_FillKernel_cu_e561d9724cuda3std3__45__cpo6cbeginE
	.align		8
        /*00c8*/ 	.dword	_ZN44_INTERNAL_db5239c5_13_FillKernel_cu_e561d9724cuda3std3__45__cpo4cendE
	.align		8
        /*00d0*/ 	.dword	_ZN44_INTERNAL_db5239c5_13_FillKernel_cu_e561d9724cuda3std3__45__cpo6rbeginE
	.align		8
        /*00d8*/ 	.dword	_ZN44_INTERNAL_db5239c5_13_FillKernel_cu_e561d9724cuda3std3__45__cpo4rendE
	.align		8
        /*00e0*/ 	.dword	_ZN44_INTERNAL_db5239c5_13_FillKernel_cu_e561d9724cuda3std3__45__cpo7crbeginE
	.align		8
        /*00e8*/ 	.dword	_ZN44_INTERNAL_db5239c5_13_FillKernel_cu_e561d9724cuda3std3__45__cpo5crendE
	.align		8
        /*00f0*/ 	.dword	_ZN44_INTERNAL_db5239c5_13_FillKernel_cu_e561d9724cuda3std3__446_GLOBAL__N__db5239c5_13_FillKernel_cu_e561d9726ignoreE
	.align		8
        /*00f8*/ 	.dword	_ZN44_INTERNAL_db5239c5_13_FillKernel_cu_e561d9724cuda3std3__419piecewise_constructE
	.align		8
        /*0100*/ 	.dword	_ZN44_INTERNAL_db5239c5_13_FillKernel_cu_e561d9724cuda3std3__48in_placeE
	.align		8
        /*0108*/ 	.dword	_ZN44_INTERNAL_db5239c5_13_FillKernel_cu_e561d9724cuda3std3__420unreachable_sentinelE
	.align		8
        /*0110*/ 	.dword	_ZN44_INTERNAL_db5239c5_13_FillKernel_cu_e561d9724cuda3std6ranges3__45__cpo4swapE
	.align		8
        /*0118*/ 	.dword	_ZN44_INTERNAL_db5239c5_13_FillKernel_cu_e561d9724cuda3std6ranges3__45__cpo9iter_moveE
	.align		8
        /*0120*/ 	.dword	_ZN44_INTERNAL_db5239c5_13_FillKernel_cu_e561d9724cuda3std6ranges3__45__cpo5beginE
	.align		8
        /*0128*/ 	.dword	_ZN44_INTERNAL_db5239c5_13_FillKernel_cu_e561d9724cuda3std6ranges3__45__cpo3endE
	.align		8
        /*0130*/ 	.dword	_ZN44_INTERNAL_db5239c5_13_FillKernel_cu_e561d9724cuda3std6ranges3__45__cpo6cbeginE
	.align		8
        /*0138*/ 	.dword	_ZN44_INTERNAL_db5239c5_13_FillKernel_cu_e561d9724cuda3std6ranges3__45__cpo4cendE
	.align		8
        /*0140*/ 	.dword	_ZN44_INTERNAL_db5239c5_13_FillKernel_cu_e561d9724cuda3std6ranges3__45__cpo7advanceE
	.align		8
        /*0148*/ 	.dword	_ZN44_INTERNAL_db5239c5_13_FillKernel_cu_e561d9724cuda3std6ranges3__45__cpo9iter_swapE
	.align		8
        /*0150*/ 	.dword	_ZN44_INTERNAL_db5239c5_13_FillKernel_cu_e561d9724cuda3std6ranges3__45__cpo4nextE
	.align		8
        /*0158*/ 	.dword	_ZN44_INTERNAL_db5239c5_13_FillKernel_cu_e561d9724cuda3std6ranges3__45__cpo4prevE
	.align		8
        /*0160*/ 	.dword	_ZN44_INTERNAL_db5239c5_13_FillKernel_cu_e561d9724cuda3std6ranges3__45__cpo4dataE
	.align		8
        /*0168*/ 	.dword	_ZN44_INTERNAL_db5239c5_13_FillKernel_cu_e561d9724cuda3std6ranges3__45__cpo5cdataE
	.align		8
        /*0170*/ 	.dword	_ZN44_INTERNAL_db5239c5_13_FillKernel_cu_e561d9724cuda3std6ranges3__45__cpo4sizeE
	.align		8
        /*0178*/ 	.dword	_ZN44_INTERNAL_db5239c5_13_FillKernel_cu_e561d9724cuda3std6ranges3__45__cpo5ssizeE
	.align		8
        /*0180*/ 	.dword	_ZN44_INTERNAL_db5239c5_13_FillKernel_cu_e561d9724cuda3std6ranges3__45__cpo8distanceE
	.align		8
        /*0188*/ 	.dword	_ZN44_INTERNAL_db5239c5_13_FillKernel_cu_e561d9726thrust23THRUST_300001_SM_800_NS6system6detail10sequential3seqE
	.align		8
        /*0190*/ 	.dword	$str$5
	.align		8
        /*0198*/ 	.dword	$str$6


//--------------------- .nv.constant0._ZN2at6native18elementwise_kernelILi128ELi4EZNS0_15gpu_kernel_implINS0_11FillFunctorImEEEEvRNS_18TensorIteratorBaseERKT_EUliE_EEviT1_ --------------------------
	.section	.nv.constant0._ZN2at6native18elementwise_kernelILi128ELi4EZNS0_15gpu_kernel_implINS0_11FillFunctorImEEEEvRNS_18TensorIteratorBaseERKT_EUliE_EEviT1_,"a",@progbits
	.sectionflags	@""
	.align	4
.nv.constant0._ZN2at6native18elementwise_kernelILi128ELi4EZNS0_15gpu_kernel_implINS0_11FillFunctorImEEEEvRNS_18TensorIteratorBaseERKT_EUliE_EEviT1_:
	.zero		800


//--------------------- .nv.constant0._ZN2at6native27unrolled_elementwise_kernelINS0_11FillFunctorImEESt5arrayIPcLm1EELi4E23TrivialOffsetCalculatorILi0EjES7_ILi1EjENS0_6memory12LoadWithCastILi0EEENSA_13StoreWithCastILi1EEEEEviT_T0_T2_T3_T4_T5_ --------------------------
	.section	.nv.constant0._ZN2at6native27unrolled_elementwise_kernelINS0_11FillFunctorImEESt5arrayIPcLm1EELi4E23TrivialOffsetCalculatorILi0EjES7_ILi1EjENS0_6memory12LoadWithCastILi0EEENSA_13StoreWithCastILi1EEEEEviT_T0_T2_T3_T4_T5_,"a",@progbits
	.sectionflags	@""
	.align	4
.nv.constant0._ZN2at6native27unrolled_elementwise_kernelINS0_11FillFunctorImEESt5arrayIPcLm1EELi4E23TrivialOffsetCalculatorILi0EjES7_ILi1EjENS0_6memory12LoadWithCastILi0EEENSA_13StoreWithCastILi1EEEEEviT_T0_T2_T3_T4_T5_:
	.zero		396


//--------------------- .nv.constant0._ZN2at6native18elementwise_kernelILi128ELi2EZNS0_22gpu_kernel_impl_nocastINS0_11FillFunctorImEEEEvRNS_18TensorIteratorBaseERKT_EUliE_EEviT1_ --------------------------
	.section	.nv.constant0._ZN2at6native18elementwise_kernelILi128ELi2EZNS0_22gpu_kernel_impl_nocastINS0_11FillFunctorImEEEEvRNS_18TensorIteratorBaseERKT_EUliE_EEviT1_,"a",@progbits
	.sectionflags	@""
	.align	4
.nv.constant0._ZN2at6native18elementwise_kernelILi128ELi2EZNS0_22gpu_kernel_impl_nocastINS0_11FillFunctorImEEEEvRNS_18TensorIteratorBaseERKT_EUliE_EEviT1_:
	.zero		792


//--------------------- .nv.constant0._ZN2at6native27unrolled_elementwise_kernelINS0_11FillFunctorImEESt5arrayIPcLm1EELi4E23TrivialOffsetCalculatorILi0EjES7_ILi1EjENS0_6memory15LoadWithoutCastENSA_16StoreWithoutCastEEEviT_T0_T2_T3_T4_T5_ --------------------------
	.section	.nv.constant0._ZN2at6native27unrolled_elementwise_kernelINS0_11FillFunctorImEESt5arrayIPcLm1EELi4E23TrivialOffsetCalculatorILi0EjES7_ILi1EjENS0_6memory15LoadWithoutCastENSA_16StoreWithoutCastEEEviT_T0_T2_T3_T4_T5_,"a",@progbits
	.sectionflags	@""
	.align	4
.nv.constant0._ZN2at6native27unrolled_elementwise_kernelINS0_11FillFunctorImEESt5arrayIPcLm1EELi4E23TrivialOffsetCalculatorILi0EjES7_ILi1EjENS0_6memory15LoadWithoutCastENSA_16StoreWithoutCastEEEviT_T0_T2_T3_T4_T5_:
	.zero		380


//--------------------- .nv.constant0._ZN2at6native29vectorized_elementwise_kernelILi2ENS0_11FillFunctorImEESt5arrayIPcLm1EEEEviT0_T1_ --------------------------
	.section	.nv.constant0._ZN2at6native29vectorized_elementwise_kernelILi2ENS0_11FillFunctorImEESt5arrayIPcLm1EEEEviT0_T1_,"a",@progbits
	.sectionflags	@""
	.align	4
.nv.constant0._ZN2at6native29vectorized_elementwise_kernelILi2ENS0_11FillFunctorImEESt5arrayIPcLm1EEEEviT0_T1_:
	.zero		376


//--------------------- .nv.constant0._ZN2at6native29vectorized_elementwise_kernelILi4ENS0_11FillFunctorImEESt5arrayIPcLm1EEEEviT0_T1_ --------------------------
	.section	.nv.constant0._ZN2at6native29vectorized_elementwise_kernelILi4ENS0_11FillFunctorImEESt5arrayIPcLm1EEEEviT0_T1_,"a",@progbits
	.sectionflags	@""
	.align	4
.nv.constant0._ZN2at6native29vectorized_elementwise_kernelILi4ENS0_11FillFunctorImEESt5arrayIPcLm1EEEEviT0_T1_:
	.zero		376


//--------------------- .nv.constant0._ZN2at6native29vectorized_elementwise_kernelILi8ENS0_11FillFunctorImEESt5arrayIPcLm1EEEEviT0_T1_ --------------------------
	.section	.nv.constant0._ZN2at6native29vectorized_elementwise_kernelILi8ENS0_11FillFunctorImEESt5arrayIPcLm1EEEEviT0_T1_,"a",@progbits
	.sectionflags	@""
	.align	4
.nv.constant0._ZN2at6native29vectorized_elementwise_kernelILi8ENS0_11FillFunctorImEESt5arrayIPcLm1EEEEviT0_T1_:
	.zero		376


//--------------------- .nv.constant0._ZN2at6native18elementwise_kernelILi128ELi4EZNS0_15gpu_kernel_implINS0_11FillFunctorIjEEEEvRNS_18TensorIteratorBaseERKT_EUliE_EEviT1_ --------------------------
	.section	.nv.constant0._ZN2at6native18elementwise_kernelILi128ELi4EZNS0_15gpu_kernel_implINS0_11FillFunctorIjEEEEvRNS_18TensorIteratorBaseERKT_EUliE_EEviT1_,"a",@progbits
	.sectionflags	@""
	.align	4
.nv.constant0._ZN2at6native18elementwise_kernelILi128ELi4EZNS0_15gpu_kernel_implINS0_11FillFunctorIjEEEEvRNS_18TensorIteratorBaseERKT_EUliE_EEviT1_:
	.zero		792


//--------------------- .nv.constant0._ZN2at6native27unrolled_elementwise_kernelINS0_11FillFunctorIjEESt5arrayIPcLm1EELi4E23TrivialOffsetCalculatorILi0EjES7_ILi1EjENS0_6memory12LoadWithCastILi0EEENSA_13StoreWithCastILi1EEEEEviT_T0_T2_T3_T4_T5_ --------------------------
	.section	.nv.constant0._ZN2at6native27unrolled_elementwise_kernelINS0_11FillFunctorIjEESt5arrayIPcLm1EELi4E23TrivialOffsetCalculatorILi0EjES7_ILi1EjENS0_6memory12LoadWithCastILi0EEENSA_13StoreWithCastILi1EEEEEviT_T0_T2_T3_T4_T5_,"a",@progbits
	.sectionflags	@""
	.align	4
.nv.constant0._ZN2at6native27unrolled_elementwise_kernelINS0_11FillFunctorIjEESt5arrayIPcLm1EELi4E23TrivialOffsetCalculatorILi0EjES7_ILi1EjENS0_6memory12LoadWithCastILi0EEENSA_13StoreWithCastILi1EEEEEviT_T0_T2_T3_T4_T5_:
	.zero		388


//--------------------- .nv.constant0._ZN2at6native18elementwise_kernelILi128ELi2EZNS0_22gpu_kernel_impl_nocastINS0_11FillFunctorIjEEEEvRNS_18TensorIteratorBaseERKT_EUliE_EEviT1_ --------------------------
	.section	.nv.constant0._ZN2at6native18elementwise_kernelILi128ELi2EZNS0_22gpu_kernel_impl_nocastINS0_11FillFunctorIjEEEEvRNS_18TensorIteratorBaseERKT_EUliE_EEviT1_,"a",@progbits
	.sectionflags	@""
	.align	4
.nv.constant0._ZN2at6native18elementwise_kernelILi128ELi2EZNS0_22gpu_kernel_impl_nocastINS0_11FillFunctorIjEEEEvRNS_18TensorIteratorBaseERKT_EUliE_EEviT1_:
	.zero		792


//--------------------- .nv.constant0._ZN2at6native27unrolled_elementwise_kernelINS0_11FillFunctorIjEESt5arrayIPcLm1EELi4E23TrivialOffsetCalculatorILi0EjES7_ILi1EjENS0_6memory15LoadWithoutCastENSA_16StoreWithoutCastEEEviT_T0_T2_T3_T4_T5_ --------------------------
	.section	.nv.constant0._ZN2at6native27unrolled_elementwise_kernelINS0_11FillFunctorIjEESt5arrayIPcLm1EELi4E23TrivialOffsetCalculatorILi0EjES7_ILi1EjENS0_6memory15LoadWithoutCastENSA_16StoreWithoutCastEEEviT_T0_T2_T3_T4_T5_,"a",@progbits
	.sectionflags	@""
	.align	4
.nv.constant0._ZN2at6native27unrolled_elementwise_kernelINS0_11FillFunctorIjEESt5arrayIPcLm1EELi4E23TrivialOffsetCalculatorILi0EjES7_ILi1EjENS0_6memory15LoadWithoutCastENSA_16StoreWithoutCastEEEviT_T0_T2_T3_T4_T5_:
	.zero		372


//--------------------- .nv.constant0._ZN2at6native29vectorized_elementwise_kernelILi2ENS0_11FillFunctorIjEESt5arrayIPcLm1EEEEviT0_T1_ --------------------------
	.section	.nv.constant0._ZN2at6native29vectorized_elementwise_kernelILi2ENS0_11FillFunctorIjEESt5arrayIPcLm1EEEEviT0_T1_,"a",@progbits
	.sectionflags	@""
	.align	4
.nv.constant0._ZN2at6native29vectorized_elementwise_kernelILi2ENS0_11FillFunctorIjEESt5arrayIPcLm1EEEEviT0_T1_:
	.zero		368


//--------------------- .nv.constant0._ZN2at6native29vectorized_elementwise_kernelILi4ENS0_11FillFunctorIjEESt5arrayIPcLm1EEEEviT0_T1_ --------------------------
	.section	.nv.constant0._ZN2at6native29vectorized_elementwise_kernelILi4ENS0_11FillFunctorIjEESt5arrayIPcLm1EEEEviT0_T1_,"a",@progbits
	.sectionflags	@""
	.align	4
.nv.constant0._ZN2at6native29vectorized_elementwise_kernelILi4ENS0_11FillFunctorIjEESt5arrayIPcLm1EEEEviT0_T1_:
	.zero		368


//--------------------- .nv.constant0._ZN2at6native29vectorized_elementwise_kernelILi8ENS0_11FillFunctorIjEESt5arrayIPcLm1EEEEviT0_T1_ --------------------------
	.section	.nv.constant0._ZN2at6native29vectorized_elementwise_kernelILi8ENS0_11FillFunctorIjEESt5arrayIPcLm1EEEEviT0_T1_,"a",@progbits
	.sectionflags	@""
	.align	4
.nv.constant0._ZN2at6native29vectorized_elementwise_kernelILi8ENS0_11FillFunctorIjEESt5arrayIPcLm1EEEEviT0_T1_:
	.zero		368


//--------------------- .nv.constant0._ZN2at6native18elementwise_kernelILi128ELi4EZNS0_15gpu_kernel_implINS0_11FillFunctorItEEEEvRNS_18TensorIteratorBaseERKT_EUliE_EEviT1_ --------------------------
	.section	.nv.constant0._ZN2at6native18elementwise_kernelILi128ELi4EZNS0_15gpu_kernel_implINS0_11FillFunctorItEEEEvRNS_18TensorIteratorBaseERKT_EUliE_EEviT1_,"a",@progbits
	.sectionflags	@""
	.align	4
.nv.constant0._ZN2at6native18elementwise_kernelILi128ELi4EZNS0_15gpu_kernel_implINS0_11FillFunctorItEEEEvRNS_18TensorIteratorBaseERKT_EUliE_EEviT1_:
	.zero		792


//--------------------- .nv.constant0._ZN2at6native27unrolled_elementwise_kernelINS0_11FillFunctorItEESt5arrayIPcLm1EELi4E23TrivialOffsetCalculatorILi0EjES7_ILi1EjENS0_6memory12LoadWithCastILi0EEENSA_13StoreWithCastILi1EEEEEviT_T0_T2_T3_T4_T5_ --------------------------
	.section	.nv.constant0._ZN2at6native27unrolled_elementwise_kernelINS0_11FillFunctorItEESt5arrayIPcLm1EELi4E23TrivialOffsetCalculatorILi0EjES7_ILi1EjENS0_6memory12LoadWithCastILi0EEENSA_13StoreWithCastILi1EEEEEviT_T0_T2_T3_T4_T5_,"a",@progbits
	.sectionflags	@""
	.align	4
.nv.constant0._ZN2at6native27unrolled_elementwise_kernelINS0_11FillFunctorItEESt5arrayIPcLm1EELi4E23TrivialOffsetCalculatorILi0EjES7_ILi1EjENS0_6memory12LoadWithCastILi0EEENSA_13StoreWithCastILi1EEEEEviT_T0_T2_T3_T4_T5_:
	.zero		388


//--------------------- .nv.constant0._ZN2at6native18elementwise_kernelILi128ELi4EZNS0_22gpu_kernel_impl_nocastINS0_11FillFunctorItEEEEvRNS_18TensorIteratorBaseERKT_EUliE_EEviT1_ --------------------------
	.section	.nv.constant0._ZN2at6native18elementwise_kernelILi128ELi4EZNS0_22gpu_kernel_impl_nocastINS0_11FillFunctorItEEEEvRNS_18TensorIteratorBaseERKT_EUliE_EEviT1_,"a",@progbits
	.sectionflags	@""
	.align	4
.nv.constant0._ZN2at6native18elementwise_kernelILi128ELi4EZNS0_22gpu_kernel_impl_nocastINS0_11FillFunctorItEEEEvRNS_18TensorIteratorBaseERKT_EUliE_EEviT1_:
	.zero		792


//--------------------- .nv.constant0._ZN2at6native27unrolled_elementwise_kernelINS0_11FillFunctorItEESt5arrayIPcLm1EELi4E23TrivialOffsetCalculatorILi0EjES7_ILi1EjENS0_6memory15LoadWithoutCastENSA_16StoreWithoutCastEEEviT_T0_T2_T3_T4_T5_ --------------------------
	.section	.nv.constant0._ZN2at6native27unrolled_elementwise_kernelINS0_11FillFunctorItEESt5arrayIPcLm1EELi4E23TrivialOffsetCalculatorILi0EjES7_ILi1EjENS0_6memory15LoadWithoutCastENSA_16StoreWithoutCastEEEviT_T0_T2_T3_T4_T5_,"a",@progbits
	.sectionflags	@""
	.align	4
.nv.constant0._ZN2at6native27unrolled_elementwise_kernelINS0_11FillFunctorItEESt5arrayIPcLm1EELi4E23TrivialOffsetCalculatorILi0EjES7_ILi1EjENS0_6memory15LoadWithoutCastENSA_16StoreWithoutCastEEEviT_T0_T2_T3_T4_T5_:
	.zero		372


//--------------------- .nv.constant0._ZN2at6native29vectorized_elementwise_kernelILi2ENS0_11FillFunctorItEESt5arrayIPcLm1EEEEviT0_T1_ --------------------------
	.section	.nv.constant0._ZN2at6native29vectorized_elementwise_kernelILi2ENS0_11FillFunctorItEESt5arrayIPcLm1EEEEviT0_T1_,"a",@progbits
	.sectionflags	@""
	.align	4
.nv.constant0._ZN2at6native29vectorized_elementwise_kernelILi2ENS0_11FillFunctorItEESt5arrayIPcLm1EEEEviT0_T1_:
	.zero		368


//--------------------- .nv.constant0._ZN2at6native29vectorized_elementwise_kernelILi4ENS0_11FillFunctorItEESt5arrayIPcLm1EEEEviT0_T1_ --------------------------
	.section	.nv.constant0._ZN2at6native29vectorized_elementwise_kernelILi4ENS0_11FillFunctorItEESt5arrayIPcLm1EEEEviT0_T1_,"a",@progbits
	.sectionflags	@""
	.align	4
.nv.constant0._ZN2at6native29vectorized_elementwise_kernelILi4ENS0_11FillFunctorItEESt5arrayIPcLm1EEEEviT0_T1_:
	.zero		368


//--------------------- .nv.constant0._ZN2at6native29vectorized_elementwise_kernelILi8ENS0_11FillFunctorItEESt5arrayIPcLm1EEEEviT0_T1_ --------------------------
	.section	.nv.constant0._ZN2at6native29vectorized_elementwise_kernelILi8ENS0_11FillFunctorItEESt5arrayIPcLm1EEEEviT0_T1_,"a",@progbits
	.sectionflags	@""
	.align	4
.nv.constant0._ZN2at6native29vectorized_elementwise_kernelILi8ENS0_11FillFunctorItEESt5arrayIPcLm1EEEEviT0_T1_:
	.zero		368


//--------------------- .nv.constant0._ZN2at6native18elementwise_kernelILi128ELi4EZNS0_15gpu_kernel_implINS0_11FillFunctorIN3c1014Float8_e8m0fnuEEEEEvRNS_18TensorIteratorBaseERKT_EUliE_EEviT1_ --------------------------
	.section	.nv.constant0._ZN2at6native18elementwise_kernelILi128ELi4EZNS0_15gpu_kernel_implINS0_11FillFunctorIN3c1014Float8_e8m0fnuEEEEEvRNS_18TensorIteratorBaseERKT_EUliE_EEviT1_,"a",@progbits
	.sectionflags	@""
	.align	4
.nv.constant0._ZN2at6native18elementwise_kernelILi128ELi4EZNS0_15gpu_kernel_implINS0_11FillFunctorIN3c1014Float8_e8m0fnuEEEEEvRNS_18TensorIteratorBaseERKT_EUliE_EEviT1_:
	.zero		792


//--------------------- .nv.constant0._ZN2at6native27unrolled_elementwise_kernelINS0_11FillFunctorIN3c1014Float8_e8m0fnuEEESt5arrayIPcLm1EELi4E23TrivialOffsetCalculatorILi0EjES9_ILi1EjENS0_6memory12LoadWithCastILi0EEENSC_13StoreWithCastILi1EEEEEviT_T0_T2_T3_T4_T5_ --------------------------
	.section	.nv.constant0._ZN2at6native27unrolled_elementwise_kernelINS0_11FillFunctorIN3c1014Float8_e8m0fnuEEESt5arrayIPcLm1EELi4E23TrivialOffsetCalculatorILi0EjES9_ILi1EjENS0_6memory12LoadWithCastILi0EEENSC_13StoreWithCastILi1EEEEEviT_T0_T2_T3_T4_T5_,"a",@progbits
	.sectionflags	@""
	.align	4
.nv.constant0._ZN2at6native27unrolled_elementwise_kernelINS0_11FillFunctorIN3c1014Float8_e8m0fnuEEESt5arrayIPcLm1EELi4E23TrivialOffsetCalculatorILi0EjES9_ILi1EjENS0_6memory12LoadWithCastILi0EEENSC_13StoreWithCastILi1EEEEEviT_T0_T2_T3_T4_T5_:
	.zero		388


//--------------------- .nv.constant0._ZN2at6native18elementwise_kernelILi128ELi4EZNS0_22gpu_kernel_impl_nocastINS0_11FillFunctorIN3c1014Float8_e8m0fnuEEEEEvRNS_18TensorIteratorBaseERKT_EUliE_EEviT1_ --------------------------
	.section	.nv.constant0._ZN2at6native18elementwise_kernelILi128ELi4EZNS0_22gpu_kernel_impl_nocastINS0_11FillFunctorIN3c1014Float8_e8m0fnuEEEEEvRNS_18TensorIteratorBaseERKT_EUliE_EEviT1_,"a",@progbits
	.sectionflags	@""
	.align	4
.nv.constant0._ZN2at6native18elementwise_kernelILi128ELi4EZNS0_22gpu_kernel_impl_nocastINS0_11FillFunctorIN3c1014Float8_e8m0fnuEEEEEvRNS_18TensorIteratorBaseERKT_EUliE_EEviT1_:
	.zero		792


//--------------------- .nv.constant0._ZN2at6native27unrolled_elementwise_kernelINS0_11FillFunctorIN3c1014Float8_e8m0fnuEEESt5arrayIPcLm1EELi4E23TrivialOffsetCalculatorILi0EjES9_ILi1EjENS0_6memory15LoadWithoutCastENSC_16StoreWithoutCastEEEviT_T0_T2_T3_T4_T5_ --------------------------
	.section	.nv.constant0._ZN2at6native27unrolled_elementwise_kernelINS0_11FillFunctorIN3c1014Float8_e8m0fnuEEESt5arrayIPcLm1EELi4E23TrivialOffsetCalculatorILi0EjES9_ILi1EjENS0_6memory15LoadWithoutCastENSC_16StoreWithoutCastEEEviT_T0_T2_T3_T4_T5_,"a",@progbits
	.sectionflags	@""
	.align	4
.nv.constant0._ZN2at6native27unrolled_elementwise_kernelINS0_11FillFunctorIN3c1014Float8_e8m0fnuEEESt5arrayIPcLm1EELi4E23TrivialOffsetCalculatorILi0EjES9_ILi1EjENS0_6memory15LoadWithoutCastENSC_16StoreWithoutCastEEEviT_T0_T2_T3_T4_T5_:
	.zero		372


//--------------------- .nv.constant0._ZN2at6native29vectorized_elementwise_kernelILi2ENS0_11FillFunctorIN3c1014Float8_e8m0fnuEEESt5arrayIPcLm1EEEEviT0_T1_ --------------------------
	.section	.nv.constant0._ZN2at6native29vectorized_elementwise_kernelILi2ENS0_11FillFunctorIN3c1014Float8_e8m0fnuEEESt5arrayIPcLm1EEEEviT0_T1_,"a",@progbits
	.sectionflags	@""
	.align	4
.nv.constant0._ZN2at6native29vectorized_elementwise_kernelILi2ENS0_11FillFunctorIN3c1014Float8_e8m0fnuEEESt5arrayIPcLm1EEEEviT0_T1_:
	.zero		368


//--------------------- .nv.constant0._ZN2at6native29vectorized_elementwise_kernelILi4ENS0_11FillFunctorIN3c1014Float8_e8m0fnuEEESt5arrayIPcLm1EEEEviT0_T1_ --------------------------
	.section	.nv.constant0._ZN2at6native29vectorized_elementwise_kernelILi4ENS0_11FillFunctorIN3c1014Float8_e8m0fnuEEESt5arrayIPcLm1EEEEviT0_T1_,"a",@progbits
	.sectionflags	@""
	.align	4
.nv.constant0._ZN2at6native29vectorized_elementwise_kernelILi4ENS0_11FillFunctorIN3c1014Float8_e8m0fnuEEESt5arrayIPcLm1EEEEviT0_T1_:
	.zero		368


//--------------------- .nv.constant0._ZN2at6native29vectorized_elementwise_kernelILi8ENS0_11FillFunctorIN3c1014Float8_e8m0fnuEEESt5arrayIPcLm1EEEEviT0_T1_ --------------------------
	.section	.nv.constant0._ZN2at6native29vectorized_elementwise_kernelILi8ENS0_11FillFunctorIN3c1014Float8_e8m0fnuEEESt5arrayIPcLm1EEEEviT0_T1_,"a",@progbits
	.sectionflags	@""
	.align	4
.nv.constant0._ZN2at6native29vectorized_elementwise_kernelILi8ENS0_11FillFunctorIN3c1014Float8_e8m0fnuEEESt5arrayIPcLm1EEEEviT0_T1_:
	.zero		368


//--------------------- .nv.constant0._ZN2at6native18elementwise_kernelILi128ELi4EZNS0_15gpu_kernel_implINS0_11FillFunctorIN3c1015Float8_e4m3fnuzEEEEEvRNS_18TensorIteratorBaseERKT_EUliE_EEviT1_ --------------------------
	.section	.nv.constant0._ZN2at6native18elementwise_kernelILi128ELi4EZNS0_15gpu_kernel_implINS0_11FillFunctorIN3c1015Float8_e4m3fnuzEEEEEvRNS_18TensorIteratorBaseERKT_EUliE_EEviT1_,"a",@progbits
	.sectionflags	@""
	.align	4
.nv.constant0._ZN2at6native18elementwise_kernelILi128ELi4EZNS0_15gpu_kernel_implINS0_11FillFunctorIN3c1015Float8_e4m3fnuzEEEEEvRNS_18TensorIteratorBaseERKT_EUliE_EEviT1_:
	.zero		792


//--------------------- .nv.constant0._ZN2at6native27unrolled_elementwise_kernelINS0_11FillFunctorIN3c1015Float8_e4m3fnuzEEESt5arrayIPcLm1EELi4E23TrivialOffsetCalculatorILi0EjES9_ILi1EjENS0_6memory12LoadWithCastILi0EEENSC_13StoreWithCastILi1EEEEEviT_T0_T2_T3_T4_T5_ --------------------------
	.section	.nv.constant0._ZN2at6native27unrolled_elementwise_kernelINS0_11FillFunctorIN3c1015Float8_e4m3fnuzEEESt5arrayIPcLm1EELi4E23TrivialOffsetCalculatorILi0EjES9_ILi1EjENS0_6memory12LoadWithCastILi0EEENSC_13StoreWithCastILi1EEEEEviT_T0_T2_T3_T4_T5_,"a",@progbits
	.sectionflags	@""
	.align	4
.nv.constant0._ZN2at6native27unrolled_elementwise_kernelINS0_11FillFunctorIN3c1015Float8_e4m3fnuzEEESt5arrayIPcLm1EELi4E23TrivialOffsetCalculatorILi0EjES9_ILi1EjENS0_6memory12LoadWithCastILi0EEENSC_13StoreWithCastILi1EEEEEviT_T0_T2_T3_T4_T5_:
	.zero		388


//--------------------- .nv.constant0._ZN2at6native18elementwise_kernelILi128ELi4EZNS0_22gpu_kernel_impl_nocastINS0_11FillFunctorIN3c1015Float8_e4m3fnuzEEEEEvRNS_18TensorIteratorBaseERKT_EUliE_EEviT1_ --------------------------
	.section	.nv.constant0._ZN2at6native18elementwise_kernelILi128ELi4EZNS0_22gpu_kernel_impl_nocastINS0_11FillFunctorIN3c1015Float8_e4m3fnuzEEEEEvRNS_18TensorIteratorBaseERKT_EUliE_EEviT1_,"a",@progbits
	.sectionflags	@""
	.align	4
.nv.constant0._ZN2at6native18elementwise_kernelILi128ELi4EZNS0_22gpu_kernel_impl_nocastINS0_11FillFunctorIN3c1015Float8_e4m3fnuzEEEEEvRNS_18TensorIteratorBaseERKT_EUliE_EEviT1_:
	.zero		792


//--------------------- .nv.constant0._ZN2at6native27unrolled_elementwise_kernelINS0_11FillFunctorIN3c1015Float8_e4m3fnuzEEESt5arrayIPcLm1EELi4E23TrivialOffsetCalculatorILi0EjES9_ILi1EjENS0_6memory15LoadWithoutCastENSC_16StoreWithoutCastEEEviT_T0_T2_T3_T4_T5_ --------------------------
	.section	.nv.constant0._ZN2at6native27unrolled_elementwise_kernelINS0_11FillFunctorIN3c1015Float8_e4m3fnuzEEESt5arrayIPcLm1EELi4E23TrivialOffsetCalculatorILi0EjES9_ILi1EjENS0_6memory15LoadWithoutCastENSC_16StoreWithoutCastEEEviT_T0_T2_T3_T4_T5_,"a",@progbits
	.sectionflags	@""
	.align	4
.nv.constant0._ZN2at6native27unrolled_elementwise_kernelINS0_11FillFunctorIN3c1015Float8_e4m3fnuzEEESt5arrayIPcLm1EELi4E23TrivialOffsetCalculatorILi0EjES9_ILi1EjENS0_6memory15LoadWithoutCastENSC_16StoreWithoutCastEEEviT_T0_T2_T3_T4_T5_:
	.zero		372


//--------------------- .nv.constant0._ZN2at6native29vectorized_elementwise_kernelILi2ENS0_11FillFunctorIN3c1015Float8_e4m3fnuzEEESt5arrayIPcLm1EEEEviT0_T1_ --------------------------
	.section	.nv.constant0._ZN2at6native29vectorized_elementwise_kernelILi2ENS0_11FillFunctorIN3c1015Float8_e4m3fnuzEEESt5arrayIPcLm1EEEEviT0_T1_,"a",@progbits
	.sectionflags	@""
	.align	4
.nv.constant0._ZN2at6native29vectorized_elementwise_kernelILi2ENS0_11FillFunctorIN3c1015Float8_e4m3fnuzEEESt5arrayIPcLm1EEEEviT0_T1_:
	.zero		368


//--------------------- .nv.constant0._ZN2at6native29vectorized_elementwise_kernelILi4ENS0_11FillFunctorIN3c1015Float8_e4m3fnuzEEESt5arrayIPcLm1EEEEviT0_T1_ --------------------------
	.section	.nv.constant0._ZN2at6native29vectorized_elementwise_kernelILi4ENS0_11FillFunctorIN3c1015Float8_e4m3fnuzEEESt5arrayIPcLm1EEEEviT0_T1_,"a",@progbits
	.sectionflags	@""
	.align	4
.nv.constant0._ZN2at6native29vectorized_elementwise_kernelILi4ENS0_11FillFunctorIN3c1015Float8_e4m3fnuzEEESt5arrayIPcLm1EEEEviT0_T1_:
	.zero		368


//--------------------- .nv.constant0._ZN2at6native29vectorized_elementwise_kernelILi8ENS0_11FillFunctorIN3c1015Float8_e4m3fnuzEEESt5arrayIPcLm1EEEEviT0_T1_ --------------------------
	.section	.nv.constant0._ZN2at6native29vectorized_elementwise_kernelILi8ENS0_11FillFunctorIN3c1015Float8_e4m3fnuzEEESt5arrayIPcLm1EEEEviT0_T1_,"a",@progbits
	.sectionflags	@""
	.align	4
.nv.constant0._ZN2at6native29vectorized_elementwise_kernelILi8ENS0_11FillFunctorIN3c1015Float8_e4m3fnuzEEESt5arrayIPcLm1EEEEviT0_T1_:
	.zero		368


//--------------------- .nv.constant0._ZN2at6native18elementwise_kernelILi128ELi4EZNS0_15gpu_kernel_implINS0_11FillFunctorIN3c1013Float8_e4m3fnEEEEEvRNS_18TensorIteratorBaseERKT_EUliE_EEviT1_ --------------------------
	.section	.nv.constant0._ZN2at6native18elementwise_kernelILi128ELi4EZNS0_15gpu_kernel_implINS0_11FillFunctorIN3c1013Float8_e4m3fnEEEEEvRNS_18TensorIteratorBaseERKT_EUliE_EEviT1_,"a",@progbits
	.sectionflags	@""
	.align	4
.nv.constant0._ZN2at6native18elementwise_kernelILi128ELi4EZNS0_15gpu_kernel_implINS0_11FillFunctorIN3c1013Float8_e4m3fnEEEEEvRNS_18TensorIteratorBaseERKT_EUliE_EEviT1_:
	.zero		792


//--------------------- .nv.constant0._ZN2at6native27unrolled_elementwise_kernelINS0_11FillFunctorIN3c1013Float8_e4m3fnEEESt5arrayIPcLm1EELi4E23TrivialOffsetCalculatorILi0EjES9_ILi1EjENS0_6memory12LoadWithCastILi0EEENSC_13StoreWithCastILi1EEEEEviT_T0_T2_T3_T4_T5_ --------------------------
	.section	.nv.constant0._ZN2at6native27unrolled_elementwise_kernelINS0_11FillFunctorIN3c1013Float8_e4m3fnEEESt5arrayIPcLm1EELi4E23TrivialOffsetCalculatorILi0EjES9_ILi1EjENS0_6memory12LoadWithCastILi0EEENSC_13StoreWithCastILi1EEEEEviT_T0_T2_T3_T4_T5_,"a",@progbits
	.sectionflags	@""
	.align	4
.nv.constant0._ZN2at6native27unrolled_elementwise_kernelINS0_11FillFunctorIN3c1013Float8_e4m3fnEEESt5arrayIPcLm1EELi4E23TrivialOffsetCalculatorILi0EjES9_ILi1EjENS0_6memory12LoadWithCastILi0EEENSC_13StoreWithCastILi1EEEEEviT_T0_T2_T3_T4_T5_:
	.zero		388


//--------------------- .nv.constant0._ZN2at6native18elementwise_kernelILi128ELi4EZNS0_22gpu_kernel_impl_nocastINS0_11FillFunctorIN3c1013Float8_e4m3fnEEEEEvRNS_18TensorIteratorBaseERKT_EUliE_EEviT1_ --------------------------
	.section	.nv.constant0._ZN2at6native18elementwise_kernelILi128ELi4EZNS0_22gpu_kernel_impl_nocastINS0_11FillFunctorIN3c1013Float8_e4m3fnEEEEEvRNS_18TensorIteratorBaseERKT_EUliE_EEviT1_,"a",@progbits
	.sectionflags	@""
	.align	4
.nv.constant0._ZN2at6native18elementwise_kernelILi128ELi4EZNS0_22gpu_kernel_impl_nocastINS0_11FillFunctorIN3c1013Float8_e4m3fnEEEEEvRNS_18TensorIteratorBaseERKT_EUliE_EEviT1_:
	.zero		792


//--------------------- .nv.constant0._ZN2at6native27unrolled_elementwise_kernelINS0_11FillFunctorIN3c1013Float8_e4m3fnEEESt5arrayIPcLm1EELi4E23TrivialOffsetCalculatorILi0EjES9_ILi1EjENS0_6memory15LoadWithoutCastENSC_16StoreWithoutCastEEEviT_T0_T2_T3_T4_T5_ --------------------------
	.section	.nv.constant0._ZN2at6native27unrolled_elementwise_kernelINS0_11FillFunctorIN3c1013Float8_e4m3fnEEESt5arrayIPcLm1EELi4E23TrivialOffsetCalculatorILi0EjES9_ILi1EjENS0_6memory15LoadWithoutCastENSC_16StoreWithoutCastEEEviT_T0_T2_T3_T4_T5_,"a",@progbits
	.sectionflags	@""
	.align	4
.nv.constant0._ZN2at6native27unrolled_elementwise_kernelINS0_11FillFunctorIN3c1013Float8_e4m3fnEEESt5arrayIPcLm1EELi4E23TrivialOffsetCalculatorILi0EjES9_ILi1EjENS0_6memory15LoadWithoutCastENSC_16StoreWithoutCastEEEviT_T0_T2_T3_T4_T5_:
	.zero		372


//--------------------- .nv.constant0._ZN2at6native29vectorized_elementwise_kernelILi2ENS0_11FillFunctorIN3c1013Float8_e4m3fnEEESt5arrayIPcLm1EEEEviT0_T1_ --------------------------
	.section	.nv.constant0._ZN2at6native29vectorized_elementwise_kernelILi2ENS0_11FillFunctorIN3c1013Float8_e4m3fnEEESt5arrayIPcLm1EEEEviT0_T1_,"a",@progbits
	.sectionflags	@""
	.align	4
.nv.constant0._ZN2at6native29vectorized_elementwise_kernelILi2ENS0_11FillFunctorIN3c1013Float8_e4m3fnEEESt5arrayIPcLm1EEEEviT0_T1_:
	.zero		368


//--------------------- .nv.constant0._ZN2at6native29vectorized_elementwise_kernelILi4ENS0_11FillFunctorIN3c1013Float8_e4m3fnEEESt5arrayIPcLm1EEEEviT0_T1_ --------------------------
	.section	.nv.constant0._ZN2at6native29vectorized_elementwise_kernelILi4ENS0_11FillFunctorIN3c1013Float8_e4m3fnEEESt5arrayIPcLm1EEEEviT0_T1_,"a",@progbits
	.sectionflags	@""
	.align	4
.nv.constant0._ZN2at6native29vectorized_elementwise_kernelILi4ENS0_11FillFunctorIN3c1013Float8_e4m3fnEEESt5arrayIPcLm1EEEEviT0_T1_:
	.zero		368


//--------------------- .nv.constant0._ZN2at6native29vectorized_elementwise_kernelILi8ENS0_11FillFunctorIN3c1013Float8_e4m3fnEEESt5arrayIPcLm1EEEEviT0_T1_ --------------------------
	.section	.nv.constant0._ZN2at6native29vectorized_elementwise_kernelILi8ENS0_11FillFunctorIN3c1013Float8_e4m3fnEEESt5arrayIPcLm1EEEEviT0_T1_,"a",@progbits
	.sectionflags	@""
	.align	4
.nv.constant0._ZN2at6native29vectorized_elementwise_kernelILi8ENS0_11FillFunctorIN3c1013Float8_e4m3fnEEESt5arrayIPcLm1EEEEviT0_T1_:
	.zero		368


//--------------------- .nv.constant0._ZN2at6native18elementwise_kernelILi128ELi4EZNS0_15gpu_kernel_implINS0_11FillFunctorIN3c1015Float8_e5m2fnuzEEEEEvRNS_18TensorIteratorBaseERKT_EUliE_EEviT1_ --------------------------
	.section	.nv.constant0._ZN2at6native18elementwise_kernelILi128ELi4EZNS0_15gpu_kernel_implINS0_11FillFunctorIN3c1015Float8_e5m2fnuzEEEEEvRNS_18TensorIteratorBaseERKT_EUliE_EEviT1_,"a",@progbits
	.sectionflags	@""
	.align	4
.nv.constant0._ZN2at6native18elementwise_kernelILi128ELi4EZNS0_15gpu_kernel_implINS0_11FillFunctorIN3c1015Float8_e5m2fnuzEEEEEvRNS_18TensorIteratorBaseERKT_EUliE_EEviT1_:
	.zero		792


//--------------------- .nv.constant0._ZN2at6native27unrolled_elementwise_kernelINS0_11FillFunctorIN3c1015Float8_e5m2fnuzEEESt5arrayIPcLm1EELi4E23TrivialOffsetCalculatorILi0EjES9_ILi1EjENS0_6memory12LoadWithCastILi0EEENSC_13StoreWithCastILi1EEEEEviT_T0_T2_T3_T4_T5_ --------------------------
	.section	.nv.constant0._ZN2at6native27unrolled_elementwise_kernelINS0_11FillFunctorIN3c1015Float8_e5m2fnuzEEESt5arrayIPcLm1EELi4E23TrivialOffsetCalculatorILi0EjES9_ILi1EjENS0_6memory12LoadWithCastILi0EEENSC_13StoreWithCastILi1EEEEEviT_T0_T2_T3_T4_T5_,"a",@progbits
	.sectionflags	@""
	.align	4
.nv.constant0._ZN2at6native27unrolled_elementwise_kernelINS0_11FillFunctorIN3c1015Float8_e5m2fnuzEEESt5arrayIPcLm1EELi4E23TrivialOffsetCalculatorILi0EjES9_ILi1EjENS0_6memory12LoadWithCastILi0EEENSC_13StoreWithCastILi1EEEEEviT_T0_T2_T3_T4_T5_:
	.zero		388


//--------------------- .nv.constant0._ZN2at6native18elementwise_kernelILi128ELi4EZNS0_22gpu_kernel_impl_nocastINS0_11FillFunctorIN3c1015Float8_e5m2fnuzEEEEEvRNS_18TensorIteratorBaseERKT_EUliE_EEviT1_ --------------------------
	.section	.nv.constant0._ZN2at6native18elementwise_kernelILi128ELi4EZNS0_22gpu_kernel_impl_nocastINS0_11FillFunctorIN3c1015Float8_e5m2fnuzEEEEEvRNS_18TensorIteratorBaseERKT_EUliE_EEviT1_,"a",@progbits
	.sectionflags	@""
	.align	4
.nv.constant0._ZN2at6native18elementwise_kernelILi128ELi4EZNS0_22gpu_kernel_impl_nocastINS0_11FillFunctorIN3c1015Float8_e5m2fnuzEEEEEvRNS_18TensorIteratorBaseERKT_EUliE_EEviT1_:
	.zero		792


//--------------------- .nv.constant0._ZN2at6native27unrolled_elementwise_kernelINS0_11FillFunctorIN3c1015Float8_e5m2fnuzEEESt5arrayIPcLm1EELi4E23TrivialOffsetCalculatorILi0EjES9_ILi1EjENS0_6memory15LoadWithoutCastENSC_16StoreWithoutCastEEEviT_T0_T2_T3_T4_T5_ --------------------------
	.section	.nv.constant0._ZN2at6native27unrolled_elementwise_kernelINS0_11FillFunctorIN3c1015Float8_e5m2fnuzEEESt5arrayIPcLm1EELi4E23TrivialOffsetCalculatorILi0EjES9_ILi1EjENS0_6memory15LoadWithoutCastENSC_16StoreWithoutCastEEEviT_T0_T2_T3_T4_T5_,"a",@progbits
	.sectionflags	@""
	.align	4
.nv.constant0._ZN2at6native27unrolled_elementwise_kernelINS0_11FillFunctorIN3c1015Float8_e5m2fnuzEEESt5arrayIPcLm1EELi4E23TrivialOffsetCalculatorILi0EjES9_ILi1EjENS0_6memory15LoadWithoutCastENSC_16StoreWithoutCastEEEviT_T0_T2_T3_T4_T5_:
	.zero		372


//--------------------- .nv.constant0._ZN2at6native29vectorized_elementwise_kernelILi2ENS0_11FillFunctorIN3c1015Float8_e5m2fnuzEEESt5arrayIPcLm1EEEEviT0_T1_ --------------------------
	.section	.nv.constant0._ZN2at6native29vectorized_elementwise_kernelILi2ENS0_11FillFunctorIN3c1015Float8_e5m2fnuzEEESt5arrayIPcLm1EEEEviT0_T1_,"a",@progbits
	.sectionflags	@""
	.align	4
.nv.constant0._ZN2at6native29vectorized_elementwise_kernelILi2ENS0_11FillFunctorIN3c1015Float8_e5m2fnuzEEESt5arrayIPcLm1EEEEviT0_T1_:
	.zero		368


//--------------------- .nv.constant0._ZN2at6native29vectorized_elementwise_kernelILi4ENS0_11FillFunctorIN3c1015Float8_e5m2fnuzEEESt5arrayIPcLm1EEEEviT0_T1_ --------------------------
	.section	.nv.constant0._ZN2at6native29vectorized_elementwise_kernelILi4ENS0_11FillFunctorIN3c1015Float8_e5m2fnuzEEESt5arrayIPcLm1EEEEviT0_T1_,"a",@progbits
	.sectionflags	@""
	.align	4
.nv.constant0._ZN2at6native29vectorized_elementwise_kernelILi4ENS0_11FillFunctorIN3c1015Float8_e5m2fnuzEEESt5arrayIPcLm1EEEEviT0_T1_:
	.zero		368


//--------------------- .nv.constant0._ZN2at6native29vectorized_elementwise_kernelILi8ENS0_11FillFunctorIN3c1015Float8_e5m2fnuzEEESt5arrayIPcLm1EEEEviT0_T1_ --------------------------
	.section	.nv.constant0._ZN2at6native29vectorized_elementwise_kernelILi8ENS0_11FillFunctorIN3c1015Float8_e5m2fnuzEEESt5arrayIPcLm1EEEEviT0_T1_,"a",@progbits
	.sectionflags	@""
	.align	4
.nv.constant0._ZN2at6native29vectorized_elementwise_kernelILi8ENS0_11FillFunctorIN3c1015Float8_e5m2fnuzEEESt5arrayIPcLm1EEEEviT0_T1_:
	.zero		368


//--------------------- .nv.constant0._ZN2at6native18elementwise_kernelILi128ELi4EZNS0_15gpu_kernel_implINS0_11FillFunctorIN3c1011Float8_e5m2EEEEEvRNS_18TensorIteratorBaseERKT_EUliE_EEviT1_ --------------------------
	.section	.nv.constant0._ZN2at6native18elementwise_kernelILi128ELi4EZNS0_15gpu_kernel_implINS0_11FillFunctorIN3c1011Float8_e5m2EEEEEvRNS_18TensorIteratorBaseERKT_EUliE_EEviT1_,"a",@progbits
	.sectionflags	@""
	.align	4
.nv.constant0._ZN2at6native18elementwise_kernelILi128ELi4EZNS0_15gpu_kernel_implINS0_11FillFunctorIN3c1011Float8_e5m2EEEEEvRNS_18TensorIteratorBaseERKT_EUliE_EEviT1_:
	.zero		792


//--------------------- .nv.constant0._ZN2at6native27unrolled_elementwise_kernelINS0_11FillFunctorIN3c1011Float8_e5m2EEESt5arrayIPcLm1EELi4E23TrivialOffsetCalculatorILi0EjES9_ILi1EjENS0_6memory12LoadWithCastILi0EEENSC_13StoreWithCastILi1EEEEEviT_T0_T2_T3_T4_T5_ --------------------------
	.section	.nv.constant0._ZN2at6native27unrolled_elementwise_kernelINS0_11FillFunctorIN3c1011Float8_e5m2EEESt5arrayIPcLm1EELi4E23TrivialOffsetCalculatorILi0EjES9_ILi1EjENS0_6memory12LoadWithCastILi0EEENSC_13StoreWithCastILi1EEEEEviT_T0_T2_T3_T4_T5_,"a",@progbits
	.sectionflags	@""
	.align	4
.nv.constant0._ZN2at6native27unrolled_elementwise_kernelINS0_11FillFunctorIN3c1011Float8_e5m2EEESt5arrayIPcLm1EELi4E23TrivialOffsetCalculatorILi0EjES9_ILi1EjENS0_6memory12LoadWithCastILi0EEENSC_13StoreWithCastILi1EEEEEviT_T0_T2_T3_T4_T5_:
	.zero		388


//--------------------- .nv.constant0._ZN2at6native18elementwise_kernelILi128ELi4EZNS0_22gpu_kernel_impl_nocastINS0_11FillFunctorIN3c1011Float8_e5m2EEEEEvRNS_18TensorIteratorBaseERKT_EUliE_EEviT1_ --------------------------
	.section	.nv.constant0._ZN2at6native18elementwise_kernelILi128ELi4EZNS0_22gpu_kernel_impl_nocastINS0_11FillFunctorIN3c1011Float8_e5m2EEEEEvRNS_18TensorIteratorBaseERKT_EUliE_EEviT1_,"a",@progbits
	.sectionflags	@""
	.align	4
.nv.constant0._ZN2at6native18elementwise_kernelILi128ELi4EZNS0_22gpu_kernel_impl_nocastINS0_11FillFunctorIN3c1011Float8_e5m2EEEEEvRNS_18TensorIteratorBaseERKT_EUliE_EEviT1_:
	.zero		792


//--------------------- .nv.constant0._ZN2at6native27unrolled_elementwise_kernelINS0_11FillFunctorIN3c1011Float8_e5m2EEESt5arrayIPcLm1EELi4E23TrivialOffsetCalculatorILi0EjES9_ILi1EjENS0_6memory15LoadWithoutCastENSC_16StoreWithoutCastEEEviT_T0_T2_T3_T4_T5_ --------------------------
	.section	.nv.constant0._ZN2at6native27unrolled_elementwise_kernelINS0_11FillFunctorIN3c1011Float8_e5m2EEESt5arrayIPcLm1EELi4E23TrivialOffsetCalculatorILi0EjES9_ILi1EjENS0_6memory15LoadWithoutCastENSC_16StoreWithoutCastEEEviT_T0_T2_T3_T4_T5_,"a",@progbits
	.sectionflags	@""
	.align	4
.nv.constant0._ZN2at6native27unrolled_elementwise_kernelINS0_11FillFunctorIN3c1011Float8_e5m2EEESt5arrayIPcLm1EELi4E23TrivialOffsetCalculatorILi0EjES9_ILi1EjENS0_6memory15LoadWithoutCastENSC_16StoreWithoutCastEEEviT_T0_T2_T3_T4_T5_:
	.zero		372


//--------------------- .nv.constant0._ZN2at6native29vectorized_elementwise_kernelILi2ENS0_11FillFunctorIN3c1011Float8_e5m2EEESt5arrayIPcLm1EEEEviT0_T1_ --------------------------
	.section	.nv.constant0._ZN2at6native29vectorized_elementwise_kernelILi2ENS0_11FillFunctorIN3c1011Float8_e5m2EEESt5arrayIPcLm1EEEEviT0_T1_,"a",@progbits
	.sectionflags	@""
	.align	4
.nv.constant0._ZN2at6native29vectorized_elementwise_kernelILi2ENS0_11FillFunctorIN3c1011Float8_e5m2EEESt5arrayIPcLm1EEEEviT0_T1_:
	.zero		368


//--------------------- .nv.constant0._ZN2at6native29vectorized_elementwise_kernelILi4ENS0_11FillFunctorIN3c1011Float8_e5m2EEESt5arrayIPcLm1EEEEviT0_T1_ --------------------------
	.section	.nv.constant0._ZN2at6native29vectorized_elementwise_kernelILi4ENS0_11FillFunctorIN3c1011Float8_e5m2EEESt5arrayIPcLm1EEEEviT0_T1_,"a",@progbits
	.sectionflags	@""
	.align	4
.nv.constant0._ZN2at6native29vectorized_elementwise_kernelILi4ENS0_11FillFunctorIN3c1011Float8_e5m2EEESt5arrayIPcLm1EEEEviT0_T1_:
	.zero		368


//--------------------- .nv.constant0._ZN2at6native29vectorized_elementwise_kernelILi8ENS0_11FillFunctorIN3c1011Float8_e5m2EEESt5arrayIPcLm1EEEEviT0_T1_ --------------------------
	.section	.nv.constant0._ZN2at6native29vectorized_elementwise_kernelILi8ENS0_11FillFunctorIN3c1011Float8_e5m2EEESt5arrayIPcLm1EEEEviT0_T1_,"a",@progbits
	.sectionflags	@""
	.align	4
.nv.constant0._ZN2at6native29vectorized_elementwise_kernelILi8ENS0_11FillFunctorIN3c1011Float8_e5m2EEESt5arrayIPcLm1EEEEviT0_T1_:
	.zero		368


//--------------------- .nv.constant0._ZN2at6native18elementwise_kernelILi128ELi4EZNS0_15gpu_kernel_implINS0_11FillFunctorIN3c108BFloat16EEEEEvRNS_18TensorIteratorBaseERKT_EUliE_EEviT1_ --------------------------
	.section	.nv.constant0._ZN2at6native18elementwise_kernelILi128ELi4EZNS0_15gpu_kernel_implINS0_11FillFunctorIN3c108BFloat16EEEEEvRNS_18TensorIteratorBaseERKT_EUliE_EEviT1_,"a",@progbits
	.sectionflags	@""
	.align	4
.nv.constant0._ZN2at6native18elementwise_kernelILi128ELi4EZNS0_15gpu_kernel_implINS0_11FillFunctorIN3c108BFloat16EEEEEvRNS_18TensorIteratorBaseERKT_EUliE_EEviT1_:
	.zero		792


//--------------------- .nv.constant0._ZN2at6native27unrolled_elementwise_kernelINS0_11FillFunctorIN3c108BFloat16EEESt5arrayIPcLm1EELi4E23TrivialOffsetCalculatorILi0EjES9_ILi1EjENS0_6memory12LoadWithCastILi0EEENSC_13StoreWithCastILi1EEEEEviT_T0_T2_T3_T4_T5_ --------------------------
	.section	.nv.constant0._ZN2at6native27unrolled_elementwise_kernelINS0_11FillFunctorIN3c108BFloat16EEESt5arrayIPcLm1EELi4E23TrivialOffsetCalculatorILi0EjES9_ILi1EjENS0_6memory12LoadWithCastILi0EEENSC_13StoreWithCastILi1EEEEEviT_T0_T2_T3_T4_T5_,"a",@progbits
	.sectionflags	@""
	.align	4
.nv.constant0._ZN2at6native27unrolled_elementwise_kernelINS0_11FillFunctorIN3c108BFloat16EEESt5arrayIPcLm1EELi4E23TrivialOffsetCalculatorILi0EjES9_ILi1EjENS0_6memory12LoadWithCastILi0EEENSC_13StoreWithCastILi1EEEEEviT_T0_T2_T3_T4_T5_:
	.zero		388


//--------------------- .nv.constant0._ZN2at6native18elementwise_kernelILi128ELi4EZNS0_22gpu_kernel_impl_nocastINS0_11FillFunctorIN3c108BFloat16EEEEEvRNS_18TensorIteratorBaseERKT_EUliE_EEviT1_ --------------------------
	.section	.nv.constant0._ZN2at6native18elementwise_kernelILi128ELi4EZNS0_22gpu_kernel_impl_nocastINS0_11FillFunctorIN3c108BFloat16EEEEEvRNS_18TensorIteratorBaseERKT_EUliE_EEviT1_,"a",@progbits
	.sectionflags	@""
	.align	4
.nv.constant0._ZN2at6native18elementwise_kernelILi128ELi4EZNS0_22gpu_kernel_impl_nocastINS0_11FillFunctorIN3c108BFloat16EEEEEvRNS_18TensorIteratorBaseERKT_EUliE_EEviT1_:
	.zero		792


//--------------------- .nv.constant0._ZN2at6native27unrolled_elementwise_kernelINS0_11FillFunctorIN3c108BFloat16EEESt5arrayIPcLm1EELi4E23TrivialOffsetCalculatorILi0EjES9_ILi1EjENS0_6memory15LoadWithoutCastENSC_16StoreWithoutCastEEEviT_T0_T2_T3_T4_T5_ --------------------------
	.section	.nv.constant0._ZN2at6native27unrolled_elementwise_kernelINS0_11FillFunctorIN3c108BFloat16EEESt5arrayIPcLm1EELi4E23TrivialOffsetCalculatorILi0EjES9_ILi1EjENS0_6memory15LoadWithoutCastENSC_16StoreWithoutCastEEEviT_T0_T2_T3_T4_T5_,"a",@progbits
	.sectionflags	@""
	.align	4
.nv.constant0._ZN2at6native27unrolled_elementwise_kernelINS0_11FillFunctorIN3c108BFloat16EEESt5arrayIPcLm1EELi4E23TrivialOffsetCalculatorILi0EjES9_ILi1EjENS0_6memory15LoadWithoutCastENSC_16StoreWithoutCastEEEviT_T0_T2_T3_T4_T5_:
	.zero		372


//--------------------- .nv.constant0._ZN2at6native29vectorized_elementwise_kernelILi2ENS0_11FillFunctorIN3c108BFloat16EEESt5arrayIPcLm1EEEEviT0_T1_ --------------------------
	.section	.nv.constant0._ZN2at6native29vectorized_elementwise_kernelILi2ENS0_11FillFunctorIN3c108BFloat16EEESt5arrayIPcLm1EEEEviT0_T1_,"a",@progbits
	.sectionflags	@""
	.align	4
.nv.constant0._ZN2at6native29vectorized_elementwise_kernelILi2ENS0_11FillFunctorIN3c108BFloat16EEESt5arrayIPcLm1EEEEviT0_T1_:
	.zero		368


//--------------------- .nv.constant0._ZN2at6native29vectorized_elementwise_kernelILi4ENS0_11FillFunctorIN3c108BFloat16EEESt5arrayIPcLm1EEEEviT0_T1_ --------------------------
	.section	.nv.constant0._ZN2at6native29vectorized_elementwise_kernelILi4ENS0_11FillFunctorIN3c108BFloat16EEESt5arrayIPcLm1EEEEviT0_T1_,"a",@progbits
	.sectionflags	@""
	.align	4
.nv.constant0._ZN2at6native29vectorized_elementwise_kernelILi4ENS0_11FillFunctorIN3c108BFloat16EEESt5arrayIPcLm1EEEEviT0_T1_:
	.zero		368


//--------------------- .nv.constant0._ZN2at6native29vectorized_elementwise_kernelILi8ENS0_11FillFunctorIN3c108BFloat16EEESt5arrayIPcLm1EEEEviT0_T1_ --------------------------
	.section	.nv.constant0._ZN2at6native29vectorized_elementwise_kernelILi8ENS0_11FillFunctorIN3c108BFloat16EEESt5arrayIPcLm1EEEEviT0_T1_,"a",@progbits
	.sectionflags	@""
	.align	4
.nv.constant0._ZN2at6native29vectorized_elementwise_kernelILi8ENS0_11FillFunctorIN3c108BFloat16EEESt5arrayIPcLm1EEEEviT0_T1_:
	.zero		368


//--------------------- .nv.constant0._ZN2at6native18elementwise_kernelILi128ELi4EZNS0_15gpu_kernel_implINS0_11FillFunctorIN3c104HalfEEEEEvRNS_18TensorIteratorBaseERKT_EUliE_EEviT1_ --------------------------
	.section	.nv.constant0._ZN2at6native18elementwise_kernelILi128ELi4EZNS0_15gpu_kernel_implINS0_11FillFunctorIN3c104HalfEEEEEvRNS_18TensorIteratorBaseERKT_EUliE_EEviT1_,"a",@progbits
	.sectionflags	@""
	.align	4
.nv.constant0._ZN2at6native18elementwise_kernelILi128ELi4EZNS0_15gpu_kernel_implINS0_11FillFunctorIN3c104HalfEEEEEvRNS_18TensorIteratorBaseERKT_EUliE_EEviT1_:
	.zero		792


//--------------------- .nv.constant0._ZN2at6native27unrolled_elementwise_kernelINS0_11FillFunctorIN3c104HalfEEESt5arrayIPcLm1EELi4E23TrivialOffsetCalculatorILi0EjES9_ILi1EjENS0_6memory12LoadWithCastILi0EEENSC_13StoreWithCastILi1EEEEEviT_T0_T2_T3_T4_T5_ --------------------------
	.section	.nv.constant0._ZN2at6native27unrolled_elementwise_kernelINS0_11FillFunctorIN3c104HalfEEESt5arrayIPcLm1EELi4E23TrivialOffsetCalculatorILi0EjES9_ILi1EjENS0_6memory12LoadWithCastILi0EEENSC_13StoreWithCastILi1EEEEEviT_T0_T2_T3_T4_T5_,"a",@progbits
	.sectionflags	@""
	.align	4
.nv.constant0._ZN2at6native27unrolled_elementwise_kernelINS0_11FillFunctorIN3c104HalfEEESt5arrayIPcLm1EELi4E23TrivialOffsetCalculatorILi0EjES9_ILi1EjENS0_6memory12LoadWithCastILi0EEENSC_13StoreWithCastILi1EEEEEviT_T0_T2_T3_T4_T5_:
	.zero		388


//--------------------- .nv.constant0._ZN2at6native18elementwise_kernelILi128ELi4EZNS0_22gpu_kernel_impl_nocastINS0_11FillFunctorIN3c104HalfEEEEEvRNS_18TensorIteratorBaseERKT_EUliE_EEviT1_ --------------------------
	.section	.nv.constant0._ZN2at6native18elementwise_kernelILi128ELi4EZNS0_22gpu_kernel_impl_nocastINS0_11FillFunctorIN3c104HalfEEEEEvRNS_18TensorIteratorBaseERKT_EUliE_EEviT1_,"a",@progbits
	.sectionflags	@""
	.align	4
.nv.constant0._ZN2at6native18elementwise_kernelILi128ELi4EZNS0_22gpu_kernel_impl_nocastINS0_11FillFunctorIN3c104HalfEEEEEvRNS_18TensorIteratorBaseERKT_EUliE_EEviT1_:
	.zero		792


//--------------------- .nv.constant0._ZN2at6native27unrolled_elementwise_kernelINS0_11FillFunctorIN3c104HalfEEESt5arrayIPcLm1EELi4E23TrivialOffsetCalculatorILi0EjES9_ILi1EjENS0_6memory15LoadWithoutCastENSC_16StoreWithoutCastEEEviT_T0_T2_T3_T4_T5_ --------------------------
	.section	.nv.constant0._ZN2at6native27unrolled_elementwise_kernelINS0_11FillFunctorIN3c104HalfEEESt5arrayIPcLm1EELi4E23TrivialOffsetCalculatorILi0EjES9_ILi1EjENS0_6memory15LoadWithoutCastENSC_16StoreWithoutCastEEEviT_T0_T2_T3_T4_T5_,"a",@progbits
	.sectionflags	@""
	.align	4
.nv.constant0._ZN2at6native27unrolled_elementwise_kernelINS0_11FillFunctorIN3c104HalfEEESt5arrayIPcLm1EELi4E23TrivialOffsetCalculatorILi0EjES9_ILi1EjENS0_6memory15LoadWithoutCastENSC_16StoreWithoutCastEEEviT_T0_T2_T3_T4_T5_:
	.zero		372


//--------------------- .nv.constant0._ZN2at6native29vectorized_elementwise_kernelILi2ENS0_11FillFunctorIN3c104HalfEEESt5arrayIPcLm1EEEEviT0_T1_ --------------------------
	.section	.nv.constant0._ZN2at6native29vectorized_elementwise_kernelILi2ENS0_11FillFunctorIN3c104HalfEEESt5arrayIPcLm1EEEEviT0_T1_,"a",@progbits
	.sectionflags	@""
	.align	4
.nv.constant0._ZN2at6native29vectorized_elementwise_kernelILi2ENS0_11FillFunctorIN3c104HalfEEESt5arrayIPcLm1EEEEviT0_T1_:
	.zero		368


//--------------------- .nv.constant0._ZN2at6native29vectorized_elementwise_kernelILi4ENS0_11FillFunctorIN3c104HalfEEESt5arrayIPcLm1EEEEviT0_T1_ --------------------------
	.section	.nv.constant0._ZN2at6native29vectorized_elementwise_kernelILi4ENS0_11FillFunctorIN3c104HalfEEESt5arrayIPcLm1EEEEviT0_T1_,"a",@progbits
	.sectionflags	@""
	.align	4
.nv.constant0._ZN2at6native29vectorized_elementwise_kernelILi4ENS0_11FillFunctorIN3c104HalfEEESt5arrayIPcLm1EEEEviT0_T1_:
	.zero		368


//--------------------- .nv.constant0._ZN2at6native29vectorized_elementwise_kernelILi8ENS0_11FillFunctorIN3c104HalfEEESt5arrayIPcLm1EEEEviT0_T1_ --------------------------
	.section	.nv.constant0._ZN2at6native29vectorized_elementwise_kernelILi8ENS0_11FillFunctorIN3c104HalfEEESt5arrayIPcLm1EEEEviT0_T1_,"a",@progbits
	.sectionflags	@""
	.align	4
.nv.constant0._ZN2at6native29vectorized_elementwise_kernelILi8ENS0_11FillFunctorIN3c104HalfEEESt5arrayIPcLm1EEEEviT0_T1_:
	.zero		368


//--------------------- .nv.constant0._ZN2at6native18elementwise_kernelILi128ELi4EZNS0_15gpu_kernel_implINS0_11FillFunctorIbEEEEvRNS_18TensorIteratorBaseERKT_EUliE_EEviT1_ --------------------------
	.section	.nv.constant0._ZN2at6native18elementwise_kernelILi128ELi4EZNS0_15gpu_kernel_implINS0_11FillFunctorIbEEEEvRNS_18TensorIteratorBaseERKT_EUliE_EEviT1_,"a",@progbits
	.sectionflags	@""
	.align	4
.nv.constant0._ZN2at6native18elementwise_kernelILi128ELi4EZNS0_15gpu_kernel_implINS0_11FillFunctorIbEEEEvRNS_18TensorIteratorBaseERKT_EUliE_EEviT1_:
	.zero		792


//--------------------- .nv.constant0._ZN2at6native27unrolled_elementwise_kernelINS0_11FillFunctorIbEESt5arrayIPcLm1EELi4E23TrivialOffsetCalculatorILi0EjES7_ILi1EjENS0_6memory12LoadWithCastILi0EEENSA_13StoreWithCastILi1EEEEEviT_T0_T2_T3_T4_T5_ --------------------------
	.section	.nv.constant0._ZN2at6native27unrolled_elementwise_kernelINS0_11FillFunctorIbEESt5arrayIPcLm1EELi4E23TrivialOffsetCalculatorILi0EjES7_ILi1EjENS0_6memory12LoadWithCastILi0EEENSA_13StoreWithCastILi1EEEEEviT_T0_T2_T3_T4_T5_,"a",@progbits
	.sectionflags	@""
	.align	4
.nv.constant0._ZN2at6native27unrolled_elementwise_kernelINS0_11FillFunctorIbEESt5arrayIPcLm1EELi4E23TrivialOffsetCalculatorILi0EjES7_ILi1EjENS0_6memory12LoadWithCastILi0EEENSA_13StoreWithCastILi1EEEEEviT_T0_T2_T3_T4_T5_:
	.zero		388


//--------------------- .nv.constant0._ZN2at6native18elementwise_kernelILi128ELi4EZNS0_22gpu_kernel_impl_nocastINS0_11FillFunctorIbEEEEvRNS_18TensorIteratorBaseERKT_EUliE_EEviT1_ --------------------------
	.section	.nv.constant0._ZN2at6native18elementwise_kernelILi128ELi4EZNS0_22gpu_kernel_impl_nocastINS0_11FillFunctorIbEEEEvRNS_18TensorIteratorBaseERKT_EUliE_EEviT1_,"a",@progbits
	.sectionflags	@""
	.align	4
.nv.constant0._ZN2at6native18elementwise_kernelILi128ELi4EZNS0_22gpu_kernel_impl_nocastINS0_11FillFunctorIbEEEEvRNS_18TensorIteratorBaseERKT_EUliE_EEviT1_:
	.zero		792


//--------------------- .nv.constant0._ZN2at6native27unrolled_elementwise_kernelINS0_11FillFunctorIbEESt5arrayIPcLm1EELi4E23TrivialOffsetCalculatorILi0EjES7_ILi1EjENS0_6memory15LoadWithoutCastENSA_16StoreWithoutCastEEEviT_T0_T2_T3_T4_T5_ --------------------------
	.section	.nv.constant0._ZN2at6native27unrolled_elementwise_kernelINS0_11FillFunctorIbEESt5arrayIPcLm1EELi4E23TrivialOffsetCalculatorILi0EjES7_ILi1EjENS0_6memory15LoadWithoutCastENSA_16StoreWithoutCastEEEviT_T0_T2_T3_T4_T5_,"a",@progbits
	.sectionflags	@""
	.align	4
.nv.constant0._ZN2at6native27unrolled_elementwise_kernelINS0_11FillFunctorIbEESt5arrayIPcLm1EELi4E23TrivialOffsetCalculatorILi0EjES7_ILi1EjENS0_6memory15LoadWithoutCastENSA_16StoreWithoutCastEEEviT_T0_T2_T3_T4_T5_:
	.zero		372


//--------------------- .nv.constant0._ZN2at6native29vectorized_elementwise_kernelILi2ENS0_11FillFunctorIbEESt5arrayIPcLm1EEEEviT0_T1_ --------------------------
	.section	.nv.constant0._ZN2at6native29vectorized_elementwise_kernelILi2ENS0_11FillFunctorIbEESt5arrayIPcLm1EEEEviT0_T1_,"a",@progbits
	.sectionflags	@""
	.align	4
.nv.constant0._ZN2at6native29vectorized_elementwise_kernelILi2ENS0_11FillFunctorIbEESt5arrayIPcLm1EEEEviT0_T1_:
	.zero		368


//--------------------- .nv.constant0._ZN2at6native29vectorized_elementwise_kernelILi4ENS0_11FillFunctorIbEESt5arrayIPcLm1EEEEviT0_T1_ --------------------------
	.section	.nv.constant0._ZN2at6native29vectorized_elementwise_kernelILi4ENS0_11FillFunctorIbEESt5arrayIPcLm1EEEEviT0_T1_,"a",@progbits
	.sectionflags	@""
	.align	4
.nv.constant0._ZN2at6native29vectorized_elementwise_kernelILi4ENS0_11FillFunctorIbEESt5arrayIPcLm1EEEEviT0_T1_:
	.zero		368


//--------------------- .nv.constant0._ZN2at6native29vectorized_elementwise_kernelILi8ENS0_11FillFunctorIbEESt5arrayIPcLm1EEEEviT0_T1_ --------------------------
	.section	.nv.constant0._ZN2at6native29vectorized_elementwise_kernelILi8ENS0_11FillFunctorIbEESt5arrayIPcLm1EEEEviT0_T1_,"a",@progbits
	.sectionflags	@""
	.align	4
.nv.constant0._ZN2at6native29vectorized_elementwise_kernelILi8ENS0_11FillFunctorIbEESt5arrayIPcLm1EEEEviT0_T1_:
	.zero		368


//--------------------- .nv.constant0._ZN2at6native18elementwise_kernelILi128ELi4EZNS0_15gpu_kernel_implINS0_11FillFunctorIN3c107complexINS4_4HalfEEEEEEEvRNS_18TensorIteratorBaseERKT_EUliE_EEviT1_ --------------------------
	.section	.nv.constant0._ZN2at6native18elementwise_kernelILi128ELi4EZNS0_15gpu_kernel_implINS0_11FillFunctorIN3c107complexINS4_4HalfEEEEEEEvRNS_18TensorIteratorBaseERKT_EUliE_EEviT1_,"a",@progbits
	.sectionflags	@""
	.align	4
.nv.constant0._ZN2at6native18elementwise_kernelILi128ELi4EZNS0_15gpu_kernel_implINS0_11FillFunctorIN3c107complexINS4_4HalfEEEEEEEvRNS_18TensorIteratorBaseERKT_EUliE_EEviT1_:
	.zero		792


//--------------------- .nv.constant0._ZN2at6native27unrolled_elementwise_kernelINS0_11FillFunctorIN3c107complexINS3_4HalfEEEEESt5arrayIPcLm1EELi4E23TrivialOffsetCalculatorILi0EjESB_ILi1EjENS0_6memory12LoadWithCastILi0EEENSE_13StoreWithCastILi1EEEEEviT_T0_T2_T3_T4_T5_ --------------------------
	.section	.nv.constant0._ZN2at6native27unrolled_elementwise_kernelINS0_11FillFunctorIN3c107complexINS3_4HalfEEEEESt5arrayIPcLm1EELi4E23TrivialOffsetCalculatorILi0EjESB_ILi1EjENS0_6memory12LoadWithCastILi0EEENSE_13StoreWithCastILi1EEEEEviT_T0_T2_T3_T4_T5_,"a",@progbits
	.sectionflags	@""
	.align	4
.nv.constant0._ZN2at6native27unrolled_elementwise_kernelINS0_11FillFunctorIN3c107complexINS3_4HalfEEEEESt5arrayIPcLm1EELi4E23TrivialOffsetCalculatorILi0EjESB_ILi1EjENS0_6memory12LoadWithCastILi0EEENSE_13StoreWithCastILi1EEEEEviT_T0_T2_T3_T4_T5_:
	.zero		388


//--------------------- .nv.constant0._ZN2at6native18elementwise_kernelILi128ELi2EZNS0_22gpu_kernel_impl_nocastINS0_11FillFunctorIN3c107complexINS4_4HalfEEEEEEEvRNS_18TensorIteratorBaseERKT_EUliE_EEviT1_ --------------------------
	.section	.nv.constant0._ZN2at6native18elementwise_kernelILi128ELi2EZNS0_22gpu_kernel_impl_nocastINS0_11FillFunctorIN3c107complexINS4_4HalfEEEEEEEvRNS_18TensorIteratorBaseERKT_EUliE_EEviT1_,"a",@progbits
	.sectionflags	@""
	.align	4
.nv.constant0._ZN2at6native18elementwise_kernelILi128ELi2EZNS0_22gpu_kernel_impl_nocastINS0_11FillFunctorIN3c107complexINS4_4HalfEEEEEEEvRNS_18TensorIteratorBaseERKT_EUliE_EEviT1_:
	.zero		792


//--------------------- .nv.constant0._ZN2at6native27unrolled_elementwise_kernelINS0_11FillFunctorIN3c107complexINS3_4HalfEEEEESt5arrayIPcLm1EELi4E23TrivialOffsetCalculatorILi0EjESB_ILi1EjENS0_6memory15LoadWithoutCastENSE_16StoreWithoutCastEEEviT_T0_T2_T3_T4_T5_ --------------------------
	.section	.nv.constant0._ZN2at6native27unrolled_elementwise_kernelINS0_11FillFunctorIN3c107complexINS3_4HalfEEEEESt5arrayIPcLm1EELi4E23TrivialOffsetCalculatorILi0EjESB_ILi1EjENS0_6memory15LoadWithoutCastENSE_16StoreWithoutCastEEEviT_T0_T2_T3_T4_T5_,"a",@progbits
	.sectionflags	@""
	.align	4
.nv.constant0._ZN2at6native27unrolled_elementwise_kernelINS0_11FillFunctorIN3c107complexINS3_4HalfEEEEESt5arrayIPcLm1EELi4E23TrivialOffsetCalculatorILi0EjESB_ILi1EjENS0_6memory15LoadWithoutCastENSE_16StoreWithoutCastEEEviT_T0_T2_T3_T4_T5_:
	.zero		372


//--------------------- .nv.constant0._ZN2at6native29vectorized_elementwise_kernelILi2ENS0_11FillFunctorIN3c107complexINS3_4HalfEEEEESt5arrayIPcLm1EEEEviT0_T1_ --------------------------
	.section	.nv.constant0._ZN2at6native29vectorized_elementwise_kernelILi2ENS0_11FillFunctorIN3c107complexINS3_4HalfEEEEESt5arrayIPcLm1EEEEviT0_T1_,"a",@progbits
	.sectionflags	@""
	.align	4
.nv.constant0._ZN2at6native29vectorized_elementwise_kernelILi2ENS0_11FillFunctorIN3c107complexINS3_4HalfEEEEESt5arrayIPcLm1EEEEviT0_T1_:
	.zero		368


//--------------------- .nv.constant0._ZN2at6native29vectorized_elementwise_kernelILi4ENS0_11FillFunctorIN3c107complexINS3_4HalfEEEEESt5arrayIPcLm1EEEEviT0_T1_ --------------------------
	.section	.nv.constant0._ZN2at6native29vectorized_elementwise_kernelILi4ENS0_11FillFunctorIN3c107complexINS3_4HalfEEEEESt5arrayIPcLm1EEEEviT0_T1_,"a",@progbits
	.sectionflags	@""
	.align	4
.nv.constant0._ZN2at6native29vectorized_elementwise_kernelILi4ENS0_11FillFunctorIN3c107complexINS3_4HalfEEEEESt5arrayIPcLm1EEEEviT0_T1_:
	.zero		368


//--------------------- .nv.constant0._ZN2at6native29vectorized_elementwise_kernelILi8ENS0_11FillFunctorIN3c107complexINS3_4HalfEEEEESt5arrayIPcLm1EEEEviT0_T1_ --------------------------
	.section	.nv.constant0._ZN2at6native29vectorized_elementwise_kernelILi8ENS0_11FillFunctorIN3c107complexINS3_4HalfEEEEESt5arrayIPcLm1EEEEviT0_T1_,"a",@progbits
	.sectionflags	@""
	.align	4
.nv.constant0._ZN2at6native29vectorized_elementwise_kernelILi8ENS0_11FillFunctorIN3c107complexINS3_4HalfEEEEESt5arrayIPcLm1EEEEviT0_T1_:
	.zero		368


//--------------------- .nv.constant0._ZN2at6native18elementwise_kernelILi128ELi4EZNS0_15gpu_kernel_implINS0_11FillFunctorIN3c107complexIfEEEEEEvRNS_18TensorIteratorBaseERKT_EUliE_EEviT1_ --------------------------
	.section	.nv.constant0._ZN2at6native18elementwise_kernelILi128ELi4EZNS0_15gpu_kernel_implINS0_11FillFunctorIN3c107complexIfEEEEEEvRNS_18TensorIteratorBaseERKT_EUliE_EEviT1_,"a",@progbits
	.sectionflags	@""
	.align	4
.nv.constant0._ZN2at6native18elementwise_kernelILi128ELi4EZNS0_15gpu_kernel_implINS0_11FillFunctorIN3c107complexIfEEEEEEvRNS_18TensorIteratorBaseERKT_EUliE_EEviT1_:
	.zero		800


//--------------------- .nv.constant0._ZN2at6native27unrolled_elementwise_kernelINS0_11FillFunctorIN3c107complexIfEEEESt5arrayIPcLm1EELi4E23TrivialOffsetCalculatorILi0EjESA_ILi1EjENS0_6memory12LoadWithCastILi0EEENSD_13StoreWithCastILi1EEEEEviT_T0_T2_T3_T4_T5_ --------------------------
	.section	.nv.constant0._ZN2at6native27unrolled_elementwise_kernelINS0_11FillFunctorIN3c107complexIfEEEESt5arrayIPcLm1EELi4E23TrivialOffsetCalculatorILi0EjESA_ILi1EjENS0_6memory12LoadWithCastILi0EEENSD_13StoreWithCastILi1EEEEEviT_T0_T2_T3_T4_T5_,"a",@progbits
	.sectionflags	@""
	.align	4
.nv.constant0._ZN2at6native27unrolled_elementwise_kernelINS0_11FillFunctorIN3c107complexIfEEEESt5arrayIPcLm1EELi4E23TrivialOffsetCalculatorILi0EjESA_ILi1EjENS0_6memory12LoadWithCastILi0EEENSD_13StoreWithCastILi1EEEEEviT_T0_T2_T3_T4_T5_:
	.zero		396


//--------------------- .nv.constant0._ZN2at6native18elementwise_kernelILi128ELi2EZNS0_22gpu_kernel_impl_nocastINS0_11FillFunctorIN3c107complexIfEEEEEEvRNS_18TensorIteratorBaseERKT_EUliE_EEviT1_ --------------------------
	.section	.nv.constant0._ZN2at6native18elementwise_kernelILi128ELi2EZNS0_22gpu_kernel_impl_nocastINS0_11FillFunctorIN3c107complexIfEEEEEEvRNS_18TensorIteratorBaseERKT_EUliE_EEviT1_,"a",@progbits
	.sectionflags	@""
	.align	4
.nv.constant0._ZN2at6native18elementwise_kernelILi128ELi2EZNS0_22gpu_kernel_impl_nocastINS0_11FillFunctorIN3c107complexIfEEEEEEvRNS_18TensorIteratorBaseERKT_EUliE_EEviT1_:
	.zero		792


//--------------------- .nv.constant0._ZN2at6native27unrolled_elementwise_kernelINS0_11FillFunctorIN3c107complexIfEEEESt5arrayIPcLm1EELi4E23TrivialOffsetCalculatorILi0EjESA_ILi1EjENS0_6memory15LoadWithoutCastENSD_16StoreWithoutCastEEEviT_T0_T2_T3_T4_T5_ --------------------------
	.section	.nv.constant0._ZN2at6native27unrolled_elementwise_kernelINS0_11FillFunctorIN3c107complexIfEEEESt5arrayIPcLm1EELi4E23TrivialOffsetCalculatorILi0EjESA_ILi1EjENS0_6memory15LoadWithoutCastENSD_16StoreWithoutCastEEEviT_T0_T2_T3_T4_T5_,"a",@progbits
	.sectionflags	@""
	.align	4
.nv.constant0._ZN2at6native27unrolled_elementwise_kernelINS0_11FillFunctorIN3c107complexIfEEEESt5arrayIPcLm1EELi4E23TrivialOffsetCalculatorILi0EjESA_ILi1EjENS0_6memory15LoadWithoutCastENSD_16StoreWithoutCastEEEviT_T0_T2_T3_T4_T5_:
	.zero		380


//--------------------- .nv.constant0._ZN2at6native29vectorized_elementwise_kernelILi2ENS0_11FillFunctorIN3c107complexIfEEEESt5arrayIPcLm1EEEEviT0_T1_ --------------------------
	.section	.nv.constant0._ZN2at6native29vectorized_elementwise_kernelILi2ENS0_11FillFunctorIN3c107complexIfEEEESt5arrayIPcLm1EEEEviT0_T1_,"a",@progbits
	.sectionflags	@""
	.align	4
.nv.constant0._ZN2at6native29vectorized_elementwise_kernelILi2ENS0_11FillFunctorIN3c107complexIfEEEESt5arrayIPcLm1EEEEviT0_T1_:
	.zero		376


//--------------------- .nv.constant0._ZN2at6native29vectorized_elementwise_kernelILi4ENS0_11FillFunctorIN3c107complexIfEEEESt5arrayIPcLm1EEEEviT0_T1_ --------------------------
	.section	.nv.constant0._ZN2at6native29vectorized_elementwise_kernelILi4ENS0_11FillFunctorIN3c107complexIfEEEESt5arrayIPcLm1EEEEviT0_T1_,"a",@progbits
	.sectionflags	@""
	.align	4
.nv.constant0._ZN2at6native29vectorized_elementwise_kernelILi4ENS0_11FillFunctorIN3c107complexIfEEEESt5arrayIPcLm1EEEEviT0_T1_:
	.zero		376


//--------------------- .nv.constant0._ZN2at6native29vectorized_elementwise_kernelILi8ENS0_11FillFunctorIN3c107complexIfEEEESt5arrayIPcLm1EEEEviT0_T1_ --------------------------
	.section	.nv.constant0._ZN2at6native29vectorized_elementwise_kernelILi8ENS0_11FillFunctorIN3c107complexIfEEEESt5arrayIPcLm1EEEEviT0_T1_,"a",@progbits
	.sectionflags	@""
	.align	4
.nv.constant0._ZN2at6native29vectorized_elementwise_kernelILi8ENS0_11FillFunctorIN3c107complexIfEEEESt5arrayIPcLm1EEEEviT0_T1_:
	.zero		376


//--------------------- .nv.constant2._ZN2at6native18elementwise_kernelILi128ELi4EZNS0_15gpu_kernel_implINS0_11FillFunctorIN3c107complexIdEEEEEEvRNS_18TensorIteratorBaseERKT_EUliE_EEviT1_ --------------------------
	.section	.nv.constant2._ZN2at6native18elementwise_kernelILi128ELi4EZNS0_15gpu_kernel_implINS0_11FillFunctorIN3c107complexIdEEEEEEvRNS_18TensorIteratorBaseERKT_EUliE_EEviT1_,"a",@progbits
	.sectionflags	@""
	.align	4
.nv.constant2._ZN2at6native18elementwise_kernelILi128ELi4EZNS0_15gpu_kernel_implINS0_11FillFunctorIN3c107complexIdEEEEEEvRNS_18TensorIteratorBaseERKT_EUliE_EEviT1_:
        /*0000*/ 	.byte	0x00, 0x00, 0x00, 0xf0, 0xff, 0xff, 0x0f, 0x38


//--------------------- .nv.constant0._ZN2at6native18elementwise_kernelILi128ELi4EZNS0_15gpu_kernel_implINS0_11FillFunctorIN3c107complexIdEEEEEEvRNS_18TensorIteratorBaseERKT_EUliE_EEviT1_ --------------------------
	.section	.nv.constant0._ZN2at6native18elementwise_kernelILi128ELi4EZNS0_15gpu_kernel_implINS0_11FillFunctorIN3c107complexIdEEEEEEvRNS_18TensorIteratorBaseERKT_EUliE_EEviT1_,"a",@progbits
	.sectionflags	@""
	.align	4
.nv.constant0._ZN2at6native18elementwise_kernelILi128ELi4EZNS0_15gpu_kernel_implINS0_11FillFunctorIN3c107complexIdEEEEEEvRNS_18TensorIteratorBaseERKT_EUliE_EEviT1_:
	.zero		816


//--------------------- .nv.constant2._ZN2at6native27unrolled_elementwise_kernelINS0_11FillFunctorIN3c107complexIdEEEESt5arrayIPcLm1EELi4E23TrivialOffsetCalculatorILi0EjESA_ILi1EjENS0_6memory12LoadWithCastILi0EEENSD_13StoreWithCastILi1EEEEEviT_T0_T2_T3_T4_T5_ --------------------------
	.section	.nv.constant2._ZN2at6native27unrolled_elementwise_kernelINS0_11FillFunctorIN3c107complexIdEEEESt5arrayIPcLm1EELi4E23TrivialOffsetCalculatorILi0EjESA_ILi1EjENS0_6memory12LoadWithCastILi0EEENSD_13StoreWithCastILi1EEEEEviT_T0_T2_T3_T4_T5_,"a",@progbits
	.sectionflags	@""
	.align	4
.nv.constant2._ZN2at6native27unrolled_elementwise_kernelINS0_11FillFunctorIN3c107complexIdEEEESt5arrayIPcLm1EELi4E23TrivialOffsetCalculatorILi0EjESA_ILi1EjENS0_6memory12LoadWithCastILi0EEENSD_13StoreWithCastILi1EEEEEviT_T0_T2_T3_T4_T5_:
        /*0000*/ 	.byte	0x00, 0x00, 0x00, 0xf0, 0xff, 0xff, 0x0f, 0x38


//--------------------- .nv.constant0._ZN2at6native27unrolled_elementwise_kernelINS0_11FillFunctorIN3c107complexIdEEEESt5arrayIPcLm1EELi4E23TrivialOffsetCalculatorILi0EjESA_ILi1EjENS0_6memory12LoadWithCastILi0EEENSD_13StoreWithCastILi1EEEEEviT_T0_T2_T3_T4_T5_ --------------------------
	.section	.nv.constant0._ZN2at6native27unrolled_elementwise_kernelINS0_11FillFunctorIN3c107complexIdEEEESt5arrayIPcLm1EELi4E23TrivialOffsetCalculatorILi0EjESA_ILi1EjENS0_6memory12LoadWithCastILi0EEENSD_13StoreWithCastILi1EEEEEviT_T0_T2_T3_T4_T5_,"a",@progbits
	.sectionflags	@""
	.align	4
.nv.constant0._ZN2at6native27unrolled_elementwise_kernelINS0_11FillFunctorIN3c107complexIdEEEESt5arrayIPcLm1EELi4E23TrivialOffsetCalculatorILi0EjESA_ILi1EjENS0_6memory12LoadWithCastILi0EEENSD_13StoreWithCastILi1EEEEEviT_T0_T2_T3_T4_T5_:
	.zero		412


//--------------------- .nv.constant0._ZN2at6native18elementwise_kernelILi128ELi2EZNS0_22gpu_kernel_impl_nocastINS0_11FillFunctorIN3c107complexIdEEEEEEvRNS_18TensorIteratorBaseERKT_EUliE_EEviT1_ --------------------------
	.section	.nv.constant0._ZN2at6native18elementwise_kernelILi128ELi2EZNS0_22gpu_kernel_impl_nocastINS0_11FillFunctorIN3c107complexIdEEEEEEvRNS_18TensorIteratorBaseERKT_EUliE_EEviT1_,"a",@progbits
	.sectionflags	@""
	.align	4
.nv.constant0._ZN2at6native18elementwise_kernelILi128ELi2EZNS0_22gpu_kernel_impl_nocastINS0_11FillFunctorIN3c107complexIdEEEEEEvRNS_18TensorIteratorBaseERKT_EUliE_EEviT1_:
	.zero		816


//--------------------- .nv.constant0._ZN2at6native27unrolled_elementwise_kernelINS0_11FillFunctorIN3c107complexIdEEEESt5arrayIPcLm1EELi4E23TrivialOffsetCalculatorILi0EjESA_ILi1EjENS0_6memory15LoadWithoutCastENSD_16StoreWithoutCastEEEviT_T0_T2_T3_T4_T5_ --------------------------
	.section	.nv.constant0._ZN2at6native27unrolled_elementwise_kernelINS0_11FillFunctorIN3c107complexIdEEEESt5arrayIPcLm1EELi4E23TrivialOffsetCalculatorILi0EjESA_ILi1EjENS0_6memory15LoadWithoutCastENSD_16StoreWithoutCastEEEviT_T0_T2_T3_T4_T5_,"a",@progbits
	.sectionflags	@""
	.align	4
.nv.constant0._ZN2at6native27unrolled_elementwise_kernelINS0_11FillFunctorIN3c107complexIdEEEESt5arrayIPcLm1EELi4E23TrivialOffsetCalculatorILi0EjESA_ILi1EjENS0_6memory15LoadWithoutCastENSD_16StoreWithoutCastEEEviT_T0_T2_T3_T4_T5_:
	.zero		396


//--------------------- .nv.constant0._ZN2at6native29vectorized_elementwise_kernelILi2ENS0_11FillFunctorIN3c107complexIdEEEESt5arrayIPcLm1EEEEviT0_T1_ --------------------------
	.section	.nv.constant0._ZN2at6native29vectorized_elementwise_kernelILi2ENS0_11FillFunctorIN3c107complexIdEEEESt5arrayIPcLm1EEEEviT0_T1_,"a",@progbits
	.sectionflags	@""
	.align	4
.nv.constant0._ZN2at6native29vectorized_elementwise_kernelILi2ENS0_11FillFunctorIN3c107complexIdEEEESt5arrayIPcLm1EEEEviT0_T1_:
	.zero		392


//--------------------- .nv.constant0._ZN2at6native29vectorized_elementwise_kernelILi4ENS0_11FillFunctorIN3c107complexIdEEEESt5arrayIPcLm1EEEEviT0_T1_ --------------------------
	.section	.nv.constant0._ZN2at6native29vectorized_elementwise_kernelILi4ENS0_11FillFunctorIN3c107complexIdEEEESt5arrayIPcLm1EEEEviT0_T1_,"a",@progbits
	.sectionflags	@""
	.align	4
.nv.constant0._ZN2at6native29vectorized_elementwise_kernelILi4ENS0_11FillFunctorIN3c107complexIdEEEESt5arrayIPcLm1EEEEviT0_T1_:
	.zero		392


//--------------------- .nv.constant0._ZN2at6native29vectorized_elementwise_kernelILi8ENS0_11FillFunctorIN3c107complexIdEEEESt5arrayIPcLm1EEEEviT0_T1_ --------------------------
	.section	.nv.constant0._ZN2at6native29vectorized_elementwise_kernelILi8ENS0_11FillFunctorIN3c107complexIdEEEESt5arrayIPcLm1EEEEviT0_T1_,"a",@progbits
	.sectionflags	@""
	.align	4
.nv.constant0._ZN2at6native29vectorized_elementwise_kernelILi8ENS0_11FillFunctorIN3c107complexIdEEEESt5arrayIPcLm1EEEEviT0_T1_:
	.zero		392


//--------------------- .nv.constant0._ZN2at6native18elementwise_kernelILi128ELi4EZNS0_15gpu_kernel_implINS0_11FillFunctorIfEEEEvRNS_18TensorIteratorBaseERKT_EUliE_EEviT1_ --------------------------
	.section	.nv.constant0._ZN2at6native18elementwise_kernelILi128ELi4EZNS0_15gpu_kernel_implINS0_11FillFunctorIfEEEEvRNS_18TensorIteratorBaseERKT_EUliE_EEviT1_,"a",@progbits
	.sectionflags	@""
	.align	4
.nv.constant0._ZN2at6native18elementwise_kernelILi128ELi4EZNS0_15gpu_kernel_implINS0_11FillFunctorIfEEEEvRNS_18TensorIteratorBaseERKT_EUliE_EEviT1_:
	.zero		792


//--------------------- .nv.constant0._ZN2at6native27unrolled_elementwise_kernelINS0_11FillFunctorIfEESt5arrayIPcLm1EELi4E23TrivialOffsetCalculatorILi0EjES7_ILi1EjENS0_6memory12LoadWithCastILi0EEENSA_13StoreWithCastILi1EEEEEviT_T0_T2_T3_T4_T5_ --------------------------
	.section	.nv.constant0._ZN2at6native27unrolled_elementwise_kernelINS0_11FillFunctorIfEESt5arrayIPcLm1EELi4E23TrivialOffsetCalculatorILi0EjES7_ILi1EjENS0_6memory12LoadWithCastILi0EEENSA_13StoreWithCastILi1EEEEEviT_T0_T2_T3_T4_T5_,"a",@progbits
	.sectionflags	@""
	.align	4
.nv.constant0._ZN2at6native27unrolled_elementwise_kernelINS0_11FillFunctorIfEESt5arrayIPcLm1EELi4E23TrivialOffsetCalculatorILi0EjES7_ILi1EjENS0_6memory12LoadWithCastILi0EEENSA_13StoreWithCastILi1EEEEEviT_T0_T2_T3_T4_T5_:
	.zero		388


//--------------------- .nv.constant0._ZN2at6native18elementwise_kernelILi128ELi2EZNS0_22gpu_kernel_impl_nocastINS0_11FillFunctorIfEEEEvRNS_18TensorIteratorBaseERKT_EUliE_EEviT1_ --------------------------
	.section	.nv.constant0._ZN2at6native18elementwise_kernelILi128ELi2EZNS0_22gpu_kernel_impl_nocastINS0_11FillFunctorIfEEEEvRNS_18TensorIteratorBaseERKT_EUliE_EEviT1_,"a",@progbits
	.sectionflags	@""
	.align	4
.nv.constant0._ZN2at6native18elementwise_kernelILi128ELi2EZNS0_22gpu_kernel_impl_nocastINS0_11FillFunctorIfEEEEvRNS_18TensorIteratorBaseERKT_EUliE_EEviT1_:
	.zero		792


//--------------------- .nv.constant0._ZN2at6native27unrolled_elementwise_kernelINS0_11FillFunctorIfEESt5arrayIPcLm1EELi4E23TrivialOffsetCalculatorILi0EjES7_ILi1EjENS0_6memory15LoadWithoutCastENSA_16StoreWithoutCastEEEviT_T0_T2_T3_T4_T5_ --------------------------
	.section	.nv.constant0._ZN2at6native27unrolled_elementwise_kernelINS0_11FillFunctorIfEESt5arrayIPcLm1EELi4E23TrivialOffsetCalculatorILi0EjES7_ILi1EjENS0_6memory15LoadWithoutCastENSA_16StoreWithoutCastEEEviT_T0_T2_T3_T4_T5_,"a",@progbits
	.sectionflags	@""
	.align	4
.nv.constant0._ZN2at6native27unrolled_elementwise_kernelINS0_11FillFunctorIfEESt5arrayIPcLm1EELi4E23TrivialOffsetCalculatorILi0EjES7_ILi1EjENS0_6memory15LoadWithoutCastENSA_16StoreWithoutCastEEEviT_T0_T2_T3_T4_T5_:
	.zero		372


//--------------------- .nv.constant0._ZN2at6native29vectorized_elementwise_kernelILi2ENS0_11FillFunctorIfEESt5arrayIPcLm1EEEEviT0_T1_ --------------------------
	.section	.nv.constant0._ZN2at6native29vectorized_elementwise_kernelILi2ENS0_11FillFunctorIfEESt5arrayIPcLm1EEEEviT0_T1_,"a",@progbits
	.sectionflags	@""
	.align	4
.nv.constant0._ZN2at6native29vectorized_elementwise_kernelILi2ENS0_11FillFunctorIfEESt5arrayIPcLm1EEEEviT0_T1_:
	.zero		368


//--------------------- .nv.constant0._ZN2at6native29vectorized_elementwise_kernelILi4ENS0_11FillFunctorIfEESt5arrayIPcLm1EEEEviT0_T1_ --------------------------
	.section	.nv.constant0._ZN2at6native29vectorized_elementwise_kernelILi4ENS0_11FillFunctorIfEESt5arrayIPcLm1EEEEviT0_T1_,"a",@progbits
	.sectionflags	@""
	.align	4
.nv.constant0._ZN2at6native29vectorized_elementwise_kernelILi4ENS0_11FillFunctorIfEESt5arrayIPcLm1EEEEviT0_T1_:
	.zero		368


//--------------------- .nv.constant0._ZN2at6native29vectorized_elementwise_kernelILi8ENS0_11FillFunctorIfEESt5arrayIPcLm1EEEEviT0_T1_ --------------------------
	.section	.nv.constant0._ZN2at6native29vectorized_elementwise_kernelILi8ENS0_11FillFunctorIfEESt5arrayIPcLm1EEEEviT0_T1_,"a",@progbits
	.sectionflags	@""
	.align	4
.nv.constant0._ZN2at6native29vectorized_elementwise_kernelILi8ENS0_11FillFunctorIfEESt5arrayIPcLm1EEEEviT0_T1_:
	.zero		368


//--------------------- .nv.constant2._ZN2at6native18elementwise_kernelILi128ELi4EZNS0_15gpu_kernel_implINS0_11FillFunctorIdEEEEvRNS_18TensorIteratorBaseERKT_EUliE_EEviT1_ --------------------------
	.section	.nv.constant2._ZN2at6native18elementwise_kernelILi128ELi4EZNS0_15gpu_kernel_implINS0_11FillFunctorIdEEEEvRNS_18TensorIteratorBaseERKT_EUliE_EEviT1_,"a",@progbits
	.sectionflags	@""
	.align	4
.nv.constant2._ZN2at6native18elementwise_kernelILi128ELi4EZNS0_15gpu_kernel_implINS0_11FillFunctorIdEEEEvRNS_18TensorIteratorBaseERKT_EUliE_EEviT1_:
        /*0000*/ 	.byte	0x00, 0x00, 0x00, 0xf0, 0xff, 0xff, 0x0f, 0x38


//--------------------- .nv.constant0._ZN2at6native18elementwise_kernelILi128ELi4EZNS0_15gpu_kernel_implINS0_11FillFunctorIdEEEEvRNS_18TensorIteratorBaseERKT_EUliE_EEviT1_ --------------------------
	.section	.nv.constant0._ZN2at6native18elementwise_kernelILi128ELi4EZNS0_15gpu_kernel_implINS0_11FillFunctorIdEEEEvRNS_18TensorIteratorBaseERKT_EUliE_EEviT1_,"a",@progbits
	.sectionflags	@""
	.align	4
.nv.constant0._ZN2at6native18elementwise_kernelILi128ELi4EZNS0_15gpu_kernel_implINS0_11FillFunctorIdEEEEvRNS_18TensorIteratorBaseERKT_EUliE_EEviT1_:
	.zero		800


//--------------------- .nv.constant2._ZN2at6native27unrolled_elementwise_kernelINS0_11FillFunctorIdEESt5arrayIPcLm1EELi4E23TrivialOffsetCalculatorILi0EjES7_ILi1EjENS0_6memory12LoadWithCastILi0EEENSA_13StoreWithCastILi1EEEEEviT_T0_T2_T3_T4_T5_ --------------------------
	.section	.nv.constant2._ZN2at6native27unrolled_elementwise_kernelINS0_11FillFunctorIdEESt5arrayIPcLm1EELi4E23TrivialOffsetCalculatorILi0EjES7_ILi1EjENS0_6memory12LoadWithCastILi0EEENSA_13StoreWithCastILi1EEEEEviT_T0_T2_T3_T4_T5_,"a",@progbits
	.sectionflags	@""
	.align	4
.nv.constant2._ZN2at6native27unrolled_elementwise_kernelINS0_11FillFunctorIdEESt5arrayIPcLm1EELi4E23TrivialOffsetCalculatorILi0EjES7_ILi1EjENS0_6memory12LoadWithCastILi0EEENSA_13StoreWithCastILi1EEEEEviT_T0_T2_T3_T4_T5_:
        /*0000*/ 	.byte	0x00, 0x00, 0x00, 0xf0, 0xff, 0xff, 0x0f, 0x38


//--------------------- .nv.constant0._ZN2at6native27unrolled_elementwise_kernelINS0_11FillFunctorIdEESt5arrayIPcLm1EELi4E23TrivialOffsetCalculatorILi0EjES7_ILi1EjENS0_6memory12LoadWithCastILi0EEENSA_13StoreWithCastILi1EEEEEviT_T0_T2_T3_T4_T5_ --------------------------
	.section	.nv.constant0._ZN2at6native27unrolled_elementwise_kernelINS0_11FillFunctorIdEESt5arrayIPcLm1EELi4E23TrivialOffsetCalculatorILi0EjES7_ILi1EjENS0_6memory12LoadWithCastILi0EEENSA_13StoreWithCastILi1EEEEEviT_T0_T2_T3_T4_T5_,"a",@progbits
	.sectionflags	@""
	.align	4
.nv.constant0._ZN2at6native27unrolled_elementwise_kernelINS0_11FillFunctorIdEESt5arrayIPcLm1EELi4E23TrivialOffsetCalculatorILi0EjES7_ILi1EjENS0_6memory12LoadWithCastILi0EEENSA_13StoreWithCastILi1EEEEEviT_T0_T2_T3_T4_T5_:
	.zero		396


//--------------------- .nv.constant0._ZN2at6native18elementwise_kernelILi128ELi2EZNS0_22gpu_kernel_impl_nocastINS0_11FillFunctorIdEEEEvRNS_18TensorIteratorBaseERKT_EUliE_EEviT1_ --------------------------
	.section	.nv.constant0._ZN2at6native18elementwise_kernelILi128ELi2EZNS0_22gpu_kernel_impl_nocastINS0_11FillFunctorIdEEEEvRNS_18TensorIteratorBaseERKT_EUliE_EEviT1_,"a",@progbits
	.sectionflags	@""
	.align	4
.nv.constant0._ZN2at6native18elementwise_kernelILi128ELi2EZNS0_22gpu_kernel_impl_nocastINS0_11FillFunctorIdEEEEvRNS_18TensorIteratorBaseERKT_EUliE_EEviT1_:
	.zero		792


//--------------------- .nv.constant0._ZN2at6native27unrolled_elementwise_kernelINS0_11FillFunctorIdEESt5arrayIPcLm1EELi4E23TrivialOffsetCalculatorILi0EjES7_ILi1EjENS0_6memory15LoadWithoutCastENSA_16StoreWithoutCastEEEviT_T0_T2_T3_T4_T5_ --------------------------
	.section	.nv.constant0._ZN2at6native27unrolled_elementwise_kernelINS0_11FillFunctorIdEESt5arrayIPcLm1EELi4E23TrivialOffsetCalculatorILi0EjES7_ILi1EjENS0_6memory15LoadWithoutCastENSA_16StoreWithoutCastEEEviT_T0_T2_T3_T4_T5_,"a",@progbits
	.sectionflags	@""
	.align	4
.nv.constant0._ZN2at6native27unrolled_elementwise_kernelINS0_11FillFunctorIdEESt5arrayIPcLm1EELi4E23TrivialOffsetCalculatorILi0EjES7_ILi1EjENS0_6memory15LoadWithoutCastENSA_16StoreWithoutCastEEEviT_T0_T2_T3_T4_T5_:
	.zero		380


//--------------------- .nv.constant0._ZN2at6native29vectorized_elementwise_kernelILi2ENS0_11FillFunctorIdEESt5arrayIPcLm1EEEEviT0_T1_ --------------------------
	.section	.nv.constant0._ZN2at6native29vectorized_elementwise_kernelILi2ENS0_11FillFunctorIdEESt5arrayIPcLm1EEEEviT0_T1_,"a",@progbits
	.sectionflags	@""
	.align	4
.nv.constant0._ZN2at6native29vectorized_elementwise_kernelILi2ENS0_11FillFunctorIdEESt5arrayIPcLm1EEEEviT0_T1_:
	.zero		376


//--------------------- .nv.constant0._ZN2at6native29vectorized_elementwise_kernelILi4ENS0_11FillFunctorIdEESt5arrayIPcLm1EEEEviT0_T1_ --------------------------
	.section	.nv.constant0._ZN2at6native29vectorized_elementwise_kernelILi4ENS0_11FillFunctorIdEESt5arrayIPcLm1EEEEviT0_T1_,"a",@progbits
	.sectionflags	@""
	.align	4
.nv.constant0._ZN2at6native29vectorized_elementwise_kernelILi4ENS0_11FillFunctorIdEESt5arrayIPcLm1EEEEviT0_T1_:
	.zero		376


//--------------------- .nv.constant0._ZN2at6native29vectorized_elementwise_kernelILi8ENS0_11FillFunctorIdEESt5arrayIPcLm1EEEEviT0_T1_ --------------------------
	.section	.nv.constant0._ZN2at6native29vectorized_elementwise_kernelILi8ENS0_11FillFunctorIdEESt5arrayIPcLm1EEEEviT0_T1_,"a",@progbits
	.sectionflags	@""
	.align	4
.nv.constant0._ZN2at6native29vectorized_elementwise_kernelILi8ENS0_11FillFunctorIdEESt5arrayIPcLm1EEEEviT0_T1_:
	.zero		376


//--------------------- .nv.constant0._ZN2at6native18elementwise_kernelILi128ELi4EZNS0_15gpu_kernel_implINS0_11FillFunctorIsEEEEvRNS_18TensorIteratorBaseERKT_EUliE_EEviT1_ --------------------------
	.section	.nv.constant0._ZN2at6native18elementwise_kernelILi128ELi4EZNS0_15gpu_kernel_implINS0_11FillFunctorIsEEEEvRNS_18TensorIteratorBaseERKT_EUliE_EEviT1_,"a",@progbits
	.sectionflags	@""
	.align	4
.nv.constant0._ZN2at6native18elementwise_kernelILi128ELi4EZNS0_15gpu_kernel_implINS0_11FillFunctorIsEEEEvRNS_18TensorIteratorBaseERKT_EUliE_EEviT1_:
	.zero		792


//--------------------- .nv.constant0._ZN2at6native27unrolled_elementwise_kernelINS0_11FillFunctorIsEESt5arrayIPcLm1EELi4E23TrivialOffsetCalculatorILi0EjES7_ILi1EjENS0_6memory12LoadWithCastILi0EEENSA_13StoreWithCastILi1EEEEEviT_T0_T2_T3_T4_T5_ --------------------------
	.section	.nv.constant0._ZN2at6native27unrolled_elementwise_kernelINS0_11FillFunctorIsEESt5arrayIPcLm1EELi4E23TrivialOffsetCalculatorILi0EjES7_ILi1EjENS0_6memory12LoadWithCastILi0EEENSA_13StoreWithCastILi1EEEEEviT_T0_T2_T3_T4_T5_,"a",@progbits
	.sectionflags	@""
	.align	4
.nv.constant0._ZN2at6native27unrolled_elementwise_kernelINS0_11FillFunctorIsEESt5arrayIPcLm1EELi4E23TrivialOffsetCalculatorILi0EjES7_ILi1EjENS0_6memory12LoadWithCastILi0EEENSA_13StoreWithCastILi1EEEEEviT_T0_T2_T3_T4_T5_:
	.zero		388


//--------------------- .nv.constant0._ZN2at6native18elementwise_kernelILi128ELi4EZNS0_22gpu_kernel_impl_nocastINS0_11FillFunctorIsEEEEvRNS_18TensorIteratorBaseERKT_EUliE_EEviT1_ --------------------------
	.section	.nv.constant0._ZN2at6native18elementwise_kernelILi128ELi4EZNS0_22gpu_kernel_impl_nocastINS0_11FillFunctorIsEEEEvRNS_18TensorIteratorBaseERKT_EUliE_EEviT1_,"a",@progbits
	.sectionflags	@""
	.align	4
.nv.constant0._ZN2at6native18elementwise_kernelILi128ELi4EZNS0_22gpu_kernel_impl_nocastINS0_11FillFunctorIsEEEEvRNS_18TensorIteratorBaseERKT_EUliE_EEviT1_:
	.zero		792


//--------------------- .nv.constant0._ZN2at6native27unrolled_elementwise_kernelINS0_11FillFunctorIsEESt5arrayIPcLm1EELi4E23TrivialOffsetCalculatorILi0EjES7_ILi1EjENS0_6memory15LoadWithoutCastENSA_16StoreWithoutCastEEEviT_T0_T2_T3_T4_T5_ --------------------------
	.section	.nv.constant0._ZN2at6native27unrolled_elementwise_kernelINS0_11FillFunctorIsEESt5arrayIPcLm1EELi4E23TrivialOffsetCalculatorILi0EjES7_ILi1EjENS0_6memory15LoadWithoutCastENSA_16StoreWithoutCastEEEviT_T0_T2_T3_T4_T5_,"a",@progbits
	.sectionflags	@""
	.align	4
.nv.constant0._ZN2at6native27unrolled_elementwise_kernelINS0_11FillFunctorIsEESt5arrayIPcLm1EELi4E23TrivialOffsetCalculatorILi0EjES7_ILi1EjENS0_6memory15LoadWithoutCastENSA_16StoreWithoutCastEEEviT_T0_T2_T3_T4_T5_:
	.zero		372


//--------------------- .nv.constant0._ZN2at6native29vectorized_elementwise_kernelILi2ENS0_11FillFunctorIsEESt5arrayIPcLm1EEEEviT0_T1_ --------------------------
	.section	.nv.constant0._ZN2at6native29vectorized_elementwise_kernelILi2ENS0_11FillFunctorIsEESt5arrayIPcLm1EEEEviT0_T1_,"a",@progbits
	.sectionflags	@""
	.align	4
.nv.constant0._ZN2at6native29vectorized_elementwise_kernelILi2ENS0_11FillFunctorIsEESt5arrayIPcLm1EEEEviT0_T1_:
	.zero		368


//--------------------- .nv.constant0._ZN2at6native29vectorized_elementwise_kernelILi4ENS0_11FillFunctorIsEESt5arrayIPcLm1EEEEviT0_T1_ --------------------------
	.section	.nv.constant0._ZN2at6native29vectorized_elementwise_kernelILi4ENS0_11FillFunctorIsEESt5arrayIPcLm1EEEEviT0_T1_,"a",@progbits
	.sectionflags	@""
	.align	4
.nv.constant0._ZN2at6native29vectorized_elementwise_kernelILi4ENS0_11FillFunctorIsEESt5arrayIPcLm1EEEEviT0_T1_:
	.zero		368


//--------------------- .nv.constant0._ZN2at6native29vectorized_elementwise_kernelILi8ENS0_11FillFunctorIsEESt5arrayIPcLm1EEEEviT0_T1_ --------------------------
	.section	.nv.constant0._ZN2at6native29vectorized_elementwise_kernelILi8ENS0_11FillFunctorIsEESt5arrayIPcLm1EEEEviT0_T1_,"a",@progbits
	.sectionflags	@""
	.align	4
.nv.constant0._ZN2at6native29vectorized_elementwise_kernelILi8ENS0_11FillFunctorIsEESt5arrayIPcLm1EEEEviT0_T1_:
	.zero		368


//--------------------- .nv.constant0._ZN2at6native18elementwise_kernelILi128ELi4EZNS0_15gpu_kernel_implINS0_11FillFunctorIlEEEEvRNS_18TensorIteratorBaseERKT_EUliE_EEviT1_ --------------------------
	.section	.nv.constant0._ZN2at6native18elementwise_kernelILi128ELi4EZNS0_15gpu_kernel_implINS0_11FillFunctorIlEEEEvRNS_18TensorIteratorBaseERKT_EUliE_EEviT1_,"a",@progbits
	.sectionflags	@""
	.align	4
.nv.constant0._ZN2at6native18elementwise_kernelILi128ELi4EZNS0_15gpu_kernel_implINS0_11FillFunctorIlEEEEvRNS_18TensorIteratorBaseERKT_EUliE_EEviT1_:
	.zero		800


//--------------------- .nv.constant0._ZN2at6native27unrolled_elementwise_kernelINS0_11FillFunctorIlEESt5arrayIPcLm1EELi4E23TrivialOffsetCalculatorILi0EjES7_ILi1EjENS0_6memory12LoadWithCastILi0EEENSA_13StoreWithCastILi1EEEEEviT_T0_T2_T3_T4_T5_ --------------------------
	.section	.nv.constant0._ZN2at6native27unrolled_elementwise_kernelINS0_11FillFunctorIlEESt5arrayIPcLm1EELi4E23TrivialOffsetCalculatorILi0EjES7_ILi1EjENS0_6memory12LoadWithCastILi0EEENSA_13StoreWithCastILi1EEEEEviT_T0_T2_T3_T4_T5_,"a",@progbits
	.sectionflags	@""
	.align	4
.nv.constant0._ZN2at6native27unrolled_elementwise_kernelINS0_11FillFunctorIlEESt5arrayIPcLm1EELi4E23TrivialOffsetCalculatorILi0EjES7_ILi1EjENS0_6memory12LoadWithCastILi0EEENSA_13StoreWithCastILi1EEEEEviT_T0_T2_T3_T4_T5_:
	.zero		396


//--------------------- .nv.constant0._ZN2at6native18elementwise_kernelILi128ELi2EZNS0_22gpu_kernel_impl_nocastINS0_11FillFunctorIlEEEEvRNS_18TensorIteratorBaseERKT_EUliE_EEviT1_ --------------------------
	.section	.nv.constant0._ZN2at6native18elementwise_kernelILi128ELi2EZNS0_22gpu_kernel_impl_nocastINS0_11FillFunctorIlEEEEvRNS_18TensorIteratorBaseERKT_EUliE_EEviT1_,"a",@progbits
	.sectionflags	@""
	.align	4
.nv.constant0._ZN2at6native18elementwise_kernelILi128ELi2EZNS0_22gpu_kernel_impl_nocastINS0_11FillFunctorIlEEEEvRNS_18TensorIteratorBaseERKT_EUliE_EEviT1_:
	.zero		792


//--------------------- .nv.constant0._ZN2at6native27unrolled_elementwise_kernelINS0_11FillFunctorIlEESt5arrayIPcLm1EELi4E23TrivialOffsetCalculatorILi0EjES7_ILi1EjENS0_6memory15LoadWithoutCastENSA_16StoreWithoutCastEEEviT_T0_T2_T3_T4_T5_ --------------------------
	.section	.nv.constant0._ZN2at6native27unrolled_elementwise_kernelINS0_11FillFunctorIlEESt5arrayIPcLm1EELi4E23TrivialOffsetCalculatorILi0EjES7_ILi1EjENS0_6memory15LoadWithoutCastENSA_16StoreWithoutCastEEEviT_T0_T2_T3_T4_T5_,"a",@progbits
	.sectionflags	@""
	.align	4
.nv.constant0._ZN2at6native27unrolled_elementwise_kernelINS0_11FillFunctorIlEESt5arrayIPcLm1EELi4E23TrivialOffsetCalculatorILi0EjES7_ILi1EjENS0_6memory15LoadWithoutCastENSA_16StoreWithoutCastEEEviT_T0_T2_T3_T4_T5_:
	.zero		380


//--------------------- .nv.constant0._ZN2at6native29vectorized_elementwise_kernelILi2ENS0_11FillFunctorIlEESt5arrayIPcLm1EEEEviT0_T1_ --------------------------
	.section	.nv.constant0._ZN2at6native29vectorized_elementwise_kernelILi2ENS0_11FillFunctorIlEESt5arrayIPcLm1EEEEviT0_T1_,"a",@progbits
	.sectionflags	@""
	.align	4
.nv.constant0._ZN2at6native29vectorized_elementwise_kernelILi2ENS0_11FillFunctorIlEESt5arrayIPcLm1EEEEviT0_T1_:
	.zero		376


//--------------------- .nv.constant0._ZN2at6native29vectorized_elementwise_kernelILi4ENS0_11FillFunctorIlEESt5arrayIPcLm1EEEEviT0_T1_ --------------------------
	.section	.nv.constant0._ZN2at6native29vectorized_elementwise_kernelILi4ENS0_11FillFunctorIlEESt5arrayIPcLm1EEEEviT0_T1_,"a",@progbits
	.sectionflags	@""
	.align	4
.nv.constant0._ZN2at6native29vectorized_elementwise_kernelILi4ENS0_11FillFunctorIlEESt5arrayIPcLm1EEEEviT0_T1_:
	.zero		376


//--------------------- .nv.constant0._ZN2at6native29vectorized_elementwise_kernelILi8ENS0_11FillFunctorIlEESt5arrayIPcLm1EEEEviT0_T1_ --------------------------
	.section	.nv.constant0._ZN2at6native29vectorized_elementwise_kernelILi8ENS0_11FillFunctorIlEESt5arrayIPcLm1EEEEviT0_T1_,"a",@progbits
	.sectionflags	@""
	.align	4
.nv.constant0._ZN2at6native29vectorized_elementwise_kernelILi8ENS0_11FillFunctorIlEESt5arrayIPcLm1EEEEviT0_T1_:
	.zero		376


//--------------------- .nv.constant0._ZN2at6native18elementwise_kernelILi128ELi4EZNS0_15gpu_kernel_implINS0_11FillFunctorIiEEEEvRNS_18TensorIteratorBaseERKT_EUliE_EEviT1_ --------------------------
	.section	.nv.constant0._ZN2at6native18elementwise_kernelILi128ELi4EZNS0_15gpu_kernel_implINS0_11FillFunctorIiEEEEvRNS_18TensorIteratorBaseERKT_EUliE_EEviT1_,"a",@progbits
	.sectionflags	@""
	.align	4
.nv.constant0._ZN2at6native18elementwise_kernelILi128ELi4EZNS0_15gpu_kernel_implINS0_11FillFunctorIiEEEEvRNS_18TensorIteratorBaseERKT_EUliE_EEviT1_:
	.zero		792


//--------------------- .nv.constant0._ZN2at6native27unrolled_elementwise_kernelINS0_11FillFunctorIiEESt5arrayIPcLm1EELi4E23TrivialOffsetCalculatorILi0EjES7_ILi1EjENS0_6memory12LoadWithCastILi0EEENSA_13StoreWithCastILi1EEEEEviT_T0_T2_T3_T4_T5_ --------------------------
	.section	.nv.constant0._ZN2at6native27unrolled_elementwise_kernelINS0_11FillFunctorIiEESt5arrayIPcLm1EELi4E23TrivialOffsetCalculatorILi0EjES7_ILi1EjENS0_6memory12LoadWithCastILi0EEENSA_13StoreWithCastILi1EEEEEviT_T0_T2_T3_T4_T5_,"a",@progbits
	.sectionflags	@""
	.align	4
.nv.constant0._ZN2at6native27unrolled_elementwise_kernelINS0_11FillFunctorIiEESt5arrayIPcLm1EELi4E23TrivialOffsetCalculatorILi0EjES7_ILi1EjENS0_6memory12LoadWithCastILi0EEENSA_13StoreWithCastILi1EEEEEviT_T0_T2_T3_T4_T5_:
	.zero		388


//--------------------- .nv.constant0._ZN2at6native18elementwise_kernelILi128ELi2EZNS0_22gpu_kernel_impl_nocastINS0_11FillFunctorIiEEEEvRNS_18TensorIteratorBaseERKT_EUliE_EEviT1_ --------------------------
	.section	.nv.constant0._ZN2at6native18elementwise_kernelILi128ELi2EZNS0_22gpu_kernel_impl_nocastINS0_11FillFunctorIiEEEEvRNS_18TensorIteratorBaseERKT_EUliE_EEviT1_,"a",@progbits
	.sectionflags	@""
	.align	4
.nv.constant0._ZN2at6native18elementwise_kernelILi128ELi2EZNS0_22gpu_kernel_impl_nocastINS0_11FillFunctorIiEEEEvRNS_18TensorIteratorBaseERKT_EUliE_EEviT1_:
	.zero		792


//--------------------- .nv.constant0._ZN2at6native27unrolled_elementwise_kernelINS0_11FillFunctorIiEESt5arrayIPcLm1EELi4E23TrivialOffsetCalculatorILi0EjES7_ILi1EjENS0_6memory15LoadWithoutCastENSA_16StoreWithoutCastEEEviT_T0_T2_T3_T4_T5_ --------------------------
	.section	.nv.constant0._ZN2at6native27unrolled_elementwise_kernelINS0_11FillFunctorIiEESt5arrayIPcLm1EELi4E23TrivialOffsetCalculatorILi0EjES7_ILi1EjENS0_6memory15LoadWithoutCastENSA_16StoreWithoutCastEEEviT_T0_T2_T3_T4_T5_,"a",@progbits
	.sectionflags	@""
	.align	4
.nv.constant0._ZN2at6native27unrolled_elementwise_kernelINS0_11FillFunctorIiEESt5arrayIPcLm1EELi4E23TrivialOffsetCalculatorILi0EjES7_ILi1EjENS0_6memory15LoadWithoutCastENSA_16StoreWithoutCastEEEviT_T0_T2_T3_T4_T5_:
	.zero		372


//--------------------- .nv.constant0._ZN2at6native29vectorized_elementwise_kernelILi2ENS0_11FillFunctorIiEESt5arrayIPcLm1EEEEviT0_T1_ --------------------------
	.section	.nv.constant0._ZN2at6native29vectorized_elementwise_kernelILi2ENS0_11FillFunctorIiEESt5arrayIPcLm1EEEEviT0_T1_,"a",@progbits
	.sectionflags	@""
	.align	4
.nv.constant0._ZN2at6native29vectorized_elementwise_kernelILi2ENS0_11FillFunctorIiEESt5arrayIPcLm1EEEEviT0_T1_:
	.zero		368


//--------------------- .nv.constant0._ZN2at6native29vectorized_elementwise_kernelILi4ENS0_11FillFunctorIiEESt5arrayIPcLm1EEEEviT0_T1_ --------------------------
	.section	.nv.constant0._ZN2at6native29vectorized_elementwise_kernelILi4ENS0_11FillFunctorIiEESt5arrayIPcLm1EEEEviT0_T1_,"a",@progbits
	.sectionflags	@""
	.align	4
.nv.constant0._ZN2at6native29vectorized_elementwise_kernelILi4ENS0_11FillFunctorIiEESt5arrayIPcLm1EEEEviT0_T1_:
	.zero		368


//--------------------- .nv.constant0._ZN2at6native29vectorized_elementwise_kernelILi8ENS0_11FillFunctorIiEESt5arrayIPcLm1EEEEviT0_T1_ --------------------------
	.section	.nv.constant0._ZN2at6native29vectorized_elementwise_kernelILi8ENS0_11FillFunctorIiEESt5arrayIPcLm1EEEEviT0_T1_,"a",@progbits
	.sectionflags	@""
	.align	4
.nv.constant0._ZN2at6native29vectorized_elementwise_kernelILi8ENS0_11FillFunctorIiEESt5arrayIPcLm1EEEEviT0_T1_:
	.zero		368


//--------------------- .nv.constant0._ZN2at6native18elementwise_kernelILi128ELi4EZNS0_15gpu_kernel_implINS0_11FillFunctorIaEEEEvRNS_18TensorIteratorBaseERKT_EUliE_EEviT1_ --------------------------
	.section	.nv.constant0._ZN2at6native18elementwise_kernelILi128ELi4EZNS0_15gpu_kernel_implINS0_11FillFunctorIaEEEEvRNS_18TensorIteratorBaseERKT_EUliE_EEviT1_,"a",@progbits
	.sectionflags	@""
	.align	4
.nv.constant0._ZN2at6native18elementwise_kernelILi128ELi4EZNS0_15gpu_kernel_implINS0_11FillFunctorIaEEEEvRNS_18TensorIteratorBaseERKT_EUliE_EEviT1_:
	.zero		792


//--------------------- .nv.constant0._ZN2at6native27unrolled_elementwise_kernelINS0_11FillFunctorIaEESt5arrayIPcLm1EELi4E23TrivialOffsetCalculatorILi0EjES7_ILi1EjENS0_6memory12LoadWithCastILi0EEENSA_13StoreWithCastILi1EEEEEviT_T0_T2_T3_T4_T5_ --------------------------
	.section	.nv.constant0._ZN2at6native27unrolled_elementwise_kernelINS0_11FillFunctorIaEESt5arrayIPcLm1EELi4E23TrivialOffsetCalculatorILi0EjES7_ILi1EjENS0_6memory12LoadWithCastILi0EEENSA_13StoreWithCastILi1EEEEEviT_T0_T2_T3_T4_T5_,"a",@progbits
	.sectionflags	@""
	.align	4
.nv.constant0._ZN2at6native27unrolled_elementwise_kernelINS0_11FillFunctorIaEESt5arrayIPcLm1EELi4E23TrivialOffsetCalculatorILi0EjES7_ILi1EjENS0_6memory12LoadWithCastILi0EEENSA_13StoreWithCastILi1EEEEEviT_T0_T2_T3_T4_T5_:
	.zero		388


//--------------------- .nv.constant0._ZN2at6native18elementwise_kernelILi128ELi4EZNS0_22gpu_kernel_impl_nocastINS0_11FillFunctorIaEEEEvRNS_18TensorIteratorBaseERKT_EUliE_EEviT1_ --------------------------
	.section	.nv.constant0._ZN2at6native18elementwise_kernelILi128ELi4EZNS0_22gpu_kernel_impl_nocastINS0_11FillFunctorIaEEEEvRNS_18TensorIteratorBaseERKT_EUliE_EEviT1_,"a",@progbits
	.sectionflags	@""
	.align	4
.nv.constant0._ZN2at6native18elementwise_kernelILi128ELi4EZNS0_22gpu_kernel_impl_nocastINS0_11FillFunctorIaEEEEvRNS_18TensorIteratorBaseERKT_EUliE_EEviT1_:
	.zero		792


//--------------------- .nv.constant0._ZN2at6native27unrolled_elementwise_kernelINS0_11FillFunctorIaEESt5arrayIPcLm1EELi4E23TrivialOffsetCalculatorILi0EjES7_ILi1EjENS0_6memory15LoadWithoutCastENSA_16StoreWithoutCastEEEviT_T0_T2_T3_T4_T5_ --------------------------
	.section	.nv.constant0._ZN2at6native27unrolled_elementwise_kernelINS0_11FillFunctorIaEESt5arrayIPcLm1EELi4E23TrivialOffsetCalculatorILi0EjES7_ILi1EjENS0_6memory15LoadWithoutCastENSA_16StoreWithoutCastEEEviT_T0_T2_T3_T4_T5_,"a",@progbits
	.sectionflags	@""
	.align	4
.nv.constant0._ZN2at6native27unrolled_elementwise_kernelINS0_11FillFunctorIaEESt5arrayIPcLm1EELi4E23TrivialOffsetCalculatorILi0EjES7_ILi1EjENS0_6memory15LoadWithoutCastENSA_16StoreWithoutCastEEEviT_T0_T2_T3_T4_T5_:
	.zero		372


//--------------------- .nv.constant0._ZN2at6native29vectorized_elementwise_kernelILi2ENS0_11FillFunctorIaEESt5arrayIPcLm1EEEEviT0_T1_ --------------------------
	.section	.nv.constant0._ZN2at6native29vectorized_elementwise_kernelILi2ENS0_11FillFunctorIaEESt5arrayIPcLm1EEEEviT0_T1_,"a",@progbits
	.sectionflags	@""
	.align	4
.nv.constant0._ZN2at6native29vectorized_elementwise_kernelILi2ENS0_11FillFunctorIaEESt5arrayIPcLm1EEEEviT0_T1_:
	.zero		368


//--------------------- .nv.constant0._ZN2at6native29vectorized_elementwise_kernelILi4ENS0_11FillFunctorIaEESt5arrayIPcLm1EEEEviT0_T1_ --------------------------
	.section	.nv.constant0._ZN2at6native29vectorized_elementwise_kernelILi4ENS0_11FillFunctorIaEESt5arrayIPcLm1EEEEviT0_T1_,"a",@progbits
	.sectionflags	@""
	.align	4
.nv.constant0._ZN2at6native29vectorized_elementwise_kernelILi4ENS0_11FillFunctorIaEESt5arrayIPcLm1EEEEviT0_T1_:
	.zero		368


//--------------------- .nv.constant0._ZN2at6native29vectorized_elementwise_kernelILi8ENS0_11FillFunctorIaEESt5arrayIPcLm1EEEEviT0_T1_ --------------------------
	.section	.nv.constant0._ZN2at6native29vectorized_elementwise_kernelILi8ENS0_11FillFunctorIaEESt5arrayIPcLm1EEEEviT0_T1_,"a",@progbits
	.sectionflags	@""
	.align	4
.nv.constant0._ZN2at6native29vectorized_elementwise_kernelILi8ENS0_11FillFunctorIaEESt5arrayIPcLm1EEEEviT0_T1_:
	.zero		368


//--------------------- .nv.constant0._ZN2at6native18elementwise_kernelILi128ELi4EZNS0_15gpu_kernel_implINS0_11FillFunctorIhEEEEvRNS_18TensorIteratorBaseERKT_EUliE_EEviT1_ --------------------------
	.section	.nv.constant0._ZN2at6native18elementwise_kernelILi128ELi4EZNS0_15gpu_kernel_implINS0_11FillFunctorIhEEEEvRNS_18TensorIteratorBaseERKT_EUliE_EEviT1_,"a",@progbits
	.sectionflags	@""
	.align	4
.nv.constant0._ZN2at6native18elementwise_kernelILi128ELi4EZNS0_15gpu_kernel_implINS0_11FillFunctorIhEEEEvRNS_18TensorIteratorBaseERKT_EUliE_EEviT1_:
	.zero		792


//--------------------- .nv.constant0._ZN2at6native27unrolled_elementwise_kernelINS0_11FillFunctorIhEESt5arrayIPcLm1EELi4E23TrivialOffsetCalculatorILi0EjES7_ILi1EjENS0_6memory12LoadWithCastILi0EEENSA_13StoreWithCastILi1EEEEEviT_T0_T2_T3_T4_T5_ --------------------------
	.section	.nv.constant0._ZN2at6native27unrolled_elementwise_kernelINS0_11FillFunctorIhEESt5arrayIPcLm1EELi4E23TrivialOffsetCalculatorILi0EjES7_ILi1EjENS0_6memory12LoadWithCastILi0EEENSA_13StoreWithCastILi1EEEEEviT_T0_T2_T3_T4_T5_,"a",@progbits
	.sectionflags	@""
	.align	4
.nv.constant0._ZN2at6native27unrolled_elementwise_kernelINS0_11FillFunctorIhEESt5arrayIPcLm1EELi4E23TrivialOffsetCalculatorILi0EjES7_ILi1EjENS0_6memory12LoadWithCastILi0EEENSA_13StoreWithCastILi1EEEEEviT_T0_T2_T3_T4_T5_:
	.zero		388


//--------------------- .nv.constant0._ZN2at6native18elementwise_kernelILi128ELi4EZNS0_22gpu_kernel_impl_nocastINS0_11FillFunctorIhEEEEvRNS_18TensorIteratorBaseERKT_EUliE_EEviT1_ --------------------------
	.section	.nv.constant0._ZN2at6native18elementwise_kernelILi128ELi4EZNS0_22gpu_kernel_impl_nocastINS0_11FillFunctorIhEEEEvRNS_18TensorIteratorBaseERKT_EUliE_EEviT1_,"a",@progbits
	.sectionflags	@""
	.align	4
.nv.constant0._ZN2at6native18elementwise_kernelILi128ELi4EZNS0_22gpu_kernel_impl_nocastINS0_11FillFunctorIhEEEEvRNS_18TensorIteratorBaseERKT_EUliE_EEviT1_:
	.zero		792


//--------------------- .nv.constant0._ZN2at6native27unrolled_elementwise_kernelINS0_11FillFunctorIhEESt5arrayIPcLm1EELi4E23TrivialOffsetCalculatorILi0EjES7_ILi1EjENS0_6memory15LoadWithoutCastENSA_16StoreWithoutCastEEEviT_T0_T2_T3_T4_T5_ --------------------------
	.section	.nv.constant0._ZN2at6native27unrolled_elementwise_kernelINS0_11FillFunctorIhEESt5arrayIPcLm1EELi4E23TrivialOffsetCalculatorILi0EjES7_ILi1EjENS0_6memory15LoadWithoutCastENSA_16StoreWithoutCastEEEviT_T0_T2_T3_T4_T5_,"a",@progbits
	.sectionflags	@""
	.align	4
.nv.constant0._ZN2at6native27unrolled_elementwise_kernelINS0_11FillFunctorIhEESt5arrayIPcLm1EELi4E23TrivialOffsetCalculatorILi0EjES7_ILi1EjENS0_6memory15LoadWithoutCastENSA_16StoreWithoutCastEEEviT_T0_T2_T3_T4_T5_:
	.zero		372


//--------------------- .nv.constant0._ZN2at6native29vectorized_elementwise_kernelILi2ENS0_11FillFunctorIhEESt5arrayIPcLm1EEEEviT0_T1_ --------------------------
	.section	.nv.constant0._ZN2at6native29vectorized_elementwise_kernelILi2ENS0_11FillFunctorIhEESt5arrayIPcLm1EEEEviT0_T1_,"a",@progbits
	.sectionflags	@""
	.align	4
.nv.constant0._ZN2at6native29vectorized_elementwise_kernelILi2ENS0_11FillFunctorIhEESt5arrayIPcLm1EEEEviT0_T1_:
	.zero		368


//--------------------- .nv.constant0._ZN2at6native29vectorized_elementwise_kernelILi4ENS0_11FillFunctorIhEESt5arrayIPcLm1EEEEviT0_T1_ --------------------------
	.section	.nv.constant0._ZN2at6native29vectorized_elementwise_kernelILi4ENS0_11FillFunctorIhEESt5arrayIPcLm1EEEEviT0_T1_,"a",@progbits
	.sectionflags	@""
	.align	4
.nv.constant0._ZN2at6native29vectorized_elementwise_kernelILi4ENS0_11FillFunctorIhEESt5arrayIPcLm1EEEEviT0_T1_:
	.zero		368


//--------------------- .nv.constant0._ZN2at6native29vectorized_elementwise_kernelILi8ENS0_11FillFunctorIhEESt5arrayIPcLm1EEEEviT0_T1_ --------------------------
	.section	.nv.constant0._ZN2at6native29vectorized_elementwise_kernelILi8ENS0_11FillFunctorIhEESt5arrayIPcLm1EEEEviT0_T1_,"a",@progbits
	.sectionflags	@""
	.align	4
.nv.constant0._ZN2at6native29vectorized_elementwise_kernelILi8ENS0_11FillFunctorIhEESt5arrayIPcLm1EEEEviT0_T1_:
	.zero		368


//--------------------- .text._ZN2at6native18elementwise_kernelILi128ELi4EZNS0_15gpu_kernel_implINS0_11FillFunctorImEEEEvRNS_18TensorIteratorBaseERKT_EUliE_EEviT1_ --------------------------
	.section	.text._ZN2at6native18elementwise_kernelILi128ELi4EZNS0_15gpu_kernel_implINS0_11FillFunctorImEEEEvRNS_18TensorIteratorBaseERKT_EUliE_EEviT1_,"ax",@progbits
	.sectioninfo	@"SHI_REGISTERS=24"
	.align	128
        .global         _ZN2at6native18elementwise_kernelILi128ELi4EZNS0_15gpu_kernel_implINS0_11FillFunctorImEEEEvRNS_18TensorIteratorBaseERKT_EUliE_EEviT1_
        .type           _ZN2at6native18elementwise_kernelILi128ELi4EZNS0_15gpu_kernel_implINS0_11FillFunctorImEEEEvRNS_18TensorIteratorBaseERKT_EUliE_EEviT1_,@function
        .size           _ZN2at6native18elementwise_kernelILi128ELi4EZNS0_15gpu_kernel_implINS0_11FillFunctorImEEEEvRNS_18TensorIteratorBaseERKT_EUliE_EEviT1_,(.L_x_6834 - _ZN2at6native18elementwise_kernelILi128ELi4EZNS0_15gpu_kernel_implINS0_11FillFunctorImEEEEvRNS_18TensorIteratorBaseERKT_EUliE_EEviT1_)
        .other          _ZN2at6native18elementwise_kernelILi128ELi4EZNS0_15gpu_kernel_implINS0_11FillFunctorImEEEEvRNS_18TensorIteratorBaseERKT_EUliE_EEviT1_,@"STO_CUDA_ENTRY STV_DEFAULT"
_ZN2at6native18elementwise_kernelILi128ELi4EZNS0_15gpu_kernel_implINS0_11FillFunctorImEEEEvRNS_18TensorIteratorBaseERKT_EUliE_EEviT1_:
.text._ZN2at6native18elementwise_kernelILi128ELi4EZNS0_15gpu_kernel_implINS0_11FillFunctorImEEEEvRNS_18TensorIteratorBaseERKT_EUliE_EEviT1_:
[----:B------:R-:W-:Y:S02]  /*0000*/  IMAD.MOV.U32 R1, RZ, RZ, c[0x0][0x28] ;  /* 0x00000a00ff017624 */ /* 0x000fe400078e00ff */
[----:B------:R-:W0:Y:S01]  /*0010*/  S2R R19, SR_CTAID.X ;  /* 0x0000000000137919 */ /* 0x000e220000002500 */
[----:B------:R-:W-:Y:S01]  /*0020*/  ULDC.64 UR36, c[0x0][0x118] ;  /* 0x0000460000247ab9 */ /* 0x000fe20000000a00 */
[----:B------:R-:W-:Y:S02]  /*0030*/  BSSY B6, `(.L_x_0) ;  /* 0x00001b9000067945 */ /* 0x000fe40003800000 */
[----:B------:R-:W0:Y:S02]  /*0040*/  S2R R16, SR_TID.X ;  /* 0x0000000000107919 */ /* 0x000e240000002100 */
[----:B0-----:R-:W-:-:S05]  /*0050*/  IMAD R17, R19, 0x200, R16 ;  /* 0x0000020013117824 */ /* 0x001fca00078e0210 */
[----:B------:R-:W-:-:S13]  /*0060*/  ISETP.GE.AND P0, PT, R17, c[0x0][0x160], PT ;  /* 0x0000580011007a0c */ /* 0x000fda0003f06270 */
[----:B------:R-:W-:Y:S05]  /*0070*/  @P0 BRA `(.L_x_1) ;  /* 0x00001b4000000947 */ /* 0x000fea0003800000 */
[----:B------:R-:W-:Y:S01]  /*0080*/  ISETP.NE.AND P0, PT, RZ, c[0x0][0x168], PT ;  /* 0x00005a00ff007a0c */ /* 0x000fe20003f05270 */
[----:B------:R-:W-:-:S12]  /*0090*/  IMAD.MOV.U32 R0, RZ, RZ, RZ ;  /* 0x000000ffff007224 */ /* 0x000fd800078e00ff */
[----:B------:R-:W-:Y:S05]  /*00a0*/  @!P0 BRA `(.L_x_2) ;  /* 0x00000c7000008947 */ /* 0x000fea0003800000 */
[----:B------:R-:W-:Y:S02]  /*00b0*/  IMAD.MOV.U32 R2, RZ, RZ, RZ ;  /* 0x000000ffff027224 */ /* 0x000fe400078e00ff */
[----:B------:R-:W-:Y:S02]  /*00c0*/  IMAD.MOV.U32 R3, RZ, RZ, R17 ;  /* 0x000000ffff037224 */ /* 0x000fe400078e0011 */
[----:B------:R-:W-:Y:S02]  /*00d0*/  IMAD.MOV.U32 R6, RZ, RZ, c[0x0][0x168] ;  /* 0x00005a00ff067624 */ /* 0x000fe400078e00ff */
[----:B------:R-:W-:-:S03]  /*00e0*/  IMAD.HI.U32 R2, R17, c[0x0][0x170], R2 ;  /* 0x00005c0011027a27 */ /* 0x000fc600078e0002 */
[----:B------:R-:W-:Y:S02]  /*00f0*/  ISETP.NE.AND P0, PT, R6, 0x1, PT ;  /* 0x000000010600780c */ /* 0x000fe40003f05270 */
[----:B------:R-:W-:-:S05]  /*0100*/  SHF.R.U32.HI R3, RZ, c[0x0][0x174], R2 ;  /* 0x00005d00ff037a19 */ /* 0x000fca0000011602 */
[----:B------:R-:W-:-:S04]  /*0110*/  IMAD.MOV R0, RZ, RZ, -R3 ;  /* 0x000000ffff007224 */ /* 0x000fc800078e0a03 */
[----:B------:R-:W-:-:S04]  /*0120*/  IMAD R0, R0, c[0x0][0x16c], R17 ;  /* 0x00005b0000007a24 */ /* 0x000fc800078e0211 */
[----:B------:R-:W-:Y:S01]  /*0130*/  IMAD R0, R0, c[0x0][0x298], RZ ;  /* 0x0000a60000007a24 */ /* 0x000fe200078e02ff */
[----:B------:R-:W-:Y:S05]  /*0140*/  @!P0 BRA `(.L_x_2) ;  /* 0x00000bd000008947 */ /* 0x000fea0003800000 */
[----:B------:R-:W-:Y:S01]  /*0150*/  IMAD.MOV.U32 R2, RZ, RZ, RZ ;  /* 0x000000ffff027224 */ /* 0x000fe200078e00ff */
[----:B------:R-:W-:-:S03]  /*0160*/  ISETP.NE.AND P0, PT, R6, 0x2, PT ;  /* 0x000000020600780c */ /* 0x000fc60003f05270 */
[----:B------:R-:W-:-:S05]  /*0170*/  IMAD.HI.U32 R4, R3, c[0x0][0x17c], R2 ;  /* 0x00005f0003047a27 */ /* 0x000fca00078e0002 */
[----:B------:R-:W-:-:S05]  /*0180*/  SHF.R.U32.HI R5, RZ, c[0x0][0x180], R4 ;  /* 0x00006000ff057a19 */ /* 0x000fca0000011604 */
[----:B------:R-:W-:-:S04]  /*0190*/  IMAD.MOV R2, RZ, RZ, -R5 ;  /* 0x000000ffff027224 */ /* 0x000fc800078e0a05 */
[----:B------:R-:W-:-:S04]  /*01a0*/  IMAD R3, R2, c[0x0][0x178], R3 ;  /* 0x00005e0002037a24 */ /* 0x000fc800078e0203 */
[----:B------:R-:W-:Y:S01]  /*01b0*/  IMAD R0, R3, c[0x0][0x29c], R0 ;  /* 0x0000a70003007a24 */ /* 0x000fe200078e0200 */
        /* <DEDUP_REMOVED lines=140> */
[----:B------:R-:W-:-:S04]  /*0a80*/  SHF.R.U32.HI R5, RZ, c[0x0][0x258], R4 ;  /* 0x00009600ff057a19 */ /* 0x000fc80000011604 */
[----:B------:R-:W-:-:S05]  /*0a90*/  IADD3 R2, -R5, RZ, RZ ;  /* 0x000000ff05027210 */ /* 0x000fca0007ffe1ff */
        /* <DEDUP_REMOVED lines=27> */
[----:B------:R-:W-:Y:S01]  /*0c50*/  ISETP.NE.AND P0, PT, R6, 0x18, PT ;  /* 0x000000180600780c */ /* 0x000fe20003f05270 */
[----:B------:R-:W-:-:S04]  /*0c60*/  IMAD.MOV.U32 R2, RZ, RZ, RZ ;  /* 0x000000ffff027224 */ /* 0x000fc800078e00ff */
[----:B------:R-:W-:-:S05]  /*0c70*/  IMAD.HI.U32 R4, R3, c[0x0][0x284], R2 ;  /* 0x0000a10003047a27 */ /* 0x000fca00078e0002 */
[----:B------:R-:W-:-:S03]  /*0c80*/  SHF.R.U32.HI R5, RZ, c[0x0][0x288], R4 ;  /* 0x0000a200ff057a19 */ /* 0x000fc60000011604 */
[----:B------:R-:W-:Y:S02]  /*0c90*/  @P0 IMAD.MOV.U32 R4, RZ, RZ, RZ ;  /* 0x000000ffff040224 */ /* 0x000fe400078e00ff */
[--C-:B------:R-:W-:Y:S02]  /*0ca0*/  IMAD.MOV R7, RZ, RZ, -R5.reuse ;  /* 0x000000ffff077224 */ /* 0x100fe400078e0a05 */
[----:B------:R-:W-:-:S04]  /*0cb0*/  @P0 IMAD.HI.U32 R2, R5, c[0x0][0x290], R4 ;  /* 0x0000a40005020a27 */ /* 0x000fc800078e0004 */
[----:B------:R-:W-:Y:S01]  /*0cc0*/  IMAD R3, R7, c[0x0][0x280], R3 ;  /* 0x0000a00007037a24 */ /* 0x000fe200078e0203 */
[----:B------:R-:W-:-:S03]  /*0cd0*/  @P0 SHF.R.U32.HI R2, RZ, c[0x0][0x294], R2 ;  /* 0x0000a500ff020a19 */ /* 0x000fc60000011602 */
[----:B------:R-:W-:Y:S02]  /*0ce0*/  IMAD R0, R3, c[0x0][0x2f4], R0 ;  /* 0x0000bd0003007a24 */ /* 0x000fe400078e0200 */
[----:B------:R-:W-:-:S04]  /*0cf0*/  @P0 IMAD.MOV R4, RZ, RZ, -R2 ;  /* 0x000000ffff040224 */ /* 0x000fc800078e0a02 */
[----:B------:R-:W-:-:S04]  /*0d00*/  @P0 IMAD R5, R4, c[0x0][0x28c], R5 ;  /* 0x0000a30004050a24 */ /* 0x000fc800078e0205 */
[----:B------:R-:W-:-:S04]  /*0d10*/  @P0 IMAD R0, R5, c[0x0][0x2f8], R0 ;  /* 0x0000be0005000a24 */ /* 0x000fc800078e0200 */
.L_x_2:
[----:B------:R-:W0:Y:S01]  /*0d20*/  LDC.U8 R5, c[0x0][0x310] ;  /* 0x0000c400ff057b82 */ /* 0x000e220000000000 */
[----:B------:R-:W-:-:S05]  /*0d30*/  IADD3 R2, P1, R0, c[0x0][0x300], RZ ;  /* 0x0000c00000027a10 */ /* 0x000fca0007f3e0ff */
[----:B------:R-:W-:Y:S01]  /*0d40*/  IMAD.X R3, RZ, RZ, c[0x0][0x304], P1 ;  /* 0x0000c100ff037624 */ /* 0x000fe200008e06ff */
[----:B0-----:R-:W-:-:S04]  /*0d50*/  PRMT R4, R5, 0x9910, RZ ;  /* 0x0000991005047816 */ /* 0x001fc800000000ff */
[----:B------:R-:W-:-:S13]  /*0d60*/  ISETP.GT.AND P0, PT, R4, 0x9, PT ;  /* 0x000000090400780c */ /* 0x000fda0003f04270 */
[----:B------:R-:W-:Y:S05]  /*0d70*/  @P0 BRA `(.L_x_3) ;  /* 0x000003d000000947 */ /* 0x000fea0003800000 */
[----:B------:R-:W-:-:S13]  /*0d80*/  ISETP.GT.AND P0, PT, R4, 0x4, PT ;  /* 0x000000040400780c */ /* 0x000fda0003f04270 */
[----:B------:R-:W-:Y:S05]  /*0d90*/  @P0 BRA `(.L_x_4) ;  /* 0x000001c000000947 */ /* 0x000fea0003800000 */
[----:B------:R-:W-:-:S13]  /*0da0*/  ISETP.GT.AND P0, PT, R4, 0x1, PT ;  /* 0x000000010400780c */ /* 0x000fda0003f04270 */
[----:B------:R-:W-:Y:S05]  /*0db0*/  @P0 BRA `(.L_x_5) ;  /* 0x000000a000000947 */ /* 0x000fea0003800000 */
[----:B------:R-:W-:-:S13]  /*0dc0*/  ISETP.NE.AND P0, PT, R5, RZ, PT ;  /* 0x000000ff0500720c */ /* 0x000fda0003f05270 */
[----:B------:R-:W-:Y:S05]  /*0dd0*/  @!P0 BRA `(.L_x_6) ;  /* 0x0000005000008947 */ /* 0x000fea0003800000 */
[----:B------:R-:W-:-:S13]  /*0de0*/  ISETP.NE.AND P0, PT, R4, 0x1, PT ;  /* 0x000000010400780c */ /* 0x000fda0003f05270 */
[----:B------:R-:W-:Y:S05]  /*0df0*/  @P0 BRA `(.L_x_7) ;  /* 0x00000c0000000947 */ /* 0x000fea0003800000 */
[----:B------:R-:W0:Y:S02]  /*0e00*/  LDC.U8 R5, c[0x0][0x308] ;  /* 0x0000c200ff057b82 */ /* 0x000e240000000000 */
[----:B0-----:R0:W-:Y:S01]  /*0e10*/  STG.E.U8 [R2.64], R5 ;  /* 0x0000000502007986 */ /* 0x0011e2000c101124 */
[----:B------:R-:W-:Y:S05]  /*0e20*/  BRA `(.L_x_8) ;  /* 0x00000d7000007947 */ /* 0x000fea0003800000 */
.L_x_6:
[----:B------:R-:W0:Y:S02]  /*0e30*/  LDC.U8 R5, c[0x0][0x308] ;  /* 0x0000c200ff057b82 */ /* 0x000e240000000000 */
[----:B0-----:R0:W-:Y:S01]  /*0e40*/  STG.E.U8 [R2.64], R5 ;  /* 0x0000000502007986 */ /* 0x0011e2000c101124 */
[----:B------:R-:W-:Y:S05]  /*0e50*/  BRA `(.L_x_8) ;  /* 0x00000d4000007947 */ /* 0x000fea0003800000 */
.L_x_5:
[----:B------:R-:W-:-:S13]  /*0e60*/  ISETP.NE.AND P0, PT, R4, 0x2, PT ;  /* 0x000000020400780c */ /* 0x000fda0003f05270 */
[----:B------:R-:W-:Y:S05]  /*0e70*/  @!P0 BRA `(.L_x_9) ;  /* 0x000000b000008947 */ /* 0x000fea0003800000 */
[----:B------:R-:W-:-:S13]  /*0e80*/  ISETP.NE.AND P0, PT, R4, 0x3, PT ;  /* 0x000000030400780c */ /* 0x000fda0003f05270 */
[----:B------:R-:W-:Y:S05]  /*0e90*/  @!P0 BRA `(.L_x_10) ;  /* 0x0000006000008947 */ /* 0x000fea0003800000 */
[----:B------:R-:W-:-:S13]  /*0ea0*/  ISETP.NE.AND P0, PT, R4, 0x4, PT ;  /* 0x000000040400780c */ /* 0x000fda0003f05270 */
[----:B------:R-:W-:Y:S05]  /*0eb0*/  @P0 BRA `(.L_x_7) ;  /* 0x00000b4000000947 */ /* 0x000fea0003800000 */
[----:B------:R-:W-:Y:S02]  /*0ec0*/  IMAD.MOV.U32 R4, RZ, RZ, c[0x0][0x308] ;  /* 0x0000c200ff047624 */ /* 0x000fe400078e00ff */
[----:B------:R-:W-:-:S05]  /*0ed0*/  IMAD.MOV.U32 R5, RZ, RZ, c[0x0][0x30c] ;  /* 0x0000c300ff057624 */ /* 0x000fca00078e00ff */
[----:B------:R0:W-:Y:S01]  /*0ee0*/  STG.E.64 [R2.64], R4 ;  /* 0x0000000402007986 */ /* 0x0001e2000c101b24 */
[----:B------:R-:W-:Y:S05]  /*0ef0*/  BRA `(.L_x_8) ;  /* 0x00000ca000007947 */ /* 0x000fea0003800000 */
.L_x_10:
[----:B------:R-:W-:-:S05]  /*0f00*/  IMAD.MOV.U32 R5, RZ, RZ, c[0x0][0x308] ;  /* 0x0000c200ff057624 */ /* 0x000fca00078e00ff */
[----:B------:R0:W-:Y:S01]  /*0f10*/  STG.E [R2.64], R5 ;  /* 0x0000000502007986 */ /* 0x0001e2000c101924 */
[----:B------:R-:W-:Y:S05]  /*0f20*/  BRA `(.L_x_8) ;  /* 0x00000c7000007947 */ /* 0x000fea0003800000 */
.L_x_9:
[----:B------:R-:W0:Y:S02]  /*0f30*/  LDC.U16 R5, c[0x0][0x308] ;  /* 0x0000c200ff057b82 */ /* 0x000e240000000400 */
[----:B0-----:R0:W-:Y:S01]  /*0f40*/  STG.E.U16 [R2.64], R5 ;  /* 0x0000000502007986 */ /* 0x0011e2000c101524 */
[----:B------:R-:W-:Y:S05]  /*0f50*/  BRA `(.L_x_8) ;  /* 0x00000c4000007947 */ /* 0x000fea0003800000 */
.L_x_4:
[----:B------:R-:W-:-:S13]  /*0f60*/  ISETP.GT.AND P0, PT, R4, 0x6, PT ;  /* 0x000000060400780c */ /* 0x000fda0003f04270 */
[----:B------:R-:W-:Y:S05]  /*0f70*/  @P0 BRA `(.L_x_11) ;  /* 0x000000b000000947 */ /* 0x000fea0003800000 */
[----:B------:R-:W-:-:S13]  /*0f80*/  ISETP.NE.AND P0, PT, R4, 0x5, PT ;  /* 0x000000050400780c */ /* 0x000fda0003f05270 */
[----:B------:R-:W-:Y:S05]  /*0f90*/  @!P0 BRA `(.L_x_12) ;  /* 0x0000005000008947 */ /* 0x000fea0003800000 */
[----:B------:R-:W-:-:S13]  /*0fa0*/  ISETP.NE.AND P0, PT, R4, 0x6, PT ;  /* 0x000000060400780c */ /* 0x000fda0003f05270 */
[----:B------:R-:W-:Y:S05]  /*0fb0*/  @P0 BRA `(.L_x_7) ;  /* 0x00000a4000000947 */ /* 0x000fea0003800000 */
[----:B------:R-:W0:Y:S02]  /*0fc0*/  I2F.U64 R5, c[0x0][0x308] ;  /* 0x0000c20000057b12 */ /* 0x000e240000301000 */
[----:B0-----:R0:W-:Y:S01]  /*0fd0*/  STG.E [R2.64], R5 ;  /* 0x0000000502007986 */ /* 0x0011e2000c101924 */
[----:B------:R-:W-:Y:S05]  /*0fe0*/  BRA `(.L_x_8) ;  /* 0x00000bb000007947 */ /* 0x000fea0003800000 */
.L_x_12:
[----:B------:R-:W0:Y:S02]  /*0ff0*/  I2F.U64 R0, c[0x0][0x308] ;  /* 0x0000c20000007b12 */ /* 0x000e240000301000 */
[----:B0-----:R-:W-:-:S05]  /*1000*/  F2FP.PACK_AB R0, RZ, R0 ;  /* 0x00000000ff00723e */ /* 0x001fca00000000ff */
[----:B------:R0:W-:Y:S01]  /*1010*/  STG.E.U16 [R2.64], R0 ;  /* 0x0000000002007986 */ /* 0x0001e2000c101524 */
[----:B------:R-:W-:Y:S05]  /*1020*/  BRA `(.L_x_8) ;  /* 0x00000b7000007947 */ /* 0x000fea0003800000 */
.L_x_11:
[----:B------:R-:W-:-:S13]  /*1030*/  ISETP.NE.AND P0, PT, R4, 0x7, PT ;  /* 0x000000070400780c */ /* 0x000fda0003f05270 */
[----:B------:R-:W-:Y:S05]  /*1040*/  @!P0 BRA `(.L_x_13) ;  /* 0x000000d000008947 */ /* 0x000fea0003800000 */
[----:B------:R-:W-:-:S13]  /*1050*/  ISETP.NE.AND P0, PT, R4, 0x8, PT ;  /* 0x000000080400780c */ /* 0x000fda0003f05270 */
[----:B------:R-:W-:Y:S05]  /*1060*/  @!P0 BRA `(.L_x_14) ;  /* 0x0000006000008947 */ /* 0x000fea0003800000 */
[----:B------:R-:W-:-:S13]  /*1070*/  ISETP.NE.AND P0, PT, R4, 0x9, PT ;  /* 0x000000090400780c */ /* 0x000fda0003f05270 */
[----:B------:R-:W-:Y:S05]  /*1080*/  @P0 BRA `(.L_x_7) ;  /* 0x0000097000000947 */ /* 0x000fea0003800000 */
[----:B------:R-:W0:Y:S01]  /*1090*/  I2F.U64 R4, c[0x0][0x308] ;  /* 0x0000c20000047b12 */ /* 0x000e220000301000 */
[----:B------:R-:W-:-:S05]  /*10a0*/  IMAD.MOV.U32 R5, RZ, RZ, RZ ;  /* 0x000000ffff057224 */ /* 0x000fca00078e00ff */
[----:B0-----:R0:W-:Y:S01]  /*10b0*/  STG.E.64 [R2.64], R4 ;  /* 0x0000000402007986 */ /* 0x0011e2000c101b24 */
[----:B------:R-:W-:Y:S05]  /*10c0*/  BRA `(.L_x_8) ;  /* 0x00000ad000007947 */ /* 0x000fea0003800000 */
.L_x_14:
[----:B------:R-:W0:Y:S02]  /*10d0*/  I2F.U64 R0, c[0x0][0x308] ;  /* 0x0000c20000007b12 */ /* 0x000e240000301000 */
[----:B0-----:R-:W-:-:S04]  /*10e0*/  F2FP.PACK_AB R5, RZ, R0 ;  /* 0x00000000ff05723e */ /* 0x001fc800000000ff */
[----:B------:R-:W-:-:S05]  /*10f0*/  PRMT R5, R5, 0x5410, RZ ;  /* 0x0000541005057816 */ /* 0x000fca00000000ff */
[----:B------:R0:W-:Y:S01]  /*1100*/  STG.E [R2.64], R5 ;  /* 0x0000000502007986 */ /* 0x0001e2000c101924 */
[----:B------:R-:W-:Y:S05]  /*1110*/  BRA `(.L_x_8) ;  /* 0x00000a8000007947 */ /* 0x000fea0003800000 */
.L_x_13:
[----:B------:R-:W0:Y:S02]  /*1120*/  I2F.F64.U64 R4, c[0x0][0x308] ;  /* 0x0000c20000047b12 */ /* 0x000e240000301800 */
[----:B0-----:R0:W-:Y:S01]  /*1130*/  STG.E.64 [R2.64], R4 ;  /* 0x0000000402007986 */ /* 0x0011e2000c101b24 */
[----:B------:R-:W-:Y:S05]  /*1140*/  BRA `(.L_x_8) ;  /* 0x00000a5000007947 */ /* 0x000fea0003800000 */
.L_x_3:
[----:B------:R-:W-:-:S13]  /*1150*/  ISETP.GT.AND P0, PT, R4, 0x18, PT ;  /* 0x000000180400780c */ /* 0x000fda0003f04270 */
[----:B------:R-:W-:Y:S05]  /*1160*/  @P0 BRA `(.L_x_15) ;  /* 0x000003e000000947 */ /* 0x000fea0003800000 */
[----:B------:R-:W-:-:S13]  /*1170*/  ISETP.GT.AND P0, PT, R4, 0xe, PT ;  /* 0x0000000e0400780c */ /* 0x000fda0003f04270 */
[----:B------:R-:W-:Y:S05]  /*1180*/  @P0 BRA `(.L_x_16) ;  /* 0x000000d000000947 */ /* 0x000fea0003800000 */
[----:B------:R-:W-:-:S13]  /*1190*/  ISETP.NE.AND P0, PT, R4, 0xa, PT ;  /* 0x0000000a0400780c */ /* 0x000fda0003f05270 */
[----:B------:R-:W-:Y:S05]  /*11a0*/  @!P0 BRA `(.L_x_17) ;  /* 0x0000007000008947 */ /* 0x000fea0003800000 */
[----:B------:R-:W-:-:S13]  /*11b0*/  ISETP.NE.AND P0, PT, R4, 0xb, PT ;  /* 0x0000000b0400780c */ /* 0x000fda0003f05270 */
[----:B------:R-:W-:Y:S05]  /*11c0*/  @P0 BRA `(.L_x_7) ;  /* 0x0000083000000947 */ /* 0x000fea0003800000 */
[----:B------:R-:W-:-:S04]  /*11d0*/  ISETP.NE.U32.AND P0, PT, RZ, c[0x0][0x308], PT ;  /* 0x0000c200ff007a0c */ /* 0x000fc80003f05070 */
[----:B------:R-:W-:-:S04]  /*11e0*/  ISETP.NE.AND.EX P0, PT, RZ, c[0x0][0x30c], PT, P0 ;  /* 0x0000c300ff007a0c */ /* 0x000fc80003f05300 */
[----:B------:R-:W-:-:S05]  /*11f0*/  SEL R5, RZ, 0x1, !P0 ;  /* 0x00000001ff057807 */ /* 0x000fca0004000000 */
[----:B------:R0:W-:Y:S01]  /*1200*/  STG.E.U8 [R2.64], R5 ;  /* 0x0000000502007986 */ /* 0x0001e2000c101124 */
[----:B------:R-:W-:Y:S05]  /*1210*/  BRA `(.L_x_8) ;  /* 0x0000098000007947 */ /* 0x000fea0003800000 */
.L_x_17:
[----:B------:R-:W0:Y:S01]  /*1220*/  I2F.F64.U64 R4, c[0x0][0x308] ;  /* 0x0000c20000047b12 */ /* 0x000e220000301800 */
[----:B------:R-:W-:-:S05]  /*1230*/  CS2R R6, SRZ ;  /* 0x0000000000067805 */ /* 0x000fca000001ff00 */
[----:B0-----:R0:W-:Y:S01]  /*1240*/  STG.E.128 [R2.64], R4 ;  /* 0x0000000402007986 */ /* 0x0011e2000c101d24 */
[----:B------:R-:W-:Y:S05]  /*1250*/  BRA `(.L_x_8) ;  /* 0x0000094000007947 */ /* 0x000fea0003800000 */
.L_x_16:
[----:B------:R-:W-:-:S13]  /*1260*/  ISETP.NE.AND P0, PT, R4, 0xf, PT ;  /* 0x0000000f0400780c */ /* 0x000fda0003f05270 */
[----:B------:R-:W-:Y:S05]  /*1270*/  @!P0 BRA `(.L_x_18) ;  /* 0x0000029000008947 */ /* 0x000fea0003800000 */
[----:B------:R-:W-:-:S13]  /*1280*/  ISETP.NE.AND P0, PT, R4, 0x17, PT ;  /* 0x000000170400780c */ /* 0x000fda0003f05270 */
[----:B------:R-:W-:Y:S05]  /*1290*/  @!P0 BRA `(.L_x_19) ;  /* 0x0000013000008947 */ /* 0x000fea0003800000 */
[----:B------:R-:W-:-:S13]  /*12a0*/  ISETP.NE.AND P0, PT, R4, 0x18, PT ;  /* 0x000000180400780c */ /* 0x000fda0003f05270 */
[----:B------:R-:W-:Y:S05]  /*12b0*/  @P0 BRA `(.L_x_7) ;  /* 0x0000074000000947 */ /* 0x000fea0003800000 */
[----:B------:R-:W0:Y:S02]  /*12c0*/  I2F.U64 R7, c[0x0][0x308] ;  /* 0x0000c20000077b12 */ /* 0x000e240000301000 */
[C---:B0-----:R-:W-:Y:S02]  /*12d0*/  LOP3.LUT R0, R7.reuse, 0x7fffffff, RZ, 0xc0, !PT ;  /* 0x7fffffff07007812 */ /* 0x041fe400078ec0ff */
[----:B------:R-:W-:Y:S02]  /*12e0*/  LOP3.LUT R4, R7, 0x80000000, RZ, 0xc0, !PT ;  /* 0x8000000007047812 */ /* 0x000fe400078ec0ff */
[----:B------:R-:W-:Y:S02]  /*12f0*/  ISETP.GT.U32.AND P0, PT, R0, 0x43efffff, PT ;  /* 0x43efffff0000780c */ /* 0x000fe40003f04070 */
[----:B------:R-:W-:Y:S01]  /*1300*/  SHF.R.U32.HI R5, RZ, 0x18, R4 ;  /* 0x00000018ff057819 */ /* 0x000fe20000011604 */
[----:B------:R-:W-:-:S10]  /*1310*/  IMAD.MOV.U32 R4, RZ, RZ, 0x7f ;  /* 0x0000007fff047424 */ /* 0x000fd400078e00ff */
[----:B------:R-:W-:Y:S05]  /*1320*/  @P0 BRA `(.L_x_20) ;  /* 0x0000007000000947 */ /* 0x000fea0003800000 */
[----:B------:R-:W-:-:S13]  /*1330*/  ISETP.GE.U32.AND P0, PT, R0, 0x3c800000, PT ;  /* 0x3c8000000000780c */ /* 0x000fda0003f06070 */
[----:B------:R-:W-:Y:S01]  /*1340*/  @P0 SHF.R.U32.HI R4, RZ, 0x14, R7 ;  /* 0x00000014ff040819 */ /* 0x000fe20000011607 */
[----:B------:R-:W-:-:S03]  /*1350*/  @!P0 FADD.FTZ R0, R0, 16384 ;  /* 0x4680000000008421 */ /* 0x000fc60000010000 */
[----:B------:R-:W-:-:S04]  /*1360*/  @P0 LOP3.LUT R4, R4, 0x1, RZ, 0xc0, !PT ;  /* 0x0000000104040812 */ /* 0x000fc800078ec0ff */
[----:B------:R-:W-:-:S04]  /*1370*/  @P0 IADD3 R4, R7, 0x407ffff, R4 ;  /* 0x0407ffff07040810 */ /* 0x000fc80007ffe004 */
[----:B------:R-:W-:Y:S02]  /*1380*/  @P0 SHF.R.U32.HI R4, RZ, 0x14, R4 ;  /* 0x00000014ff040819 */ /* 0x000fe40000011604 */
[----:B------:R-:W-:-:S04]  /*1390*/  @!P0 IADD3 R4, R0, -0x46800000, RZ ;  /* 0xb980000000048810 */ /* 0x000fc80007ffe0ff */
.L_x_20:
[----:B------:R-:W-:-:S05]  /*13a0*/  LOP3.LUT R5, R4, R5, RZ, 0xfc, !PT ;  /* 0x0000000504057212 */ /* 0x000fca00078efcff */
[----:B------:R0:W-:Y:S01]  /*13b0*/  STG.E.U8 [R2.64], R5 ;  /* 0x0000000502007986 */ /* 0x0001e2000c101124 */
[----:B------:R-:W-:Y:S05]  /*13c0*/  BRA `(.L_x_8) ;  /* 0x000007d000007947 */ /* 0x000fea0003800000 */
.L_x_19:
[----:B------:R-:W0:Y:S02]  /*13d0*/  I2F.U64 R5, c[0x0][0x308] ;  /* 0x0000c20000057b12 */ /* 0x000e240000301000 */
[----:B0-----:R-:W-:-:S04]  /*13e0*/  LOP3.LUT R4, R5, 0x7fffffff, RZ, 0xc0, !PT ;  /* 0x7fffffff05047812 */ /* 0x001fc800078ec0ff */
[----:B------:R-:W-:-:S13]  /*13f0*/  ISETP.GT.U32.AND P0, PT, R4, 0x477fffff, PT ;  /* 0x477fffff0400780c */ /* 0x000fda0003f04070 */
[----:B------:R-:W-:Y:S05]  /*1400*/  @P0 BRA `(.L_x_21) ;  /* 0x0000008000000947 */ /* 0x000fea0003800000 */
[----:B------:R-:W-:-:S13]  /*1410*/  ISETP.GE.U32.AND P0, PT, R4, 0x38800000, PT ;  /* 0x388000000400780c */ /* 0x000fda0003f06070 */
[----:B------:R-:W-:Y:S01]  /*1420*/  @P0 SHF.R.U32.HI R0, RZ, 0x15, R5 ;  /* 0x00000015ff000819 */ /* 0x000fe20000011605 */
[----:B------:R-:W-:-:S03]  /*1430*/  @!P0 FADD.FTZ R4, R4, 128 ;  /* 0x4300000004048421 */ /* 0x000fc60000010000 */
[----:B------:R-:W-:-:S04]  /*1440*/  @P0 LOP3.LUT R0, R0, 0x1, RZ, 0xc0, !PT ;  /* 0x0000000100000812 */ /* 0x000fc800078ec0ff */
[----:B------:R-:W-:-:S04]  /*1450*/  @P0 IADD3 R0, R5, 0x80fffff, R0 ;  /* 0x080fffff05000810 */ /* 0x000fc80007ffe000 */
[----:B------:R-:W-:Y:S02]  /*1460*/  @P0 SHF.R.U32.HI R0, RZ, 0x15, R0 ;  /* 0x00000015ff000819 */ /* 0x000fe40000011600 */
[----:B------:R-:W-:Y:S01]  /*1470*/  @!P0 IADD3 R0, R4, -0x43000000, RZ ;  /* 0xbd00000004008810 */ /* 0x000fe20007ffe0ff */
[----:B------:R-:W-:Y:S05]  /*1480*/  BRA `(.L_x_22) ;  /* 0x0000003000007947 */ /* 0x000fea0003800000 */
.L_x_21:
[----:B------:R-:W-:Y:S01]  /*1490*/  IMAD.MOV.U32 R0, RZ, RZ, 0x7f ;  /* 0x0000007fff007424 */ /* 0x000fe200078e00ff */
[----:B------:R-:W-:-:S04]  /*14a0*/  ISETP.GT.U32.AND P0, PT, R4, 0x7f800000, PT ;  /* 0x7f8000000400780c */ /* 0x000fc80003f04070 */
[----:B------:R-:W-:Y:S02]  /*14b0*/  SEL R0, R0, 0x7c, P0 ;  /* 0x0000007c00007807 */ /* 0x000fe40000000000 */
.L_x_22:
[----:B------:R-:W-:-:S04]  /*14c0*/  LOP3.LUT R5, R5, 0x80000000, RZ, 0xc0, !PT ;  /* 0x8000000005057812 */ /* 0x000fc800078ec0ff */
[----:B------:R-:W-:-:S04]  /*14d0*/  SHF.R.U32.HI R5, RZ, 0x18, R5 ;  /* 0x00000018ff057819 */ /* 0x000fc80000011605 */
[----:B------:R-:W-:-:S05]  /*14e0*/  LOP3.LUT R5, R0, R5, RZ, 0xfc, !PT ;  /* 0x0000000500057212 */ /* 0x000fca00078efcff */
[----:B------:R0:W-:Y:S01]  /*14f0*/  STG.E.U8 [R2.64], R5 ;  /* 0x0000000502007986 */ /* 0x0001e2000c101124 */
[----:B------:R-:W-:Y:S05]  /*1500*/  BRA `(.L_x_8) ;  /* 0x0000069000007947 */ /* 0x000fea0003800000 */
.L_x_18:
[----:B------:R-:W0:Y:S02]  /*1510*/  I2F.U64 R0, c[0x0][0x308] ;  /* 0x0000c20000007b12 */ /* 0x000e240000301000 */
[----:B0-----:R-:W-:-:S05]  /*1520*/  F2FP.BF16.PACK_AB R0, RZ, R0 ;  /* 0x00000000ff00723e */ /* 0x001fca00000010ff */
[----:B------:R0:W-:Y:S01]  /*1530*/  STG.E.U16 [R2.64], R0 ;  /* 0x0000000002007986 */ /* 0x0001e2000c101524 */
[----:B------:R-:W-:Y:S05]  /*1540*/  BRA `(.L_x_8) ;  /* 0x0000065000007947 */ /* 0x000fea0003800000 */
.L_x_15:
[----:B------:R-:W-:-:S13]  /*1550*/  ISETP.GT.AND P0, PT, R4, 0x1b, PT ;  /* 0x0000001b0400780c */ /* 0x000fda0003f04270 */
[----:B------:R-:W-:Y:S05]  /*1560*/  @P0 BRA `(.L_x_23) ;  /* 0x0000035000000947 */ /* 0x000fea0003800000 */
[----:B------:R-:W-:-:S13]  /*1570*/  ISETP.NE.AND P0, PT, R4, 0x19, PT ;  /* 0x000000190400780c */ /* 0x000fda0003f05270 */
[----:B------:R-:W-:Y:S05]  /*1580*/  @!P0 BRA `(.L_x_24) ;  /* 0x000001d000008947 */ /* 0x000fea0003800000 */
[----:B------:R-:W-:-:S13]  /*1590*/  ISETP.NE.AND P0, PT, R4, 0x1a, PT ;  /* 0x0000001a0400780c */ /* 0x000fda0003f05270 */
[----:B------:R-:W-:Y:S05]  /*15a0*/  @!P0 BRA `(.L_x_25) ;  /* 0x0000005000008947 */ /* 0x000fea0003800000 */
[----:B------:R-:W-:-:S13]  /*15b0*/  ISETP.NE.AND P0, PT, R4, 0x1b, PT ;  /* 0x0000001b0400780c */ /* 0x000fda0003f05270 */
[----:B------:R-:W-:Y:S05]  /*15c0*/  @P0 BRA `(.L_x_7) ;  /* 0x0000043000000947 */ /* 0x000fea0003800000 */
[----:B------:R-:W0:Y:S02]  /*15d0*/  LDC.U16 R5, c[0x0][0x308] ;  /* 0x0000c200ff057b82 */ /* 0x000e240000000400 */
[----:B0-----:R0:W-:Y:S01]  /*15e0*/  STG.E.U16 [R2.64], R5 ;  /* 0x0000000502007986 */ /* 0x0011e2000c101524 */
[----:B------:R-:W-:Y:S05]  /*15f0*/  BRA `(.L_x_8) ;  /* 0x000005a000007947 */ /* 0x000fea0003800000 */
.L_x_25:
[----:B------:R-:W0:Y:S01]  /*1600*/  I2F.U64 R5, c[0x0][0x308] ;  /* 0x0000c20000057b12 */ /* 0x000e220000301000 */
[----:B------:R-:W-:Y:S01]  /*1610*/  IMAD.MOV.U32 R0, RZ, RZ, 0x80 ;  /* 0x00000080ff007424 */ /* 0x000fe200078e00ff */
[----:B0-----:R-:W-:-:S04]  /*1620*/  LOP3.LUT R6, R5, 0x7fffffff, RZ, 0xc0, !PT ;  /* 0x7fffffff05067812 */ /* 0x001fc800078ec0ff */
[----:B------:R-:W-:-:S13]  /*1630*/  ISETP.GT.U32.AND P0, PT, R6, 0x437fffff, PT ;  /* 0x437fffff0600780c */ /* 0x000fda0003f04070 */
[----:B------:R-:W-:Y:S05]  /*1640*/  @P0 BRA `(.L_x_26) ;  /* 0x000000f000000947 */ /* 0x000fea0003800000 */
[----:B------:R-:W-:-:S13]  /*1650*/  ISETP.GE.U32.AND P0, PT, R6, 0x3c000000, PT ;  /* 0x3c0000000600780c */ /* 0x000fda0003f06070 */
[----:B------:R-:W-:-:S04]  /*1660*/  @P0 SHF.R.U32.HI R0, RZ, 0x14, R5 ;  /* 0x00000014ff000819 */ /* 0x000fc80000011605 */
[----:B------:R-:W-:-:S04]  /*1670*/  @P0 LOP3.LUT R0, R0, 0x1, RZ, 0xc0, !PT ;  /* 0x0000000100000812 */ /* 0x000fc800078ec0ff */
[----:B------:R-:W-:-:S04]  /*1680*/  @P0 IADD3 R0, R5, 0x487ffff, R0 ;  /* 0x0487ffff05000810 */ /* 0x000fc80007ffe000 */
[----:B------:R-:W-:-:S04]  /*1690*/  @P0 SHF.R.U32.HI R0, RZ, 0x14, R0 ;  /* 0x00000014ff000819 */ /* 0x000fc80000011600 */
[----:B------:R-:W-:Y:S01]  /*16a0*/  @P0 LOP3.LUT R4, R0, 0xff, RZ, 0xc0, !PT ;  /* 0x000000ff00040812 */ /* 0x000fe200078ec0ff */
[----:B------:R-:W-:Y:S05]  /*16b0*/  @P0 BRA `(.L_x_27) ;  /* 0x0000004000000947 */ /* 0x000fea0003800000 */
[----:B------:R-:W-:-:S05]  /*16c0*/  FADD.FTZ R0, R6, 8192 ;  /* 0x4600000006007421 */ /* 0x000fca0000010000 */
[----:B------:R-:W-:Y:S02]  /*16d0*/  LOP3.LUT P0, R4, R0, 0xff, RZ, 0xc0, !PT ;  /* 0x000000ff00047812 */ /* 0x000fe4000780c0ff */
[----:B------:R-:W-:-:S11]  /*16e0*/  PRMT R0, RZ, 0x7610, R0 ;  /* 0x00007610ff007816 */ /* 0x000fd60000000000 */
[----:B------:R-:W-:Y:S05]  /*16f0*/  @!P0 BRA `(.L_x_26) ;  /* 0x0000004000008947 */ /* 0x000fea0003800000 */
.L_x_27:
[----:B------:R-:W-:-:S04]  /*1700*/  LOP3.LUT R5, R5, 0x80000000, RZ, 0xc0, !PT ;  /* 0x8000000005057812 */ /* 0x000fc800078ec0ff */
[----:B------:R-:W-:-:S04]  /*1710*/  SHF.R.U32.HI R5, RZ, 0x18, R5 ;  /* 0x00000018ff057819 */ /* 0x000fc80000011605 */
[----:B------:R-:W-:-:S04]  /*1720*/  LOP3.LUT R4, R4, R5, RZ, 0xfc, !PT ;  /* 0x0000000504047212 */ /* 0x000fc800078efcff */
[----:B------:R-:W-:-:S05]  /*1730*/  PRMT R0, R4, 0x7610, R0 ;  /* 0x0000761004007816 */ /* 0x000fca0000000000 */
.L_x_26:
[----:B------:R0:W-:Y:S01]  /*1740*/  STG.E.U8 [R2.64], R0 ;  /* 0x0000000002007986 */ /* 0x0001e2000c101124 */
[----:B------:R-:W-:Y:S05]  /*1750*/  BRA `(.L_x_8) ;  /* 0x0000044000007947 */ /* 0x000fea0003800000 */
.L_x_24:
        /* <DEDUP_REMOVED lines=16> */
.L_x_29:
[----:B------:R-:W-:-:S04]  /*1860*/  LOP3.LUT R5, R5, 0x80000000, RZ, 0xc0, !PT ;  /* 0x8000000005057812 */ /* 0x000fc800078ec0ff */
[----:B------:R-:W-:-:S04]  /*1870*/  SHF.R.U32.HI R5, RZ, 0x18, R5 ;  /* 0x00000018ff057819 */ /* 0x000fc80000011605 */
[----:B------:R-:W-:-:S04]  /*1880*/  LOP3.LUT R4, R4, R5, RZ, 0xfc, !PT ;  /* 0x0000000504047212 */ /* 0x000fc800078efcff */
[----:B------:R-:W-:-:S05]  /*1890*/  PRMT R0, R4, 0x7610, R0 ;  /* 0x0000761004007816 */ /* 0x000fca0000000000 */
.L_x_28:
[----:B------:R0:W-:Y:S01]  /*18a0*/  STG.E.U8 [R2.64], R0 ;  /* 0x0000000002007986 */ /* 0x0001e2000c101124 */
[----:B------:R-:W-:Y:S05]  /*18b0*/  BRA `(.L_x_8) ;  /* 0x000002e000007947 */ /* 0x000fea0003800000 */
.L_x_23:
[----:B------:R-:W-:-:S13]  /*18c0*/  ISETP.NE.AND P0, PT, R4, 0x1c, PT ;  /* 0x0000001c0400780c */ /* 0x000fda0003f05270 */
[----:B------:R-:W-:Y:S05]  /*18d0*/  @!P0 BRA `(.L_x_30) ;  /* 0x000002a000008947 */ /* 0x000fea0003800000 */
[----:B------:R-:W-:-:S13]  /*18e0*/  ISETP.NE.AND P0, PT, R4, 0x1d, PT ;  /* 0x0000001d0400780c */ /* 0x000fda0003f05270 */
[----:B------:R-:W-:Y:S05]  /*18f0*/  @!P0 BRA `(.L_x_31) ;  /* 0x0000024000008947 */ /* 0x000fea0003800000 */
[----:B------:R-:W-:-:S13]  /*1900*/  ISETP.NE.AND P0, PT, R4, 0x2c, PT ;  /* 0x0000002c0400780c */ /* 0x000fda0003f05270 */
[----:B------:R-:W-:Y:S05]  /*1910*/  @P0 BRA `(.L_x_7) ;  /* 0x000000e000000947 */ /* 0x000fea0003800000 */
[----:B------:R-:W0:Y:S01]  /*1920*/  I2F.U64 R5, c[0x0][0x308] ;  /* 0x0000c20000057b12 */ /* 0x000e220000301000 */
[----:B------:R-:W-:Y:S01]  /*1930*/  IMAD.MOV.U32 R4, RZ, RZ, 0xff ;  /* 0x000000ffff047424 */ /* 0x000fe200078e00ff */
[----:B0-----:R-:W-:-:S04]  /*1940*/  SHF.R.U32.HI R6, RZ, 0x17, R5 ;  /* 0x00000017ff067819 */ /* 0x001fc80000011605 */
[----:B------:R-:W-:-:S04]  /*1950*/  LOP3.LUT R0, R6, 0xff, RZ, 0xc0, !PT ;  /* 0x000000ff06007812 */ /* 0x000fc800078ec0ff */
[----:B------:R-:W-:-:S13]  /*1960*/  ISETP.NE.AND P0, PT, R0, 0xff, PT ;  /* 0x000000ff0000780c */ /* 0x000fda0003f05270 */
[----:B------:R-:W-:Y:S05]  /*1970*/  @!P0 BRA `(.L_x_32) ;  /* 0x0000006000008947 */ /* 0x000fea0003800000 */
[--C-:B------:R-:W-:Y:S02]  /*1980*/  SHF.R.U32.HI R4, RZ, 0x16, R5.reuse ;  /* 0x00000016ff047819 */ /* 0x100fe40000011605 */
[----:B------:R-:W-:Y:S02]  /*1990*/  LOP3.LUT P0, RZ, R0, 0x3fffff, R5, 0xf8, !PT ;  /* 0x003fffff00ff7812 */ /* 0x000fe4000780f805 */
[----:B------:R-:W-:-:S04]  /*19a0*/  LOP3.LUT R4, R4, 0x1, RZ, 0xc0, !PT ;  /* 0x0000000104047812 */ /* 0x000fc800078ec0ff */
[----:B------:R-:W-:Y:S02]  /*19b0*/  ISETP.EQ.U32.AND P0, PT, R4, 0x1, P0 ;  /* 0x000000010400780c */ /* 0x000fe40000702070 */
[----:B------:R-:W-:-:S11]  /*19c0*/  IADD3 R4, R6, 0x1, RZ ;  /* 0x0000000106047810 */ /* 0x000fd60007ffe0ff */
[----:B------:R-:W-:-:S05]  /*19d0*/  @!P0 IMAD.MOV R4, RZ, RZ, R6 ;  /* 0x000000ffff048224 */ /* 0x000fca00078e0206 */
.L_x_32:
[----:B------:R0:W-:Y:S01]  /*19e0*/  STG.E.U8 [R2.64], R4 ;  /* 0x0000000402007986 */ /* 0x0001e2000c101124 */
[----:B------:R-:W-:Y:S05]  /*19f0*/  BRA `(.L_x_8) ;  /* 0x000001a000007947 */ /* 0x000fea0003800000 */
.L_x_7:
[----:B------:R-:W-:Y:S01]  /*1a00*/  MOV R2, 0x0 ;  /* 0x0000000000027802 */ /* 0x000fe20000000f00 */
[----:B------:R-:W-:Y:S02]  /*1a10*/  IMAD.MOV.U32 R4, RZ, RZ, c[0x4][0x190] ;  /* 0x01006400ff047624 */ /* 0x000fe400078e00ff */
[----:B------:R-:W-:Y:S02]  /*1a20*/  IMAD.MOV.U32 R5, RZ, RZ, c[0x4][0x194] ;  /* 0x01006500ff057624 */ /* 0x000fe400078e00ff */
[----:B------:R-:W-:Y:S01]  /*1a30*/  IMAD.MOV.U32 R6, RZ, RZ, c[0x4][0x198] ;  /* 0x01006600ff067624 */ /* 0x000fe200078e00ff */
[----:B------:R-:W0:Y:S01]  /*1a40*/  LDC.64 R2, c[0x4][R2] ;  /* 0x0100000002027b82 */ /* 0x000e220000000a00 */
[----:B------:R-:W-:Y:S02]  /*1a50*/  IMAD.MOV.U32 R7, RZ, RZ, c[0x4][0x19c] ;  /* 0x01006700ff077624 */ /* 0x000fe400078e00ff */
[----:B------:R-:W-:-:S02]  /*1a60*/  IMAD.MOV.U32 R8, RZ, RZ, 0x65 ;  /* 0x00000065ff087424 */ /* 0x000fc400078e00ff */
[----:B------:R-:W-:Y:S02]  /*1a70*/  IMAD.MOV.U32 R10, RZ, RZ, c[0x4][0xa8] ;  /* 0x01002a00ff0a7624 */ /* 0x000fe400078e00ff */
[----:B------:R-:W-:Y:S02]  /*1a80*/  IMAD.MOV.U32 R11, RZ, RZ, c[0x4][0xac] ;  /* 0x01002b00ff0b7624 */ /* 0x000fe400078e00ff */
[----:B------:R-:W-:Y:S02]  /*1a90*/  IMAD.MOV.U32 R12, RZ, RZ, 0x1 ;  /* 0x00000001ff0c7424 */ /* 0x000fe400078e00ff */
[----:B------:R-:W-:Y:S02]  /*1aa0*/  IMAD.MOV.U32 R13, RZ, RZ, RZ ;  /* 0x000000ffff0d7224 */ /* 0x000fe400078e00ff */
[----:B------:R-:W-:Y:S01]  /*1ab0*/  LEPC R14 ;  /* 0x00000000000e734e */ /* 0x000fe20000000000 */
[----:B------:R-:W-:Y:S02]  /*1ac0*/  MOV R9, 0x1b30 ;  /* 0x00001b3000097802 */ /* 0x000fe40000000f00 */
[----:B------:R-:W-:Y:S02]  /*1ad0*/  MOV R20, 0x1ab0 ;  /* 0x00001ab000147802 */ /* 0x000fe40000000f00 */
[----:B------:R-:W-:-:S02]  /*1ae0*/  MOV R21, 0x0 ;  /* 0x0000000000157802 */ /* 0x000fc40000000f00 */
[----:B------:R-:W-:Y:S02]  /*1af0*/  MOV R0, 0x0 ;  /* 0x0000000000007802 */ /* 0x000fe40000000f00 */
[----:B------:R-:W-:-:S04]  /*1b00*/  IADD3 R20, P0, P1, -R20, R9, R14 ;  /* 0x0000000914147210 */ /* 0x000fc8000791e10e */
[----:B------:R-:W-:-:S04]  /*1b10*/  IADD3.X R21, ~R0, R21, R15, P0, P1 ;  /* 0x0000001500157210 */ /* 0x000fc800007e250f */
[----:B0-----:R-:W-:Y:S05]  /*1b20*/  CALL.ABS.NOINC R2 ;  /* 0x0000000002007343 */ /* 0x001fea0003c00000 */
[----:B------:R-:W-:Y:S05]  /*1b30*/  BRA `(.L_x_8) ;  /* 0x0000006000007947 */ /* 0x000fea0003800000 */
.L_x_31:
[----:B------:R-:W-:Y:S02]  /*1b40*/  IMAD.MOV.U32 R4, RZ, RZ, c[0x0][0x308] ;  /* 0x0000c200ff047624 */ /* 0x000fe400078e00ff */
[----:B------:R-:W-:-:S05]  /*1b50*/  IMAD.MOV.U32 R5, RZ, RZ, c[0x0][0x30c] ;  /* 0x0000c300ff057624 */ /* 0x000fca00078e00ff */
[----:B------:R0:W-:Y:S01]  /*1b60*/  STG.E.64 [R2.64], R4 ;  /* 0x0000000402007986 */ /* 0x0001e2000c101b24 */
[----:B------:R-:W-:Y:S05]  /*1b70*/  BRA `(.L_x_8) ;  /* 0x0000002000007947 */ /* 0x000fea0003800000 */
.L_x_30:
[----:B------:R-:W-:-:S05]  /*1b80*/  IMAD.MOV.U32 R5, RZ, RZ, c[0x0][0x308] ;  /* 0x0000c200ff057624 */ /* 0x000fca00078e00ff */
[----:B------:R0:W-:Y:S02]  /*1b90*/  STG.E [R2.64], R5 ;  /* 0x0000000502007986 */ /* 0x0001e4000c101924 */
.L_x_8:
[----:B------:R-:W-:-:S05]  /*1ba0*/  IMAD R16, R19, 0x200, R16 ;  /* 0x0000020013107824 */ /* 0x000fca00078e0210 */
[----:B------:R-:W-:Y:S02]  /*1bb0*/  IADD3 R17, R16, 0x80, RZ ;  /* 0x0000008010117810 */ /* 0x000fe40007ffe0ff */
.L_x_1:
[----:B------:R-:W-:Y:S05]  /*1bc0*/  BSYNC B6 ;  /* 0x0000000000067941 */ /* 0x000fea0003800000 */
.L_x_0:
[----:B------:R-:W-:Y:S01]  /*1bd0*/  ISETP.GE.AND P0, PT, R17, c[0x0][0x160], PT ;  /* 0x0000580011007a0c */ /* 0x000fe20003f06270 */
[----:B------:R-:W-:-:S12]  /*1be0*/  BSSY B6, `(.L_x_33) ;  /* 0x000036a000067945 */ /* 0x000fd80003800000 */
[----:B------:R-:W-:Y:S05]  /*1bf0*/  @P0 BRA `(.L_x_34) ;  /* 0x0000368000000947 */ /* 0x000fea0003800000 */
[----:B------:R-:W-:Y:S01]  /*1c00*/  ISETP.NE.AND P0, PT, RZ, c[0x0][0x168], PT ;  /* 0x00005a00ff007a0c */ /* 0x000fe20003f05270 */
[----:B0-----:R-:W-:-:S12]  /*1c10*/  IMAD.MOV.U32 R0, RZ, RZ, RZ ;  /* 0x000000ffff007224 */ /* 0x001fd800078e00ff */
[----:B------:R-:W-:Y:S05]  /*1c20*/  @!P0 BRA `(.L_x_35) ;  /* 0x00000c7000008947 */ /* 0x000fea0003800000 */
[----:B------:R-:W-:Y:S02]  /*1c30*/  IMAD.MOV.U32 R16, RZ, RZ, RZ ;  /* 0x000000ffff107224 */ /* 0x000fe400078e00ff */
[----:B------:R-:W-:Y:S02]  /*1c40*/  IMAD.MOV.U32 R4, RZ, RZ, 0x1 ;  /* 0x00000001ff047424 */ /* 0x000fe400078e00ff */
[----:B------:R-:W-:-:S03]  /*1c50*/  IMAD.HI.U32 R2, R17, c[0x0][0x170], R16 ;  /* 0x00005c0011027a27 */ /* 0x000fc600078e0010 */
[----:B------:R-:W-:Y:S02]  /*1c60*/  ISETP.NE.AND P0, PT, R4, c[0x0][0x168], PT ;  /* 0x00005a0004007a0c */ /* 0x000fe40003f05270 */
[----:B------:R-:W-:-:S05]  /*1c70*/  SHF.R.U32.HI R3, RZ, c[0x0][0x174], R2 ;  /* 0x00005d00ff037a19 */ /* 0x000fca0000011602 */
[----:B------:R-:W-:-:S04]  /*1c80*/  IMAD.MOV R0, RZ, RZ, -R3 ;  /* 0x000000ffff007224 */ /* 0x000fc800078e0a03 */
[----:B------:R-:W-:-:S04]  /*1c90*/  IMAD R0, R0, c[0x0][0x16c], R17 ;  /* 0x00005b0000007a24 */ /* 0x000fc800078e0211 */
[----:B------:R-:W-:Y:S01]  /*1ca0*/  IMAD R0, R0, c[0x0][0x298], RZ ;  /* 0x0000a60000007a24 */ /* 0x000fe200078e02ff */
[----:B------:R-:W-:Y:S05]  /*1cb0*/  @!P0 BRA `(.L_x_35) ;  /* 0x00000be000008947 */ /* 0x000fea0003800000 */
[----:B------:R-:W-:Y:S01]  /*1cc0*/  HFMA2.MMA R2, -RZ, RZ, 0, 0 ;  /* 0x00000000ff027435 */ /* 0x000fe200000001ff */
[----:B------:R-:W-:-:S05]  /*1cd0*/  IMAD.MOV.U32 R6, RZ, RZ, c[0x0][0x168] ;  /* 0x00005a00ff067624 */ /* 0x000fca00078e00ff */
[----:B------:R-:W-:-:S04]  /*1ce0*/  ISETP.NE.AND P0, PT, R6, 0x2, PT ;  /* 0x000000020600780c */ /* 0x000fc80003f05270 */
        /* <DEDUP_REMOVED lines=150> */
[----:B------:R-:W-:Y:S02]  /*2650*/  MOV R4, RZ ;  /* 0x000000ff00047202 */ /* 0x000fe40000000f00 */
        /* <DEDUP_REMOVED lines=36> */
.L_x_35:
        /* <DEDUP_REMOVED lines=17> */
.L_x_39:
[----:B------:R-:W0:Y:S02]  /*29b0*/  LDC.U8 R5, c[0x0][0x308] ;  /* 0x0000c200ff057b82 */ /* 0x000e240000000000 */
[----:B0-----:R0:W-:Y:S01]  /*29c0*/  STG.E.U8 [R2.64], R5 ;  /* 0x0000000502007986 */ /* 0x0011e2000c101124 */
[----:B------:R-:W-:Y:S05]  /*29d0*/  BRA `(.L_x_41) ;  /* 0x00000d4000007947 */ /* 0x000fea0003800000 */
.L_x_38:
        /* <DEDUP_REMOVED lines=10> */
.L_x_43:
[----:B------:R-:W-:-:S05]  /*2a80*/  IMAD.MOV.U32 R5, RZ, RZ, c[0x0][0x308] ;  /* 0x0000c200ff057624 */ /* 0x000fca00078e00ff */
[----:B------:R0:W-:Y:S01]  /*2a90*/  STG.E [R2.64], R5 ;  /* 0x0000000502007986 */ /* 0x0001e2000c101924 */
[----:B------:R-:W-:Y:S05]  /*2aa0*/  BRA `(.L_x_41) ;  /* 0x00000c7000007947 */ /* 0x000fea0003800000 */
.L_x_42:
[----:B------:R-:W0:Y:S02]  /*2ab0*/  LDC.U16 R5, c[0x0][0x308] ;  /* 0x0000c200ff057b82 */ /* 0x000e240000000400 */
[----:B0-----:R0:W-:Y:S01]  /*2ac0*/  STG.E.U16 [R2.64], R5 ;  /* 0x0000000502007986 */ /* 0x0011e2000c101524 */
[----:B------:R-:W-:Y:S05]  /*2ad0*/  BRA `(.L_x_41) ;  /* 0x00000c4000007947 */ /* 0x000fea0003800000 */
.L_x_37:
        /* <DEDUP_REMOVED lines=9> */
.L_x_45:
[----:B------:R-:W0:Y:S02]  /*2b70*/  I2F.U64 R0, c[0x0][0x308] ;  /* 0x0000c20000007b12 */ /* 0x000e240000301000 */
[----:B0-----:R-:W-:-:S05]  /*2b80*/  F2FP.PACK_AB R0, RZ, R0 ;  /* 0x00000000ff00723e */ /* 0x001fca00000000ff */
[----:B------:R0:W-:Y:S01]  /*2b90*/  STG.E.U16 [R2.64], R0 ;  /* 0x0000000002007986 */ /* 0x0001e2000c101524 */
[----:B------:R-:W-:Y:S05]  /*2ba0*/  BRA `(.L_x_41) ;  /* 0x00000b7000007947 */ /* 0x000fea0003800000 */
.L_x_44:
        /* <DEDUP_REMOVED lines=10> */
.L_x_47:
[----:B------:R-:W0:Y:S02]  /*2c50*/  I2F.U64 R0, c[0x0][0x308] ;  /* 0x0000c20000007b12 */ /* 0x000e240000301000 */
[----:B0-----:R-:W-:-:S04]  /*2c60*/  F2FP.PACK_AB R0, RZ, R0 ;  /* 0x00000000ff00723e */ /* 0x001fc800000000ff */
[----:B------:R-:W-:-:S05]  /*2c70*/  PRMT R0, R0, 0x5410, RZ ;  /* 0x0000541000007816 */ /* 0x000fca00000000ff */
[----:B------:R0:W-:Y:S01]  /*2c80*/  STG.E [R2.64], R0 ;  /* 0x0000000002007986 */ /* 0x0001e2000c101924 */
[----:B------:R-:W-:Y:S05]  /*2c90*/  BRA `(.L_x_41) ;  /* 0x00000a8000007947 */ /* 0x000fea0003800000 */
.L_x_46:
[----:B------:R-:W0:Y:S02]  /*2ca0*/  I2F.F64.U64 R4, c[0x0][0x308] ;  /* 0x0000c20000047b12 */ /* 0x000e240000301800 */
[----:B0-----:R0:W-:Y:S01]  /*2cb0*/  STG.E.64 [R2.64], R4 ;  /* 0x0000000402007986 */ /* 0x0011e2000c101b24 */
[----:B------:R-:W-:Y:S05]  /*2cc0*/  BRA `(.L_x_41) ;  /* 0x00000a5000007947 */ /* 0x000fea0003800000 */
.L_x_36:
        /* <DEDUP_REMOVED lines=13> */
.L_x_50:
[----:B------:R-:W0:Y:S01]  /*2da0*/  I2F.F64.U64 R4, c[0x0][0x308] ;  /* 0x0000c20000047b12 */ /* 0x000e220000301800 */
[----:B------:R-:W-:-:S05]  /*2db0*/  CS2R R6, SRZ ;  /* 0x0000000000067805 */ /* 0x000fca000001ff00 */
[----:B0-----:R0:W-:Y:S01]  /*2dc0*/  STG.E.128 [R2.64], R4 ;  /* 0x0000000402007986 */ /* 0x0011e2000c101d24 */
[----:B------:R-:W-:Y:S05]  /*2dd0*/  BRA `(.L_x_41) ;  /* 0x0000094000007947 */ /* 0x000fea0003800000 */
.L_x_49:
        /* <DEDUP_REMOVED lines=20> */
.L_x_53:
[----:B------:R-:W-:-:S05]  /*2f20*/  LOP3.LUT R5, R0, R9, RZ, 0xfc, !PT ;  /* 0x0000000900057212 */ /* 0x000fca00078efcff */
[----:B------:R0:W-:Y:S01]  /*2f30*/  STG.E.U8 [R2.64], R5 ;  /* 0x0000000502007986 */ /* 0x0001e2000c101124 */
[----:B------:R-:W-:Y:S05]  /*2f40*/  BRA `(.L_x_41) ;  /* 0x000007d000007947 */ /* 0x000fea0003800000 */
.L_x_52:
        /* <DEDUP_REMOVED lines=12> */
.L_x_54:
[----:B------:R-:W-:Y:S01]  /*3010*/  ISETP.GT.U32.AND P0, PT, R0, 0x7f800000, PT ;  /* 0x7f8000000000780c */ /* 0x000fe20003f04070 */
[----:B------:R-:W-:-:S05]  /*3020*/  IMAD.MOV.U32 R0, RZ, RZ, 0x7f ;  /* 0x0000007fff007424 */ /* 0x000fca00078e00ff */
[----:B------:R-:W-:Y:S02]  /*3030*/  SEL R0, R0, 0x7c, P0 ;  /* 0x0000007c00007807 */ /* 0x000fe40000000000 */
.L_x_55:
[----:B------:R-:W-:-:S04]  /*3040*/  LOP3.LUT R4, R4, 0x80000000, RZ, 0xc0, !PT ;  /* 0x8000000004047812 */ /* 0x000fc800078ec0ff */
[----:B------:R-:W-:-:S04]  /*3050*/  SHF.R.U32.HI R5, RZ, 0x18, R4 ;  /* 0x00000018ff057819 */ /* 0x000fc80000011604 */
[----:B------:R-:W-:-:S05]  /*3060*/  LOP3.LUT R5, R0, R5, RZ, 0xfc, !PT ;  /* 0x0000000500057212 */ /* 0x000fca00078efcff */
[----:B------:R0:W-:Y:S01]  /*3070*/  STG.E.U8 [R2.64], R5 ;  /* 0x0000000502007986 */ /* 0x0001e2000c101124 */
[----:B------:R-:W-:Y:S05]  /*3080*/  BRA `(.L_x_41) ;  /* 0x0000069000007947 */ /* 0x000fea0003800000 */
.L_x_51:
[----:B------:R-:W0:Y:S02]  /*3090*/  I2F.U64 R0, c[0x0][0x308] ;  /* 0x0000c20000007b12 */ /* 0x000e240000301000 */
[----:B0-----:R-:W-:-:S05]  /*30a0*/  F2FP.BF16.PACK_AB R0, RZ, R0 ;  /* 0x00000000ff00723e */ /* 0x001fca00000010ff */
[----:B------:R0:W-:Y:S01]  /*30b0*/  STG.E.U16 [R2.64], R0 ;  /* 0x0000000002007986 */ /* 0x0001e2000c101524 */
[----:B------:R-:W-:Y:S05]  /*30c0*/  BRA `(.L_x_41) ;  /* 0x0000065000007947 */ /* 0x000fea0003800000 */
.L_x_48:
        /* <DEDUP_REMOVED lines=11> */
.L_x_58:
        /* <DEDUP_REMOVED lines=12> */
[----:B------:R-:W-:Y:S01]  /*3240*/  FADD.FTZ R5, R5, 8192 ;  /* 0x4600000005057421 */ /* 0x000fe20000010000 */
[----:B------:R-:W-:-:S04]  /*3250*/  PRMT R0, RZ, 0x7610, R0 ;  /* 0x00007610ff007816 */ /* 0x000fc80000000000 */
[----:B------:R-:W-:-:S13]  /*3260*/  LOP3.LUT P0, R5, R5, 0xff, RZ, 0xc0, !PT ;  /* 0x000000ff05057812 */ /* 0x000fda000780c0ff */
[----:B------:R-:W-:Y:S05]  /*3270*/  @!P0 BRA `(.L_x_59) ;  /* 0x0000004000008947 */ /* 0x000fea0003800000 */
[----:B------:R-:W-:Y:S02]  /*3280*/  IMAD.MOV.U32 R0, RZ, RZ, R5 ;  /* 0x000000ffff007224 */ /* 0x000fe400078e0005 */
.L_x_60:
[----:B------:R-:W-:-:S04]  /*3290*/  LOP3.LUT R4, R4, 0x80000000, RZ, 0xc0, !PT ;  /* 0x8000000004047812 */ /* 0x000fc800078ec0ff */
[----:B------:R-:W-:-:S04]  /*32a0*/  SHF.R.U32.HI R5, RZ, 0x18, R4 ;  /* 0x00000018ff057819 */ /* 0x000fc80000011604 */
[----:B------:R-:W-:-:S05]  /*32b0*/  LOP3.LUT R0, R0, R5, RZ, 0xfc, !PT ;  /* 0x0000000500007212 */ /* 0x000fca00078efcff */
.L_x_59:
[----:B------:R0:W-:Y:S01]  /*32c0*/  STG.E.U8 [R2.64], R0 ;  /* 0x0000000002007986 */ /* 0x0001e2000c101124 */
[----:B------:R-:W-:Y:S05]  /*32d0*/  BRA `(.L_x_41) ;  /* 0x0000044000007947 */ /* 0x000fea0003800000 */
.L_x_57:
        /* <DEDUP_REMOVED lines=17> */
.L_x_62:
[----:B------:R-:W-:-:S04]  /*33f0*/  LOP3.LUT R4, R4, 0x80000000, RZ, 0xc0, !PT ;  /* 0x8000000004047812 */ /* 0x000fc800078ec0ff */
[----:B------:R-:W-:-:S04]  /*3400*/  SHF.R.U32.HI R5, RZ, 0x18, R4 ;  /* 0x00000018ff057819 */ /* 0x000fc80000011604 */
[----:B------:R-:W-:-:S05]  /*3410*/  LOP3.LUT R0, R0, R5, RZ, 0xfc, !PT ;  /* 0x0000000500007212 */ /* 0x000fca00078efcff */
.L_x_61:
[----:B------:R0:W-:Y:S01]  /*3420*/  STG.E.U8 [R2.64], R0 ;  /* 0x0000000002007986 */ /* 0x0001e2000c101124 */
[----:B------:R-:W-:Y:S05]  /*3430*/  BRA `(.L_x_41) ;  /* 0x000002e000007947 */ /* 0x000fea0003800000 */
.L_x_56:
        /* <DEDUP_REMOVED lines=18> */
.L_x_65:
[----:B------:R0:W-:Y:S01]  /*3560*/  STG.E.U8 [R2.64], R0 ;  /* 0x0000000002007986 */ /* 0x0001e2000c101124 */
[----:B------:R-:W-:Y:S05]  /*3570*/  BRA `(.L_x_41) ;  /* 0x000001a000007947 */ /* 0x000fea0003800000 */
.L_x_40:
        /* <DEDUP_REMOVED lines=20> */
.L_x_64:
[----:B------:R-:W-:Y:S02]  /*36c0*/  IMAD.MOV.U32 R4, RZ, RZ, c[0x0][0x308] ;  /* 0x0000c200ff047624 */ /* 0x000fe400078e00ff */
[----:B------:R-:W-:-:S05]  /*36d0*/  IMAD.MOV.U32 R5, RZ, RZ, c[0x0][0x30c] ;  /* 0x0000c300ff057624 */ /* 0x000fca00078e00ff */
[----:B------:R0:W-:Y:S01]  /*36e0*/  STG.E.64 [R2.64], R4 ;  /* 0x0000000402007986 */ /* 0x0001e2000c101b24 */
[----:B------:R-:W-:Y:S05]  /*36f0*/  BRA `(.L_x_41) ;  /* 0x0000002000007947 */ /* 0x000fea0003800000 */
.L_x_63:
[----:B------:R-:W-:-:S05]  /*3700*/  IMAD.MOV.U32 R5, RZ, RZ, c[0x0][0x308] ;  /* 0x0000c200ff057624 */ /* 0x000fca00078e00ff */
[----:B------:R0:W-:Y:S02]  /*3710*/  STG.E [R2.64], R5 ;  /* 0x0000000502007986 */ /* 0x0001e4000c101924 */
.L_x_41:
[----:B------:R-:W-:-:S04]  /*3720*/  IADD3 R17, R17, 0x80, RZ ;  /* 0x0000008011117810 */ /* 0x000fc80007ffe0ff */
[----:B------:R-:W-:-:S13]  /*3730*/  ISETP.GE.AND P0, PT, R17, c[0x0][0x160], PT ;  /* 0x0000580011007a0c */ /* 0x000fda0003f06270 */
        /* <DEDUP_REMOVED lines=203> */
.L_x_66:
        /* <DEDUP_REMOVED lines=17> */
.L_x_70:
[----:B------:R-:W0:Y:S02]  /*4500*/  LDC.U8 R5, c[0x0][0x308] ;  /* 0x0000c200ff057b82 */ /* 0x000e240000000000 */
[----:B0-----:R0:W-:Y:S01]  /*4510*/  STG.E.U8 [R2.64], R5 ;  /* 0x0000000502007986 */ /* 0x0011e2000c101124 */
[----:B------:R-:W-:Y:S05]  /*4520*/  BRA `(.L_x_72) ;  /* 0x00000d4000007947 */ /* 0x000fea0003800000 */
.L_x_69:
        /* <DEDUP_REMOVED lines=10> */
.L_x_74:
[----:B------:R-:W-:-:S05]  /*45d0*/  IMAD.MOV.U32 R5, RZ, RZ, c[0x0][0x308] ;  /* 0x0000c200ff057624 */ /* 0x000fca00078e00ff */
[----:B------:R0:W-:Y:S01]  /*45e0*/  STG.E [R2.64], R5 ;  /* 0x0000000502007986 */ /* 0x0001e2000c101924 */
[----:B------:R-:W-:Y:S05]  /*45f0*/  BRA `(.L_x_72) ;  /* 0x00000c7000007947 */ /* 0x000fea0003800000 */
.L_x_73:
[----:B------:R-:W0:Y:S02]  /*4600*/  LDC.U16 R5, c[0x0][0x308] ;  /* 0x0000c200ff057b82 */ /* 0x000e240000000400 */
[----:B0-----:R0:W-:Y:S01]  /*4610*/  STG.E.U16 [R2.64], R5 ;  /* 0x0000000502007986 */ /* 0x0011e2000c101524 */
[----:B------:R-:W-:Y:S05]  /*4620*/  BRA `(.L_x_72) ;  /* 0x00000c4000007947 */ /* 0x000fea0003800000 */
.L_x_68:
        /* <DEDUP_REMOVED lines=9> */
.L_x_76:
[----:B------:R-:W0:Y:S02]  /*46c0*/  I2F.U64 R0, c[0x0][0x308] ;  /* 0x0000c20000007b12 */ /* 0x000e240000301000 */
[----:B0-----:R-:W-:-:S05]  /*46d0*/  F2FP.PACK_AB R0, RZ, R0 ;  /* 0x00000000ff00723e */ /* 0x001fca00000000ff */
[----:B------:R0:W-:Y:S01]  /*46e0*/  STG.E.U16 [R2.64], R0 ;  /* 0x0000000002007986 */ /* 0x0001e2000c101524 */
[----:B------:R-:W-:Y:S05]  /*46f0*/  BRA `(.L_x_72) ;  /* 0x00000b7000007947 */ /* 0x000fea0003800000 */
.L_x_75:
        /* <DEDUP_REMOVED lines=10> */
.L_x_78:
[----:B------:R-:W0:Y:S02]  /*47a0*/  I2F.U64 R0, c[0x0][0x308] ;  /* 0x0000c20000007b12 */ /* 0x000e240000301000 */
[----:B0-----:R-:W-:-:S04]  /*47b0*/  F2FP.PACK_AB R0, RZ, R0 ;  /* 0x00000000ff00723e */ /* 0x001fc800000000ff */
[----:B------:R-:W-:-:S05]  /*47c0*/  PRMT R0, R0, 0x5410, RZ ;  /* 0x0000541000007816 */ /* 0x000fca00000000ff */
[----:B------:R0:W-:Y:S01]  /*47d0*/  STG.E [R2.64], R0 ;  /* 0x0000000002007986 */ /* 0x0001e2000c101924 */
[----:B------:R-:W-:Y:S05]  /*47e0*/  BRA `(.L_x_72) ;  /* 0x00000a8000007947 */ /* 0x000fea0003800000 */
.L_x_77:
[----:B------:R-:W0:Y:S02]  /*47f0*/  I2F.F64.U64 R4, c[0x0][0x308] ;  /* 0x0000c20000047b12 */ /* 0x000e240000301800 */
[----:B0-----:R0:W-:Y:S01]  /*4800*/  STG.E.64 [R2.64], R4 ;  /* 0x0000000402007986 */ /* 0x0011e2000c101b24 */
[----:B------:R-:W-:Y:S05]  /*4810*/  BRA `(.L_x_72) ;  /* 0x00000a5000007947 */ /* 0x000fea0003800000 */
.L_x_67:
        /* <DEDUP_REMOVED lines=13> */
.L_x_81:
[----:B------:R-:W0:Y:S01]  /*48f0*/  I2F.F64.U64 R4, c[0x0][0x308] ;  /* 0x0000c20000047b12 */ /* 0x000e220000301800 */
[----:B------:R-:W-:-:S05]  /*4900*/  CS2R R6, SRZ ;  /* 0x0000000000067805 */ /* 0x000fca000001ff00 */
[----:B0-----:R0:W-:Y:S01]  /*4910*/  STG.E.128 [R2.64], R4 ;  /* 0x0000000402007986 */ /* 0x0011e2000c101d24 */
[----:B------:R-:W-:Y:S05]  /*4920*/  BRA `(.L_x_72) ;  /* 0x0000094000007947 */ /* 0x000fea0003800000 */
.L_x_80:
        /* <DEDUP_REMOVED lines=20> */
.L_x_84:
[----:B------:R-:W-:-:S05]  /*4a70*/  LOP3.LUT R5, R0, R9, RZ, 0xfc, !PT ;  /* 0x0000000900057212 */ /* 0x000fca00078efcff */
[----:B------:R0:W-:Y:S01]  /*4a80*/  STG.E.U8 [R2.64], R5 ;  /* 0x0000000502007986 */ /* 0x0001e2000c101124 */
[----:B------:R-:W-:Y:S05]  /*4a90*/  BRA `(.L_x_72) ;  /* 0x000007d000007947 */ /* 0x000fea0003800000 */
.L_x_83:
        /* <DEDUP_REMOVED lines=12> */
.L_x_85:
[----:B------:R-:W-:Y:S01]  /*4b60*/  ISETP.GT.U32.AND P0, PT, R0, 0x7f800000, PT ;  /* 0x7f8000000000780c */ /* 0x000fe20003f04070 */
[----:B------:R-:W-:-:S05]  /*4b70*/  IMAD.MOV.U32 R0, RZ, RZ, 0x7f ;  /* 0x0000007fff007424 */ /* 0x000fca00078e00ff */
[----:B------:R-:W-:Y:S02]  /*4b80*/  SEL R0, R0, 0x7c, P0 ;  /* 0x0000007c00007807 */ /* 0x000fe40000000000 */
.L_x_86:
[----:B------:R-:W-:-:S04]  /*4b90*/  LOP3.LUT R4, R4, 0x80000000, RZ, 0xc0, !PT ;  /* 0x8000000004047812 */ /* 0x000fc800078ec0ff */
[----:B------:R-:W-:-:S04]  /*4ba0*/  SHF.R.U32.HI R5, RZ, 0x18, R4 ;  /* 0x00000018ff057819 */ /* 0x000fc80000011604 */
[----:B------:R-:W-:-:S05]  /*4bb0*/  LOP3.LUT R5, R0, R5, RZ, 0xfc, !PT ;  /* 0x0000000500057212 */ /* 0x000fca00078efcff */
[----:B------:R0:W-:Y:S01]  /*4bc0*/  STG.E.U8 [R2.64], R5 ;  /* 0x0000000502007986 */ /* 0x0001e2000c101124 */
[----:B------:R-:W-:Y:S05]  /*4bd0*/  BRA `(.L_x_72) ;  /* 0x0000069000007947 */ /* 0x000fea0003800000 */
.L_x_82:
[----:B------:R-:W0:Y:S02]  /*4be0*/  I2F.U64 R0, c[0x0][0x308] ;  /* 0x0000c20000007b12 */ /* 0x000e240000301000 */
[----:B0-----:R-:W-:-:S05]  /*4bf0*/  F2FP.BF16.PACK_AB R0, RZ, R0 ;  /* 0x00000000ff00723e */ /* 0x001fca00000010ff */
[----:B------:R0:W-:Y:S01]  /*4c00*/  STG.E.U16 [R2.64], R0 ;  /* 0x0000000002007986 */ /* 0x0001e2000c101524 */
[----:B------:R-:W-:Y:S05]  /*4c10*/  BRA `(.L_x_72) ;  /* 0x0000065000007947 */ /* 0x000fea0003800000 */
.L_x_79:
        /* <DEDUP_REMOVED lines=11> */
.L_x_89:
        /* <DEDUP_REMOVED lines=17> */
.L_x_91:
[----:B------:R-:W-:-:S04]  /*4de0*/  LOP3.LUT R4, R4, 0x80000000, RZ, 0xc0, !PT ;  /* 0x8000000004047812 */ /* 0x000fc800078ec0ff */
[----:B------:R-:W-:-:S04]  /*4df0*/  SHF.R.U32.HI R5, RZ, 0x18, R4 ;  /* 0x00000018ff057819 */ /* 0x000fc80000011604 */
[----:B------:R-:W-:-:S05]  /*4e00*/  LOP3.LUT R0, R0, R5, RZ, 0xfc, !PT ;  /* 0x0000000500007212 */ /* 0x000fca00078efcff */
.L_x_90:
[----:B------:R0:W-:Y:S01]  /*4e10*/  STG.E.U8 [R2.64], R0 ;  /* 0x0000000002007986 */ /* 0x0001e2000c101124 */
[----:B------:R-:W-:Y:S05]  /*4e20*/  BRA `(.L_x_72) ;  /* 0x0000044000007947 */ /* 0x000fea0003800000 */
.L_x_88:
        /* <DEDUP_REMOVED lines=17> */
.L_x_93:
[----:B------:R-:W-:-:S04]  /*4f40*/  LOP3.LUT R4, R4, 0x80000000, RZ, 0xc0, !PT ;  /* 0x8000000004047812 */ /* 0x000fc800078ec0ff */
[----:B------:R-:W-:-:S04]  /*4f50*/  SHF.R.U32.HI R5, RZ, 0x18, R4 ;  /* 0x00000018ff057819 */ /* 0x000fc80000011604 */
[----:B------:R-:W-:-:S05]  /*4f60*/  LOP3.LUT R0, R0, R5, RZ, 0xfc, !PT ;  /* 0x0000000500007212 */ /* 0x000fca00078efcff */
.L_x_92:
[----:B------:R0:W-:Y:S01]  /*4f70*/  STG.E.U8 [R2.64], R0 ;  /* 0x0000000002007986 */ /* 0x0001e2000c101124 */
[----:B------:R-:W-:Y:S05]  /*4f80*/  BRA `(.L_x_72) ;  /* 0x000002e000007947 */ /* 0x000fea0003800000 */
.L_x_87:
        /* <DEDUP_REMOVED lines=18> */
.L_x_96:
[----:B------:R0:W-:Y:S01]  /*50b0*/  STG.E.U8 [R2.64], R0 ;  /* 0x0000000002007986 */ /* 0x0001e2000c101124 */
[----:B------:R-:W-:Y:S05]  /*50c0*/  BRA `(.L_x_72) ;  /* 0x000001a000007947 */ /* 0x000fea0003800000 */
.L_x_71:
        /* <DEDUP_REMOVED lines=20> */
.L_x_95:
[----:B------:R-:W-:Y:S02]  /*5210*/  IMAD.MOV.U32 R4, RZ, RZ, c[0x0][0x308] ;  /* 0x0000c200ff047624 */ /* 0x000fe400078e00ff */
[----:B------:R-:W-:-:S05]  /*5220*/  IMAD.MOV.U32 R5, RZ, RZ, c[0x0][0x30c] ;  /* 0x0000c300ff057624 */ /* 0x000fca00078e00ff */
[----:B------:R0:W-:Y:S01]  /*5230*/  STG.E.64 [R2.64], R4 ;  /* 0x0000000402007986 */ /* 0x0001e2000c101b24 */
[----:B------:R-:W-:Y:S05]  /*5240*/  BRA `(.L_x_72) ;  /* 0x0000002000007947 */ /* 0x000fea0003800000 */
.L_x_94:
[----:B------:R-:W-:-:S05]  /*5250*/  IMAD.MOV.U32 R5, RZ, RZ, c[0x0][0x308] ;  /* 0x0000c200ff057624 */ /* 0x000fca00078e00ff */
[----:B------:R0:W-:Y:S02]  /*5260*/  STG.E [R2.64], R5 ;  /* 0x0000000502007986 */ /* 0x0001e4000c101924 */
.L_x_72:
[----:B------:R-:W-:Y:S02]  /*5270*/  IADD3 R17, R17, 0x80, RZ ;  /* 0x0000008011117810 */ /* 0x000fe40007ffe0ff */
.L_x_34:
[----:B------:R-:W-:Y:S05]  /*5280*/  BSYNC B6 ;  /* 0x0000000000067941 */ /* 0x000fea0003800000 */
.L_x_33:
[----:B------:R-:W-:-:S13]  /*5290*/  ISETP.GE.AND P0, PT, R17, c[0x0][0x160], PT ;  /* 0x0000580011007a0c */ /* 0x000fda0003f06270 */
[----:B------:R-:W-:Y:S05]  /*52a0*/  @P0 EXIT ;  /* 0x000000000000094d */ /* 0x000fea0003800000 */
[----:B------:R-:W-:Y:S01]  /*52b0*/  ISETP.NE.AND P0, PT, RZ, c[0x0][0x168], PT ;  /* 0x00005a00ff007a0c */ /* 0x000fe20003f05270 */
[----:B0-----:R-:W-:-:S12]  /*52c0*/  IMAD.MOV.U32 R0, RZ, RZ, RZ ;  /* 0x000000ffff007224 */ /* 0x001fd800078e00ff */
[----:B------:R-:W-:Y:S05]  /*52d0*/  @!P0 BRA `(.L_x_97) ;  /* 0x00000c7000008947 */ /* 0x000fea0003800000 */
[----:B------:R-:W-:Y:S02]  /*52e0*/  IMAD.MOV.U32 R16, RZ, RZ, RZ ;  /* 0x000000ffff107224 */ /* 0x000fe400078e00ff */
[----:B------:R-:W-:Y:S02]  /*52f0*/  IMAD.MOV.U32 R4, RZ, RZ, 0x1 ;  /* 0x00000001ff047424 */ /* 0x000fe400078e00ff */
[----:B------:R-:W-:-:S03]  /*5300*/  IMAD.HI.U32 R2, R17, c[0x0][0x170], R16 ;  /* 0x00005c0011027a27 */ /* 0x000fc600078e0010 */
[----:B------:R-:W-:Y:S02]  /*5310*/  ISETP.NE.AND P0, PT, R4, c[0x0][0x168], PT ;  /* 0x00005a0004007a0c */ /* 0x000fe40003f05270 */
[----:B------:R-:W-:-:S04]  /*5320*/  SHF.R.U32.HI R3, RZ, c[0x0][0x174], R2 ;  /* 0x00005d00ff037a19 */ /* 0x000fc80000011602 */
[----:B------:R-:W-:-:S05]  /*5330*/  IADD3 R0, -R3, RZ, RZ ;  /* 0x000000ff03007210 */ /* 0x000fca0007ffe1ff */
[----:B------:R-:W-:-:S04]  /*5340*/  IMAD R0, R0, c[0x0][0x16c], R17 ;  /* 0x00005b0000007a24 */ /* 0x000fc800078e0211 */
[----:B------:R-:W-:Y:S01]  /*5350*/  IMAD R0, R0, c[0x0][0x298], RZ ;  /* 0x0000a60000007a24 */ /* 0x000fe200078e02ff */
[----:B------:R-:W-:Y:S05]  /*5360*/  @!P0 BRA `(.L_x_97) ;  /* 0x00000be000008947 */ /* 0x000fea0003800000 */
[----:B------:R-:W-:Y:S02]  /*5370*/  IMAD.MOV.U32 R2, RZ, RZ, RZ ;  /* 0x000000ffff027224 */ /* 0x000fe400078e00ff */
[----:B------:R-:W-:Y:S02]  /*5380*/  IMAD.MOV.U32 R6, RZ, RZ, c[0x0][0x168] ;  /* 0x00005a00ff067624 */ /* 0x000fe400078e00ff */
[----:B------:R-:W-:-:S03]  /*5390*/  IMAD.HI.U32 R4, R3, c[0x0][0x17c], R2 ;  /* 0x00005f0003047a27 */ /* 0x000fc600078e0002 */
[----:B------:R-:W-:Y:S02]  /*53a0*/  ISETP.NE.AND P0, PT, R6, 0x2, PT ;  /* 0x000000020600780c */ /* 0x000fe40003f05270 */
        /* <DEDUP_REMOVED lines=141> */
[----:B------:R-:W-:Y:S01]  /*5c80*/  HFMA2.MMA R2, -RZ, RZ, 0, 0 ;  /* 0x00000000ff027435 */ /* 0x000fe200000001ff */
[----:B------:R-:W-:-:S09]  /*5c90*/  ISETP.NE.AND P0, PT, R6, 0x14, PT ;  /* 0x000000140600780c */ /* 0x000fd20003f05270 */
        /* <DEDUP_REMOVED lines=43> */
.L_x_97:
        /* <DEDUP_REMOVED lines=15> */
[----:B0-----:R-:W-:Y:S01]  /*6040*/  STG.E.U8 [R2.64], R5 ;  /* 0x0000000502007986 */ /* 0x001fe2000c101124 */
[----:B------:R-:W-:Y:S05]  /*6050*/  EXIT ;  /* 0x000000000000794d */ /* 0x000fea0003800000 */
.L_x_101:
[----:B------:R-:W0:Y:S02]  /*6060*/  LDC.U8 R5, c[0x0][0x308] ;  /* 0x0000c200ff057b82 */ /* 0x000e240000000000 */
[----:B0-----:R-:W-:Y:S01]  /*6070*/  STG.E.U8 [R2.64], R5 ;  /* 0x0000000502007986 */ /* 0x001fe2000c101124 */
[----:B------:R-:W-:Y:S05]  /*6080*/  EXIT ;  /* 0x000000000000794d */ /* 0x000fea0003800000 */
.L_x_100:
        /* <DEDUP_REMOVED lines=8> */
[----:B------:R-:W-:Y:S01]  /*6110*/  STG.E.64 [R2.64], R4 ;  /* 0x0000000402007986 */ /* 0x000fe2000c101b24 */
[----:B------:R-:W-:Y:S05]  /*6120*/  EXIT ;  /* 0x000000000000794d */ /* 0x000fea0003800000 */
.L_x_104:
[----:B------:R-:W-:-:S05]  /*6130*/  IMAD.MOV.U32 R5, RZ, RZ, c[0x0][0x308] ;  /* 0x0000c200ff057624 */ /* 0x000fca00078e00ff */
[----:B------:R-:W-:Y:S01]  /*6140*/  STG.E [R2.64], R5 ;  /* 0x0000000502007986 */ /* 0x000fe2000c101924 */
[----:B------:R-:W-:Y:S05]  /*6150*/  EXIT ;  /* 0x000000000000794d */ /* 0x000fea0003800000 */
.L_x_103:
[----:B------:R-:W0:Y:S02]  /*6160*/  LDC.U16 R5, c[0x0][0x308] ;  /* 0x0000c200ff057b82 */ /* 0x000e240000000400 */
[----:B0-----:R-:W-:Y:S01]  /*6170*/  STG.E.U16 [R2.64], R5 ;  /* 0x0000000502007986 */ /* 0x001fe2000c101524 */
[----:B------:R-:W-:Y:S05]  /*6180*/  EXIT ;  /* 0x000000000000794d */ /* 0x000fea0003800000 */
.L_x_99:
[----:B------:R-:W-:-:S13]  /*6190*/  ISETP.GT.AND P0, PT, R4, 0x6, PT ;  /* 0x000000060400780c */ /* 0x000fda0003f04270 */
[----:B------:R-:W-:Y:S05]  /*61a0*/  @P0 BRA `(.L_x_105) ;  /* 0x000000b000000947 */ /* 0x000fea0003800000 */
[----:B------:R-:W-:-:S13]  /*61b0*/  ISETP.NE.AND P0, PT, R4, 0x5, PT ;  /* 0x000000050400780c */ /* 0x000fda0003f05270 */
[----:B------:R-:W-:Y:S05]  /*61c0*/  @!P0 BRA `(.L_x_106) ;  /* 0x0000005000008947 */ /* 0x000fea0003800000 */
[----:B------:R-:W-:-:S13]  /*61d0*/  ISETP.NE.AND P0, PT, R4, 0x6, PT ;  /* 0x000000060400780c */ /* 0x000fda0003f05270 */
[----:B------:R-:W-:Y:S05]  /*61e0*/  @P0 BRA `(.L_x_102) ;  /* 0x00000a4000000947 */ /* 0x000fea0003800000 */
[----:B------:R-:W0:Y:S02]  /*61f0*/  I2F.U64 R5, c[0x0][0x308] ;  /* 0x0000c20000057b12 */ /* 0x000e240000301000 */
[----:B0-----:R-:W-:Y:S01]  /*6200*/  STG.E [R2.64], R5 ;  /* 0x0000000502007986 */ /* 0x001fe2000c101924 */
[----:B------:R-:W-:Y:S05]  /*6210*/  EXIT ;  /* 0x000000000000794d */ /* 0x000fea0003800000 */
.L_x_106:
[----:B------:R-:W0:Y:S02]  /*6220*/  I2F.U64 R0, c[0x0][0x308] ;  /* 0x0000c20000007b12 */ /* 0x000e240000301000 */
[----:B0-----:R-:W-:-:S05]  /*6230*/  F2FP.PACK_AB R0, RZ, R0 ;  /* 0x00000000ff00723e */ /* 0x001fca00000000ff */
[----:B------:R-:W-:Y:S01]  /*6240*/  STG.E.U16 [R2.64], R0 ;  /* 0x0000000002007986 */ /* 0x000fe2000c101524 */
[----:B------:R-:W-:Y:S05]  /*6250*/  EXIT ;  /* 0x000000000000794d */ /* 0x000fea0003800000 */
.L_x_105:
        /* <DEDUP_REMOVED lines=8> */
[----:B0-----:R-:W-:Y:S01]  /*62e0*/  STG.E.64 [R2.64], R4 ;  /* 0x0000000402007986 */ /* 0x001fe2000c101b24 */
[----:B------:R-:W-:Y:S05]  /*62f0*/  EXIT ;  /* 0x000000000000794d */ /* 0x000fea0003800000 */
.L_x_108:
[----:B------:R-:W0:Y:S02]  /*6300*/  I2F.U64 R0, c[0x0][0x308] ;  /* 0x0000c20000007b12 */ /* 0x000e240000301000 */
[----:B0-----:R-:W-:-:S04]  /*6310*/  F2FP.PACK_AB R0, RZ, R0 ;  /* 0x00000000ff00723e */ /* 0x001fc800000000ff */
[----:B------:R-:W-:-:S05]  /*6320*/  PRMT R0, R0, 0x5410, RZ ;  /* 0x0000541000007816 */ /* 0x000fca00000000ff */
[----:B------:R-:W-:Y:S01]  /*6330*/  STG.E [R2.64], R0 ;  /* 0x0000000002007986 */ /* 0x000fe2000c101924 */
[----:B------:R-:W-:Y:S05]  /*6340*/  EXIT ;  /* 0x000000000000794d */ /* 0x000fea0003800000 */
.L_x_107:
[----:B------:R-:W0:Y:S02]  /*6350*/  I2F.F64.U64 R4, c[0x0][0x308] ;  /* 0x0000c20000047b12 */ /* 0x000e240000301800 */
[----:B0-----:R-:W-:Y:S01]  /*6360*/  STG.E.64 [R2.64], R4 ;  /* 0x0000000402007986 */ /* 0x001fe2000c101b24 */
[----:B------:R-:W-:Y:S05]  /*6370*/  EXIT ;  /* 0x000000000000794d */ /* 0x000fea0003800000 */
.L_x_98:
        /* <DEDUP_REMOVED lines=11> */
[----:B------:R-:W-:Y:S01]  /*6430*/  STG.E.U8 [R2.64], R5 ;  /* 0x0000000502007986 */ /* 0x000fe2000c101124 */
[----:B------:R-:W-:Y:S05]  /*6440*/  EXIT ;  /* 0x000000000000794d */ /* 0x000fea0003800000 */
.L_x_111:
[----:B------:R-:W0:Y:S01]  /*6450*/  I2F.F64.U64 R4, c[0x0][0x308] ;  /* 0x0000c20000047b12 */ /* 0x000e220000301800 */
[----:B------:R-:W-:-:S05]  /*6460*/  CS2R R6, SRZ ;  /* 0x0000000000067805 */ /* 0x000fca000001ff00 */
[----:B0-----:R-:W-:Y:S01]  /*6470*/  STG.E.128 [R2.64], R4 ;  /* 0x0000000402007986 */ /* 0x001fe2000c101d24 */
[----:B------:R-:W-:Y:S05]  /*6480*/  EXIT ;  /* 0x000000000000794d */ /* 0x000fea0003800000 */
.L_x_110:
        /* <DEDUP_REMOVED lines=20> */
.L_x_114:
[----:B------:R-:W-:-:S05]  /*65d0*/  LOP3.LUT R5, R0, R9, RZ, 0xfc, !PT ;  /* 0x0000000900057212 */ /* 0x000fca00078efcff */
[----:B------:R-:W-:Y:S01]  /*65e0*/  STG.E.U8 [R2.64], R5 ;  /* 0x0000000502007986 */ /* 0x000fe2000c101124 */
[----:B------:R-:W-:Y:S05]  /*65f0*/  EXIT ;  /* 0x000000000000794d */ /* 0x000fea0003800000 */
.L_x_113:
        /* <DEDUP_REMOVED lines=12> */
.L_x_115:
[----:B------:R-:W-:Y:S01]  /*66c0*/  ISETP.GT.U32.AND P0, PT, R0, 0x7f800000, PT ;  /* 0x7f8000000000780c */ /* 0x000fe20003f04070 */
[----:B------:R-:W-:-:S05]  /*66d0*/  IMAD.MOV.U32 R0, RZ, RZ, 0x7f ;  /* 0x0000007fff007424 */ /* 0x000fca00078e00ff */
[----:B------:R-:W-:Y:S02]  /*66e0*/  SEL R0, R0, 0x7c, P0 ;  /* 0x0000007c00007807 */ /* 0x000fe40000000000 */
.L_x_116:
[----:B------:R-:W-:-:S04]  /*66f0*/  LOP3.LUT R4, R4, 0x80000000, RZ, 0xc0, !PT ;  /* 0x8000000004047812 */ /* 0x000fc800078ec0ff */
[----:B------:R-:W-:-:S04]  /*6700*/  SHF.R.U32.HI R5, RZ, 0x18, R4 ;  /* 0x00000018ff057819 */ /* 0x000fc80000011604 */
[----:B------:R-:W-:-:S05]  /*6710*/  LOP3.LUT R5, R0, R5, RZ, 0xfc, !PT ;  /* 0x0000000500057212 */ /* 0x000fca00078efcff */
[----:B------:R-:W-:Y:S01]  /*6720*/  STG.E.U8 [R2.64], R5 ;  /* 0x0000000502007986 */ /* 0x000fe2000c101124 */
[----:B------:R-:W-:Y:S05]  /*6730*/  EXIT ;  /* 0x000000000000794d */ /* 0x000fea0003800000 */
.L_x_112:
[----:B------:R-:W0:Y:S02]  /*6740*/  I2F.U64 R0, c[0x0][0x308] ;  /* 0x0000c20000007b12 */ /* 0x000e240000301000 */
[----:B0-----:R-:W-:-:S05]  /*6750*/  F2FP.BF16.PACK_AB R0, RZ, R0 ;  /* 0x00000000ff00723e */ /* 0x001fca00000010ff */
[----:B------:R-:W-:Y:S01]  /*6760*/  STG.E.U16 [R2.64], R0 ;  /* 0x0000000002007986 */ /* 0x000fe2000c101524 */
[----:B------:R-:W-:Y:S05]  /*6770*/  EXIT ;  /* 0x000000000000794d */ /* 0x000fea0003800000 */
.L_x_109:
        /* <DEDUP_REMOVED lines=9> */
[----:B0-----:R-:W-:Y:S01]  /*6810*/  STG.E.U16 [R2.64], R5 ;  /* 0x0000000502007986 */ /* 0x001fe2000c101524 */
[----:B------:R-:W-:Y:S05]  /*6820*/  EXIT ;  /* 0x000000000000794d */ /* 0x000fea0003800000 */
.L_x_119:
        /* <DEDUP_REMOVED lines=17> */
.L_x_121:
[----:B------:R-:W-:-:S04]  /*6940*/  LOP3.LUT R4, R4, 0x80000000, RZ, 0xc0, !PT ;  /* 0x8000000004047812 */ /* 0x000fc800078ec0ff */
[----:B------:R-:W-:-:S04]  /*6950*/  SHF.R.U32.HI R5, RZ, 0x18, R4 ;  /* 0x00000018ff057819 */ /* 0x000fc80000011604 */
[----:B------:R-:W-:-:S05]  /*6960*/  LOP3.LUT R0, R0, R5, RZ, 0xfc, !PT ;  /* 0x0000000500007212 */ /* 0x000fca00078efcff */
.L_x_120:
[----:B------:R-:W-:Y:S01]  /*6970*/  STG.E.U8 [R2.64], R0 ;  /* 0x0000000002007986 */ /* 0x000fe2000c101124 */
[----:B------:R-:W-:Y:S05]  /*6980*/  EXIT ;  /* 0x000000000000794d */ /* 0x000fea0003800000 */
.L_x_118:
        /* <DEDUP_REMOVED lines=17> */
.L_x_123:
[----:B------:R-:W-:-:S04]  /*6aa0*/  LOP3.LUT R4, R4, 0x80000000, RZ, 0xc0, !PT ;  /* 0x8000000004047812 */ /* 0x000fc800078ec0ff */
[----:B------:R-:W-:-:S04]  /*6ab0*/  SHF.R.U32.HI R5, RZ, 0x18, R4 ;  /* 0x00000018ff057819 */ /* 0x000fc80000011604 */
[----:B------:R-:W-:-:S05]  /*6ac0*/  LOP3.LUT R0, R0, R5, RZ, 0xfc, !PT ;  /* 0x0000000500007212 */ /* 0x000fca00078efcff */
.L_x_122:
[----:B------:R-:W-:Y:S01]  /*6ad0*/  STG.E.U8 [R2.64], R0 ;  /* 0x0000000002007986 */ /* 0x000fe2000c101124 */
[----:B------:R-:W-:Y:S05]  /*6ae0*/  EXIT ;  /* 0x000000000000794d */ /* 0x000fea0003800000 */
.L_x_117:
        /* <DEDUP_REMOVED lines=18> */
.L_x_126:
[----:B------:R-:W-:Y:S01]  /*6c10*/  STG.E.U8 [R2.64], R0 ;  /* 0x0000000002007986 */ /* 0x000fe2000c101124 */
[----:B------:R-:W-:Y:S05]  /*6c20*/  EXIT ;  /* 0x000000000000794d */ /* 0x000fea0003800000 */
.L_x_102:
        /* <DEDUP_REMOVED lines=19> */
[----:B------:R-:W-:Y:S05]  /*6d60*/  EXIT ;  /* 0x000000000000794d */ /* 0x000fea0003800000 */
.L_x_125:
[----:B------:R-:W-:Y:S02]  /*6d70*/  IMAD.MOV.U32 R4, RZ, RZ, c[0x0][0x308] ;  /* 0x0000c200ff047624 */ /* 0x000fe400078e00ff */
[----:B------:R-:W-:-:S05]  /*6d80*/  IMAD.MOV.U32 R5, RZ, RZ, c[0x0][0x30c] ;  /* 0x0000c300ff057624 */ /* 0x000fca00078e00ff */
[----:B------:R-:W-:Y:S01]  /*6d90*/  STG.E.64 [R2.64], R4 ;  /* 0x0000000402007986 */ /* 0x000fe2000c101b24 */
[----:B------:R-:W-:Y:S05]  /*6da0*/  EXIT ;  /* 0x000000000000794d */ /* 0x000fea0003800000 */
.L_x_124:
[----:B------:R-:W-:-:S05]  /*6db0*/  IMAD.MOV.U32 R5, RZ, RZ, c[0x0][0x308] ;  /* 0x0000c200ff057624 */ /* 0x000fca00078e00ff */
[----:B------:R-:W-:Y:S01]  /*6dc0*/  STG.E [R2.64], R5 ;  /* 0x0000000502007986 */ /* 0x000fe2000c101924 */
[----:B------:R-:W-:Y:S05]  /*6dd0*/  EXIT ;  /* 0x000000000000794d */ /* 0x000fea0003800000 */
.L_x_127:
[----:B------:R-:W-:-:S00]  /*6de0*/  BRA `(.L_x_127) ;  /* 0xfffffff000007947 */ /* 0x000fc0000383ffff */
[----:B------:R-:W-:-:S00]  /*6df0*/  NOP ;  /* 0x0000000000007918 */ /* 0x000fc00000000000 */
        /* <DEDUP_REMOVED lines=8> */
.L_x_6834:


//--------------------- .text._ZN2at6native27unrolled_elementwise_kernelINS0_11FillFunctorImEESt5arrayIPcLm1EELi4E23TrivialOffsetCalculatorILi0EjES7_ILi1EjENS0_6memory12LoadWithCastILi0EEENSA_13StoreWithCastILi1EEEEEviT_T0_T2_T3_T4_T5_ --------------------------
	.section	.text._ZN2at6native27unrolled_elementwise_kernelINS0_11FillFunctorImEESt5arrayIPcLm1EELi4E23TrivialOffsetCalculatorILi0EjES7_ILi1EjENS0_6memory12LoadWithCastILi0EEENSA_13StoreWithCastILi1EEEEEviT_T0_T2_T3_T4_T5_,"ax",@progbits
	.sectioninfo	@"SHI_REGISTERS=24"
	.align	128
        .global         _ZN2at6native27unrolled_elementwise_kernelINS0_11FillFunctorImEESt5arrayIPcLm1EELi4E23TrivialOffsetCalculatorILi0EjES7_ILi1EjENS0_6memory12LoadWithCastILi0EEENSA_13StoreWithCastILi1EEEEEviT_T0_T2_T3_T4_T5_
        .type           _ZN2at6native27unrolled_elementwise_kernelINS0_11FillFunctorImEESt5arrayIPcLm1EELi4E23TrivialOffsetCalculatorILi0EjES7_ILi1EjENS0_6memory12LoadWithCastILi0EEENSA_13StoreWithCastILi1EEEEEviT_T0_T2_T3_T4_T5_,@function
        .size           _ZN2at6native27unrolled_elementwise_kernelINS0_11FillFunctorImEESt5arrayIPcLm1EELi4E23TrivialOffsetCalculatorILi0EjES7_ILi1EjENS0_6memory12LoadWithCastILi0EEENSA_13StoreWithCastILi1EEEEEviT_T0_T2_T3_T4_T5_,(.L_x_6835 - _ZN2at6native27unrolled_elementwise_kernelINS0_11FillFunctorImEESt5arrayIPcLm1EELi4E23TrivialOffsetCalculatorILi0EjES7_ILi1EjENS0_6memory12LoadWithCastILi0EEENSA_13StoreWithCastILi1EEEEEviT_T0_T2_T3_T4_T5_)
        .other          _ZN2at6native27unrolled_elementwise_kernelINS0_11FillFunctorImEESt5arrayIPcLm1EELi4E23TrivialOffsetCalculatorILi0EjES7_ILi1EjENS0_6memory12LoadWithCastILi0EEENSA_13StoreWithCastILi1EEEEEviT_T0_T2_T3_T4_T5_,@"STO_CUDA_ENTRY STV_DEFAULT"
_ZN2at6native27unrolled_elementwise_kernelINS0_11FillFunctorImEESt5arrayIPcLm1EELi4E23TrivialOffsetCalculatorILi0EjES7_ILi1EjENS0_6memory12LoadWithCastILi0EEENSA_13StoreWithCastILi1EEEEEviT_T0_T2_T3_T4_T5_:
.text._ZN2at6native27unrolled_elementwise_kernelINS0_11FillFunctorImEESt5arrayIPcLm1EELi4E23TrivialOffsetCalculatorILi0EjES7_ILi1EjENS0_6memory12LoadWithCastILi0EEENSA_13StoreWithCastILi1EEEEEviT_T0_T2_T3_T4_T5_:
[----:B------:R-:W-:Y:S02]  /*0000*/  IMAD.MOV.U32 R1, RZ, RZ, c[0x0][0x28] ;  /* 0x00000a00ff017624 */ /* 0x000fe400078e00ff */
[----:B------:R-:W0:Y:S01]  /*0010*/  S2R R19, SR_CTAID.X ;  /* 0x0000000000137919 */ /* 0x000e220000002500 */
[----:B------:R-:W-:Y:S01]  /*0020*/  IMAD.MOV.U32 R0, RZ, RZ, -0x200 ;  /* 0xfffffe00ff007424 */ /* 0x000fe200078e00ff */
[----:B------:R-:W1:Y:S01]  /*0030*/  LDC.U8 R18, c[0x0][0x184] ;  /* 0x00006100ff127b82 */ /* 0x000e620000000000 */
[----:B------:R-:W-:Y:S01]  /*0040*/  ULDC.64 UR36, c[0x0][0x118] ;  /* 0x0000460000247ab9 */ /* 0x000fe20000000a00 */
[----:B------:R-:W2:Y:S01]  /*0050*/  S2R R16, SR_TID.X ;  /* 0x0000000000107919 */ /* 0x000ea20000002100 */
[----:B------:R-:W-:Y:S01]  /*0060*/  BSSY B6, `(.L_x_128) ;  /* 0x00000ef000067945 */ /* 0x000fe20003800000 */
[----:B0-----:R-:W-:-:S05]  /*0070*/  IMAD R17, R19, R0, c[0x0][0x160] ;  /* 0x0000580013117624 */ /* 0x001fca00078e0200 */
[----:B--2---:R-:W-:-:S13]  /*0080*/  ISETP.GE.AND P0, PT, R16, R17, PT ;  /* 0x000000111000720c */ /* 0x004fda0003f06270 */
[----:B------:R-:W-:Y:S05]  /*0090*/  @P0 BRA `(.L_x_129) ;  /* 0x00000eb000000947 */ /* 0x000fea0003800000 */
[----:B-1----:R-:W-:Y:S01]  /*00a0*/  IMAD R0, R19, 0x200, R16 ;  /* 0x0000020013007824 */ /* 0x002fe200078e0210 */
[----:B------:R-:W-:Y:S02]  /*00b0*/  PRMT R3, R18, 0x9910, RZ ;  /* 0x0000991012037816 */ /* 0x000fe400000000ff */
[----:B------:R-:W-:Y:S01]  /*00c0*/  IADD3 R16, R16, 0x80, RZ ;  /* 0x0000008010107810 */ /* 0x000fe20007ffe0ff */
[----:B------:R-:W-:Y:S02]  /*00d0*/  IMAD R2, R0, c[0x0][0x188], RZ ;  /* 0x0000620000027a24 */ /* 0x000fe400078e02ff */
[----:B------:R-:W-:-:S03]  /*00e0*/  IMAD.MOV.U32 R0, RZ, RZ, R3 ;  /* 0x000000ffff007224 */ /* 0x000fc600078e0003 */
[----:B------:R-:W-:Y:S02]  /*00f0*/  IADD3 R2, P1, R2, c[0x0][0x170], RZ ;  /* 0x00005c0002027a10 */ /* 0x000fe40007f3e0ff */
[----:B------:R-:W-:-:S03]  /*0100*/  ISETP.GT.AND P0, PT, R0, 0x9, PT ;  /* 0x000000090000780c */ /* 0x000fc60003f04270 */
[----:B------:R-:W-:-:S10]  /*0110*/  IMAD.X R3, RZ, RZ, c[0x0][0x174], P1 ;  /* 0x00005d00ff037624 */ /* 0x000fd400008e06ff */
        /* <DEDUP_REMOVED lines=12> */
.L_x_133:
[----:B------:R-:W0:Y:S02]  /*01e0*/  LDC.U8 R5, c[0x0][0x168] ;  /* 0x00005a00ff057b82 */ /* 0x000e240000000000 */
[----:B0-----:R0:W-:Y:S01]  /*01f0*/  STG.E.U8 [R2.64], R5 ;  /* 0x0000000502007986 */ /* 0x0011e2000c101124 */
[----:B------:R-:W-:Y:S05]  /*0200*/  BRA `(.L_x_129) ;  /* 0x00000d4000007947 */ /* 0x000fea0003800000 */
.L_x_132:
        /* <DEDUP_REMOVED lines=10> */
.L_x_136:
[----:B------:R-:W-:-:S05]  /*02b0*/  IMAD.MOV.U32 R5, RZ, RZ, c[0x0][0x168] ;  /* 0x00005a00ff057624 */ /* 0x000fca00078e00ff */
[----:B------:R0:W-:Y:S01]  /*02c0*/  STG.E [R2.64], R5 ;  /* 0x0000000502007986 */ /* 0x0001e2000c101924 */
[----:B------:R-:W-:Y:S05]  /*02d0*/  BRA `(.L_x_129) ;  /* 0x00000c7000007947 */ /* 0x000fea0003800000 */
.L_x_135:
[----:B------:R-:W0:Y:S02]  /*02e0*/  LDC.U16 R5, c[0x0][0x168] ;  /* 0x00005a00ff057b82 */ /* 0x000e240000000400 */
[----:B0-----:R0:W-:Y:S01]  /*02f0*/  STG.E.U16 [R2.64], R5 ;  /* 0x0000000502007986 */ /* 0x0011e2000c101524 */
[----:B------:R-:W-:Y:S05]  /*0300*/  BRA `(.L_x_129) ;  /* 0x00000c4000007947 */ /* 0x000fea0003800000 */
.L_x_131:
        /* <DEDUP_REMOVED lines=9> */
.L_x_138:
[----:B------:R-:W0:Y:S02]  /*03a0*/  I2F.U64 R0, c[0x0][0x168] ;  /* 0x00005a0000007b12 */ /* 0x000e240000301000 */
[----:B0-----:R-:W-:-:S05]  /*03b0*/  F2FP.PACK_AB R0, RZ, R0 ;  /* 0x00000000ff00723e */ /* 0x001fca00000000ff */
[----:B------:R0:W-:Y:S01]  /*03c0*/  STG.E.U16 [R2.64], R0 ;  /* 0x0000000002007986 */ /* 0x0001e2000c101524 */
[----:B------:R-:W-:Y:S05]  /*03d0*/  BRA `(.L_x_129) ;  /* 0x00000b7000007947 */ /* 0x000fea0003800000 */
.L_x_137:
        /* <DEDUP_REMOVED lines=10> */
.L_x_140:
[----:B------:R-:W0:Y:S02]  /*0480*/  I2F.U64 R0, c[0x0][0x168] ;  /* 0x00005a0000007b12 */ /* 0x000e240000301000 */
[----:B0-----:R-:W-:-:S04]  /*0490*/  F2FP.PACK_AB R5, RZ, R0 ;  /* 0x00000000ff05723e */ /* 0x001fc800000000ff */
[----:B------:R-:W-:-:S05]  /*04a0*/  PRMT R5, R5, 0x5410, RZ ;  /* 0x0000541005057816 */ /* 0x000fca00000000ff */
[----:B------:R0:W-:Y:S01]  /*04b0*/  STG.E [R2.64], R5 ;  /* 0x0000000502007986 */ /* 0x0001e2000c101924 */
[----:B------:R-:W-:Y:S05]  /*04c0*/  BRA `(.L_x_129) ;  /* 0x00000a8000007947 */ /* 0x000fea0003800000 */
.L_x_139:
[----:B------:R-:W0:Y:S02]  /*04d0*/  I2F.F64.U64 R4, c[0x0][0x168] ;  /* 0x00005a0000047b12 */ /* 0x000e240000301800 */
[----:B0-----:R0:W-:Y:S01]  /*04e0*/  STG.E.64 [R2.64], R4 ;  /* 0x0000000402007986 */ /* 0x0011e2000c101b24 */
[----:B------:R-:W-:Y:S05]  /*04f0*/  BRA `(.L_x_129) ;  /* 0x00000a5000007947 */ /* 0x000fea0003800000 */
.L_x_130:
        /* <DEDUP_REMOVED lines=13> */
.L_x_143:
[----:B------:R-:W0:Y:S01]  /*05d0*/  I2F.F64.U64 R4, c[0x0][0x168] ;  /* 0x00005a0000047b12 */ /* 0x000e220000301800 */
[----:B------:R-:W-:-:S05]  /*05e0*/  CS2R R6, SRZ ;  /* 0x0000000000067805 */ /* 0x000fca000001ff00 */
[----:B0-----:R0:W-:Y:S01]  /*05f0*/  STG.E.128 [R2.64], R4 ;  /* 0x0000000402007986 */ /* 0x0011e2000c101d24 */
[----:B------:R-:W-:Y:S05]  /*0600*/  BRA `(.L_x_129) ;  /* 0x0000094000007947 */ /* 0x000fea0003800000 */
.L_x_142:
        /* <DEDUP_REMOVED lines=20> */
.L_x_146:
[----:B------:R-:W-:-:S05]  /*0750*/  LOP3.LUT R5, R4, R5, RZ, 0xfc, !PT ;  /* 0x0000000504057212 */ /* 0x000fca00078efcff */
[----:B------:R0:W-:Y:S01]  /*0760*/  STG.E.U8 [R2.64], R5 ;  /* 0x0000000502007986 */ /* 0x0001e2000c101124 */
[----:B------:R-:W-:Y:S05]  /*0770*/  BRA `(.L_x_129) ;  /* 0x000007d000007947 */ /* 0x000fea0003800000 */
.L_x_145:
        /* <DEDUP_REMOVED lines=12> */
.L_x_147:
[----:B------:R-:W-:Y:S01]  /*0840*/  IMAD.MOV.U32 R0, RZ, RZ, 0x7f ;  /* 0x0000007fff007424 */ /* 0x000fe200078e00ff */
[----:B------:R-:W-:-:S04]  /*0850*/  ISETP.GT.U32.AND P0, PT, R4, 0x7f800000, PT ;  /* 0x7f8000000400780c */ /* 0x000fc80003f04070 */
[----:B------:R-:W-:Y:S02]  /*0860*/  SEL R0, R0, 0x7c, P0 ;  /* 0x0000007c00007807 */ /* 0x000fe40000000000 */
.L_x_148:
[----:B------:R-:W-:-:S04]  /*0870*/  LOP3.LUT R5, R5, 0x80000000, RZ, 0xc0, !PT ;  /* 0x8000000005057812 */ /* 0x000fc800078ec0ff */
[----:B------:R-:W-:-:S04]  /*0880*/  SHF.R.U32.HI R5, RZ, 0x18, R5 ;  /* 0x00000018ff057819 */ /* 0x000fc80000011605 */
[----:B------:R-:W-:-:S05]  /*0890*/  LOP3.LUT R5, R0, R5, RZ, 0xfc, !PT ;  /* 0x0000000500057212 */ /* 0x000fca00078efcff */
[----:B------:R0:W-:Y:S01]  /*08a0*/  STG.E.U8 [R2.64], R5 ;  /* 0x0000000502007986 */ /* 0x0001e2000c101124 */
[----:B------:R-:W-:Y:S05]  /*08b0*/  BRA `(.L_x_129) ;  /* 0x0000069000007947 */ /* 0x000fea0003800000 */
.L_x_144:
[----:B------:R-:W0:Y:S02]  /*08c0*/  I2F.U64 R0, c[0x0][0x168] ;  /* 0x00005a0000007b12 */ /* 0x000e240000301000 */
[----:B0-----:R-:W-:-:S05]  /*08d0*/  F2FP.BF16.PACK_AB R0, RZ, R0 ;  /* 0x00000000ff00723e */ /* 0x001fca00000010ff */
[----:B------:R0:W-:Y:S01]  /*08e0*/  STG.E.U16 [R2.64], R0 ;  /* 0x0000000002007986 */ /* 0x0001e2000c101524 */
[----:B------:R-:W-:Y:S05]  /*08f0*/  BRA `(.L_x_129) ;  /* 0x0000065000007947 */ /* 0x000fea0003800000 */
.L_x_141:
        /* <DEDUP_REMOVED lines=11> */
.L_x_151:
        /* <DEDUP_REMOVED lines=16> */
.L_x_153:
[----:B------:R-:W-:-:S04]  /*0ab0*/  LOP3.LUT R5, R5, 0x80000000, RZ, 0xc0, !PT ;  /* 0x8000000005057812 */ /* 0x000fc800078ec0ff */
[----:B------:R-:W-:-:S04]  /*0ac0*/  SHF.R.U32.HI R5, RZ, 0x18, R5 ;  /* 0x00000018ff057819 */ /* 0x000fc80000011605 */
[----:B------:R-:W-:-:S04]  /*0ad0*/  LOP3.LUT R4, R4, R5, RZ, 0xfc, !PT ;  /* 0x0000000504047212 */ /* 0x000fc800078efcff */
[----:B------:R-:W-:-:S05]  /*0ae0*/  PRMT R0, R4, 0x7610, R0 ;  /* 0x0000761004007816 */ /* 0x000fca0000000000 */
.L_x_152:
[----:B------:R0:W-:Y:S01]  /*0af0*/  STG.E.U8 [R2.64], R0 ;  /* 0x0000000002007986 */ /* 0x0001e2000c101124 */
[----:B------:R-:W-:Y:S05]  /*0b00*/  BRA `(.L_x_129) ;  /* 0x0000044000007947 */ /* 0x000fea0003800000 */
.L_x_150:
        /* <DEDUP_REMOVED lines=16> */
.L_x_155:
[----:B------:R-:W-:-:S04]  /*0c10*/  LOP3.LUT R5, R5, 0x80000000, RZ, 0xc0, !PT ;  /* 0x8000000005057812 */ /* 0x000fc800078ec0ff */
[----:B------:R-:W-:-:S04]  /*0c20*/  SHF.R.U32.HI R5, RZ, 0x18, R5 ;  /* 0x00000018ff057819 */ /* 0x000fc80000011605 */
[----:B------:R-:W-:-:S04]  /*0c30*/  LOP3.LUT R4, R4, R5, RZ, 0xfc, !PT ;  /* 0x0000000504047212 */ /* 0x000fc800078efcff */
[----:B------:R-:W-:-:S05]  /*0c40*/  PRMT R0, R4, 0x7610, R0 ;  /* 0x0000761004007816 */ /* 0x000fca0000000000 */
.L_x_154:
[----:B------:R0:W-:Y:S01]  /*0c50*/  STG.E.U8 [R2.64], R0 ;  /* 0x0000000002007986 */ /* 0x0001e2000c101124 */
[----:B------:R-:W-:Y:S05]  /*0c60*/  BRA `(.L_x_129) ;  /* 0x000002e000007947 */ /* 0x000fea0003800000 */
.L_x_149:
        /* <DEDUP_REMOVED lines=18> */
.L_x_158:
[----:B------:R0:W-:Y:S01]  /*0d90*/  STG.E.U8 [R2.64], R4 ;  /* 0x0000000402007986 */ /* 0x0001e2000c101124 */
[----:B------:R-:W-:Y:S05]  /*0da0*/  BRA `(.L_x_129) ;  /* 0x000001a000007947 */ /* 0x000fea0003800000 */
.L_x_134:
        /* <DEDUP_REMOVED lines=20> */
.L_x_157:
[----:B------:R-:W-:Y:S02]  /*0ef0*/  IMAD.MOV.U32 R4, RZ, RZ, c[0x0][0x168] ;  /* 0x00005a00ff047624 */ /* 0x000fe400078e00ff */
[----:B------:R-:W-:-:S05]  /*0f00*/  IMAD.MOV.U32 R5, RZ, RZ, c[0x0][0x16c] ;  /* 0x00005b00ff057624 */ /* 0x000fca00078e00ff */
[----:B------:R0:W-:Y:S01]  /*0f10*/  STG.E.64 [R2.64], R4 ;  /* 0x0000000402007986 */ /* 0x0001e2000c101b24 */
[----:B------:R-:W-:Y:S05]  /*0f20*/  BRA `(.L_x_129) ;  /* 0x0000002000007947 */ /* 0x000fea0003800000 */
.L_x_156:
[----:B------:R-:W-:-:S05]  /*0f30*/  IMAD.MOV.U32 R5, RZ, RZ, c[0x0][0x168] ;  /* 0x00005a00ff057624 */ /* 0x000fca00078e00ff */
[----:B------:R0:W-:Y:S02]  /*0f40*/  STG.E [R2.64], R5 ;  /* 0x0000000502007986 */ /* 0x0001e4000c101924 */
.L_x_129:
[----:B-1----:R-:W-:Y:S05]  /*0f50*/  BSYNC B6 ;  /* 0x0000000000067941 */ /* 0x002fea0003800000 */
.L_x_128:
[----:B------:R-:W-:Y:S01]  /*0f60*/  ISETP.GE.AND P0, PT, R16, R17, PT ;  /* 0x000000111000720c */ /* 0x000fe20003f06270 */
[----:B------:R-:W-:-:S12]  /*0f70*/  BSSY B6, `(.L_x_159) ;  /* 0x00001da000067945 */ /* 0x000fd80003800000 */
[----:B------:R-:W-:Y:S05]  /*0f80*/  @P0 BRA `(.L_x_160) ;  /* 0x00001d8000000947 */ /* 0x000fea0003800000 */
[----:B0-----:R-:W-:Y:S01]  /*0f90*/  IMAD R0, R19, 0x200, R16 ;  /* 0x0000020013007824 */ /* 0x001fe200078e0210 */
[----:B------:R-:W-:-:S03]  /*0fa0*/  PRMT R3, R18, 0x9910, RZ ;  /* 0x0000991012037816 */ /* 0x000fc600000000ff */
        /* <DEDUP_REMOVED lines=17> */
.L_x_164:
[----:B------:R-:W0:Y:S02]  /*10c0*/  LDC.U8 R5, c[0x0][0x168] ;  /* 0x00005a00ff057b82 */ /* 0x000e240000000000 */
[----:B0-----:R0:W-:Y:S01]  /*10d0*/  STG.E.U8 [R2.64], R5 ;  /* 0x0000000502007986 */ /* 0x0011e2000c101124 */
[----:B------:R-:W-:Y:S05]  /*10e0*/  BRA `(.L_x_166) ;  /* 0x00000d4000007947 */ /* 0x000fea0003800000 */
.L_x_163:
        /* <DEDUP_REMOVED lines=10> */
.L_x_168:
[----:B------:R-:W-:-:S05]  /*1190*/  IMAD.MOV.U32 R5, RZ, RZ, c[0x0][0x168] ;  /* 0x00005a00ff057624 */ /* 0x000fca00078e00ff */
[----:B------:R0:W-:Y:S01]  /*11a0*/  STG.E [R2.64], R5 ;  /* 0x0000000502007986 */ /* 0x0001e2000c101924 */
[----:B------:R-:W-:Y:S05]  /*11b0*/  BRA `(.L_x_166) ;  /* 0x00000c7000007947 */ /* 0x000fea0003800000 */
.L_x_167:
[----:B------:R-:W0:Y:S02]  /*11c0*/  LDC.U16 R5, c[0x0][0x168] ;  /* 0x00005a00ff057b82 */ /* 0x000e240000000400 */
[----:B0-----:R0:W-:Y:S01]  /*11d0*/  STG.E.U16 [R2.64], R5 ;  /* 0x0000000502007986 */ /* 0x0011e2000c101524 */
[----:B------:R-:W-:Y:S05]  /*11e0*/  BRA `(.L_x_166) ;  /* 0x00000c4000007947 */ /* 0x000fea0003800000 */
.L_x_162:
        /* <DEDUP_REMOVED lines=9> */
.L_x_170:
[----:B------:R-:W0:Y:S02]  /*1280*/  I2F.U64 R0, c[0x0][0x168] ;  /* 0x00005a0000007b12 */ /* 0x000e240000301000 */
[----:B0-----:R-:W-:-:S05]  /*1290*/  F2FP.PACK_AB R0, RZ, R0 ;  /* 0x00000000ff00723e */ /* 0x001fca00000000ff */
[----:B------:R0:W-:Y:S01]  /*12a0*/  STG.E.U16 [R2.64], R0 ;  /* 0x0000000002007986 */ /* 0x0001e2000c101524 */
[----:B------:R-:W-:Y:S05]  /*12b0*/  BRA `(.L_x_166) ;  /* 0x00000b7000007947 */ /* 0x000fea0003800000 */
.L_x_169:
        /* <DEDUP_REMOVED lines=10> */
.L_x_172:
[----:B------:R-:W0:Y:S02]  /*1360*/  I2F.U64 R0, c[0x0][0x168] ;  /* 0x00005a0000007b12 */ /* 0x000e240000301000 */
[----:B0-----:R-:W-:-:S04]  /*1370*/  F2FP.PACK_AB R0, RZ, R0 ;  /* 0x00000000ff00723e */ /* 0x001fc800000000ff */
[----:B------:R-:W-:-:S05]  /*1380*/  PRMT R0, R0, 0x5410, RZ ;  /* 0x0000541000007816 */ /* 0x000fca00000000ff */
[----:B------:R0:W-:Y:S01]  /*1390*/  STG.E [R2.64], R0 ;  /* 0x0000000002007986 */ /* 0x0001e2000c101924 */
[----:B------:R-:W-:Y:S05]  /*13a0*/  BRA `(.L_x_166) ;  /* 0x00000a8000007947 */ /* 0x000fea0003800000 */
.L_x_171:
[----:B------:R-:W0:Y:S02]  /*13b0*/  I2F.F64.U64 R4, c[0x0][0x168] ;  /* 0x00005a0000047b12 */ /* 0x000e240000301800 */
[----:B0-----:R0:W-:Y:S01]  /*13c0*/  STG.E.64 [R2.64], R4 ;  /* 0x0000000402007986 */ /* 0x0011e2000c101b24 */
[----:B------:R-:W-:Y:S05]  /*13d0*/  BRA `(.L_x_166) ;  /* 0x00000a5000007947 */ /* 0x000fea0003800000 */
.L_x_161:
        /* <DEDUP_REMOVED lines=13> */
.L_x_175:
[----:B------:R-:W0:Y:S01]  /*14b0*/  I2F.F64.U64 R4, c[0x0][0x168] ;  /* 0x00005a0000047b12 */ /* 0x000e220000301800 */
[----:B------:R-:W-:-:S05]  /*14c0*/  CS2R R6, SRZ ;  /* 0x0000000000067805 */ /* 0x000fca000001ff00 */
[----:B0-----:R0:W-:Y:S01]  /*14d0*/  STG.E.128 [R2.64], R4 ;  /* 0x0000000402007986 */ /* 0x0011e2000c101d24 */
[----:B------:R-:W-:Y:S05]  /*14e0*/  BRA `(.L_x_166) ;  /* 0x0000094000007947 */ /* 0x000fea0003800000 */
.L_x_174:
        /* <DEDUP_REMOVED lines=20> */
.L_x_178:
[----:B------:R-:W-:-:S05]  /*1630*/  LOP3.LUT R5, R0, R9, RZ, 0xfc, !PT ;  /* 0x0000000900057212 */ /* 0x000fca00078efcff */
[----:B------:R0:W-:Y:S01]  /*1640*/  STG.E.U8 [R2.64], R5 ;  /* 0x0000000502007986 */ /* 0x0001e2000c101124 */
[----:B------:R-:W-:Y:S05]  /*1650*/  BRA `(.L_x_166) ;  /* 0x000007d000007947 */ /* 0x000fea0003800000 */
.L_x_177:
        /* <DEDUP_REMOVED lines=12> */
.L_x_179:
[----:B------:R-:W-:Y:S01]  /*1720*/  ISETP.GT.U32.AND P0, PT, R0, 0x7f800000, PT ;  /* 0x7f8000000000780c */ /* 0x000fe20003f04070 */
[----:B------:R-:W-:-:S05]  /*1730*/  IMAD.MOV.U32 R0, RZ, RZ, 0x7f ;  /* 0x0000007fff007424 */ /* 0x000fca00078e00ff */
[----:B------:R-:W-:Y:S02]  /*1740*/  SEL R0, R0, 0x7c, P0 ;  /* 0x0000007c00007807 */ /* 0x000fe40000000000 */
.L_x_180:
[----:B------:R-:W-:-:S04]  /*1750*/  LOP3.LUT R4, R4, 0x80000000, RZ, 0xc0, !PT ;  /* 0x8000000004047812 */ /* 0x000fc800078ec0ff */
[----:B------:R-:W-:-:S04]  /*1760*/  SHF.R.U32.HI R5, RZ, 0x18, R4 ;  /* 0x00000018ff057819 */ /* 0x000fc80000011604 */
[----:B------:R-:W-:-:S05]  /*1770*/  LOP3.LUT R5, R0, R5, RZ, 0xfc, !PT ;  /* 0x0000000500057212 */ /* 0x000fca00078efcff */
[----:B------:R0:W-:Y:S01]  /*1780*/  STG.E.U8 [R2.64], R5 ;  /* 0x0000000502007986 */ /* 0x0001e2000c101124 */
[----:B------:R-:W-:Y:S05]  /*1790*/  BRA `(.L_x_166) ;  /* 0x0000069000007947 */ /* 0x000fea0003800000 */
.L_x_176:
[----:B------:R-:W0:Y:S02]  /*17a0*/  I2F.U64 R0, c[0x0][0x168] ;  /* 0x00005a0000007b12 */ /* 0x000e240000301000 */
[----:B0-----:R-:W-:-:S05]  /*17b0*/  F2FP.BF16.PACK_AB R0, RZ, R0 ;  /* 0x00000000ff00723e */ /* 0x001fca00000010ff */
[----:B------:R0:W-:Y:S01]  /*17c0*/  STG.E.U16 [R2.64], R0 ;  /* 0x0000000002007986 */ /* 0x0001e2000c101524 */
[----:B------:R-:W-:Y:S05]  /*17d0*/  BRA `(.L_x_166) ;  /* 0x0000065000007947 */ /* 0x000fea0003800000 */
.L_x_173:
        /* <DEDUP_REMOVED lines=11> */
.L_x_183:
        /* <DEDUP_REMOVED lines=17> */
.L_x_185:
[----:B------:R-:W-:-:S04]  /*19a0*/  LOP3.LUT R4, R4, 0x80000000, RZ, 0xc0, !PT ;  /* 0x8000000004047812 */ /* 0x000fc800078ec0ff */
[----:B------:R-:W-:-:S04]  /*19b0*/  SHF.R.U32.HI R5, RZ, 0x18, R4 ;  /* 0x00000018ff057819 */ /* 0x000fc80000011604 */
[----:B------:R-:W-:-:S05]  /*19c0*/  LOP3.LUT R0, R0, R5, RZ, 0xfc, !PT ;  /* 0x0000000500007212 */ /* 0x000fca00078efcff */
.L_x_184:
[----:B------:R0:W-:Y:S01]  /*19d0*/  STG.E.U8 [R2.64], R0 ;  /* 0x0000000002007986 */ /* 0x0001e2000c101124 */
[----:B------:R-:W-:Y:S05]  /*19e0*/  BRA `(.L_x_166) ;  /* 0x0000044000007947 */ /* 0x000fea0003800000 */
.L_x_182:
        /* <DEDUP_REMOVED lines=17> */
.L_x_187:
[----:B------:R-:W-:-:S04]  /*1b00*/  LOP3.LUT R4, R4, 0x80000000, RZ, 0xc0, !PT ;  /* 0x8000000004047812 */ /* 0x000fc800078ec0ff */
[----:B------:R-:W-:-:S04]  /*1b10*/  SHF.R.U32.HI R5, RZ, 0x18, R4 ;  /* 0x00000018ff057819 */ /* 0x000fc80000011604 */
[----:B------:R-:W-:-:S05]  /*1b20*/  LOP3.LUT R0, R0, R5, RZ, 0xfc, !PT ;  /* 0x0000000500007212 */ /* 0x000fca00078efcff */
.L_x_186:
[----:B------:R0:W-:Y:S01]  /*1b30*/  STG.E.U8 [R2.64], R0 ;  /* 0x0000000002007986 */ /* 0x0001e2000c101124 */
[----:B------:R-:W-:Y:S05]  /*1b40*/  BRA `(.L_x_166) ;  /* 0x000002e000007947 */ /* 0x000fea0003800000 */
.L_x_181:
        /* <DEDUP_REMOVED lines=18> */
.L_x_190:
[----:B------:R0:W-:Y:S01]  /*1c70*/  STG.E.U8 [R2.64], R0 ;  /* 0x0000000002007986 */ /* 0x0001e2000c101124 */
[----:B------:R-:W-:Y:S05]  /*1c80*/  BRA `(.L_x_166) ;  /* 0x000001a000007947 */ /* 0x000fea0003800000 */
.L_x_165:
        /* <DEDUP_REMOVED lines=20> */
.L_x_189:
[----:B------:R-:W-:Y:S02]  /*1dd0*/  IMAD.MOV.U32 R4, RZ, RZ, c[0x0][0x168] ;  /* 0x00005a00ff047624 */ /* 0x000fe400078e00ff */
[----:B------:R-:W-:-:S05]  /*1de0*/  IMAD.MOV.U32 R5, RZ, RZ, c[0x0][0x16c] ;  /* 0x00005b00ff057624 */ /* 0x000fca00078e00ff */
[----:B------:R0:W-:Y:S01]  /*1df0*/  STG.E.64 [R2.64], R4 ;  /* 0x0000000402007986 */ /* 0x0001e2000c101b24 */
[----:B------:R-:W-:Y:S05]  /*1e00*/  BRA `(.L_x_166) ;  /* 0x0000002000007947 */ /* 0x000fea0003800000 */
.L_x_188:
[----:B------:R-:W-:-:S05]  /*1e10*/  IMAD.MOV.U32 R5, RZ, RZ, c[0x0][0x168] ;  /* 0x00005a00ff057624 */ /* 0x000fca00078e00ff */
[----:B------:R0:W-:Y:S02]  /*1e20*/  STG.E [R2.64], R5 ;  /* 0x0000000502007986 */ /* 0x0001e4000c101924 */
.L_x_166:
[----:B------:R-:W-:-:S04]  /*1e30*/  IADD3 R16, R16, 0x80, RZ ;  /* 0x0000008010107810 */ /* 0x000fc80007ffe0ff */
[----:B------:R-:W-:-:S13]  /*1e40*/  ISETP.GE.AND P0, PT, R16, R17, PT ;  /* 0x000000111000720c */ /* 0x000fda0003f06270 */
        /* <DEDUP_REMOVED lines=20> */
.L_x_194:
[----:B------:R-:W0:Y:S02]  /*1f90*/  LDC.U8 R5, c[0x0][0x168] ;  /* 0x00005a00ff057b82 */ /* 0x000e240000000000 */
[----:B0-----:R0:W-:Y:S01]  /*1fa0*/  STG.E.U8 [R2.64], R5 ;  /* 0x0000000502007986 */ /* 0x0011e2000c101124 */
[----:B------:R-:W-:Y:S05]  /*1fb0*/  BRA `(.L_x_196) ;  /* 0x00000d4000007947 */ /* 0x000fea0003800000 */
.L_x_193:
        /* <DEDUP_REMOVED lines=10> */
.L_x_198:
[----:B------:R-:W-:-:S05]  /*2060*/  IMAD.MOV.U32 R5, RZ, RZ, c[0x0][0x168] ;  /* 0x00005a00ff057624 */ /* 0x000fca00078e00ff */
[----:B------:R0:W-:Y:S01]  /*2070*/  STG.E [R2.64], R5 ;  /* 0x0000000502007986 */ /* 0x0001e2000c101924 */
[----:B------:R-:W-:Y:S05]  /*2080*/  BRA `(.L_x_196) ;  /* 0x00000c7000007947 */ /* 0x000fea0003800000 */
.L_x_197:
[----:B------:R-:W0:Y:S02]  /*2090*/  LDC.U16 R5, c[0x0][0x168] ;  /* 0x00005a00ff057b82 */ /* 0x000e240000000400 */
[----:B0-----:R0:W-:Y:S01]  /*20a0*/  STG.E.U16 [R2.64], R5 ;  /* 0x0000000502007986 */ /* 0x0011e2000c101524 */
[----:B------:R-:W-:Y:S05]  /*20b0*/  BRA `(.L_x_196) ;  /* 0x00000c4000007947 */ /* 0x000fea0003800000 */
.L_x_192:
        /* <DEDUP_REMOVED lines=9> */
.L_x_200:
[----:B------:R-:W0:Y:S02]  /*2150*/  I2F.U64 R0, c[0x0][0x168] ;  /* 0x00005a0000007b12 */ /* 0x000e240000301000 */
[----:B0-----:R-:W-:-:S05]  /*2160*/  F2FP.PACK_AB R0, RZ, R0 ;  /* 0x00000000ff00723e */ /* 0x001fca00000000ff */
[----:B------:R0:W-:Y:S01]  /*2170*/  STG.E.U16 [R2.64], R0 ;  /* 0x0000000002007986 */ /* 0x0001e2000c101524 */
[----:B------:R-:W-:Y:S05]  /*2180*/  BRA `(.L_x_196) ;  /* 0x00000b7000007947 */ /* 0x000fea0003800000 */
.L_x_199:
        /* <DEDUP_REMOVED lines=10> */
.L_x_202:
[----:B------:R-:W0:Y:S02]  /*2230*/  I2F.U64 R0, c[0x0][0x168] ;  /* 0x00005a0000007b12 */ /* 0x000e240000301000 */
[----:B0-----:R-:W-:-:S04]  /*2240*/  F2FP.PACK_AB R0, RZ, R0 ;  /* 0x00000000ff00723e */ /* 0x001fc800000000ff */
[----:B------:R-:W-:-:S05]  /*2250*/  PRMT R0, R0, 0x5410, RZ ;  /* 0x0000541000007816 */ /* 0x000fca00000000ff */
[----:B------:R0:W-:Y:S01]  /*2260*/  STG.E [R2.64], R0 ;  /* 0x0000000002007986 */ /* 0x0001e2000c101924 */
[----:B------:R-:W-:Y:S05]  /*2270*/  BRA `(.L_x_196) ;  /* 0x00000a8000007947 */ /* 0x000fea0003800000 */
.L_x_201:
[----:B------:R-:W0:Y:S02]  /*2280*/  I2F.F64.U64 R4, c[0x0][0x168] ;  /* 0x00005a0000047b12 */ /* 0x000e240000301800 */
[----:B0-----:R0:W-:Y:S01]  /*2290*/  STG.E.64 [R2.64], R4 ;  /* 0x0000000402007986 */ /* 0x0011e2000c101b24 */
[----:B------:R-:W-:Y:S05]  /*22a0*/  BRA `(.L_x_196) ;  /* 0x00000a5000007947 */ /* 0x000fea0003800000 */
.L_x_191:
        /* <DEDUP_REMOVED lines=13> */
.L_x_205:
[----:B------:R-:W0:Y:S01]  /*2380*/  I2F.F64.U64 R4, c[0x0][0x168] ;  /* 0x00005a0000047b12 */ /* 0x000e220000301800 */
[----:B------:R-:W-:-:S05]  /*2390*/  CS2R R6, SRZ ;  /* 0x0000000000067805 */ /* 0x000fca000001ff00 */
[----:B0-----:R0:W-:Y:S01]  /*23a0*/  STG.E.128 [R2.64], R4 ;  /* 0x0000000402007986 */ /* 0x0011e2000c101d24 */
[----:B------:R-:W-:Y:S05]  /*23b0*/  BRA `(.L_x_196) ;  /* 0x0000094000007947 */ /* 0x000fea0003800000 */
.L_x_204:
        /* <DEDUP_REMOVED lines=20> */
.L_x_208:
[----:B------:R-:W-:-:S05]  /*2500*/  LOP3.LUT R5, R0, R9, RZ, 0xfc, !PT ;  /* 0x0000000900057212 */ /* 0x000fca00078efcff */
[----:B------:R0:W-:Y:S01]  /*2510*/  STG.E.U8 [R2.64], R5 ;  /* 0x0000000502007986 */ /* 0x0001e2000c101124 */
[----:B------:R-:W-:Y:S05]  /*2520*/  BRA `(.L_x_196) ;  /* 0x000007d000007947 */ /* 0x000fea0003800000 */
.L_x_207:
        /* <DEDUP_REMOVED lines=12> */
.L_x_209:
[----:B------:R-:W-:Y:S01]  /*25f0*/  ISETP.GT.U32.AND P0, PT, R0, 0x7f800000, PT ;  /* 0x7f8000000000780c */ /* 0x000fe20003f04070 */
[----:B------:R-:W-:-:S05]  /*2600*/  IMAD.MOV.U32 R0, RZ, RZ, 0x7f ;  /* 0x0000007fff007424 */ /* 0x000fca00078e00ff */
[----:B------:R-:W-:Y:S02]  /*2610*/  SEL R0, R0, 0x7c, P0 ;  /* 0x0000007c00007807 */ /* 0x000fe40000000000 */
.L_x_210:
[----:B------:R-:W-:-:S04]  /*2620*/  LOP3.LUT R4, R4, 0x80000000, RZ, 0xc0, !PT ;  /* 0x8000000004047812 */ /* 0x000fc800078ec0ff */
[----:B------:R-:W-:-:S04]  /*2630*/  SHF.R.U32.HI R5, RZ, 0x18, R4 ;  /* 0x00000018ff057819 */ /* 0x000fc80000011604 */
[----:B------:R-:W-:-:S05]  /*2640*/  LOP3.LUT R5, R0, R5, RZ, 0xfc, !PT ;  /* 0x0000000500057212 */ /* 0x000fca00078efcff */
[----:B------:R0:W-:Y:S01]  /*2650*/  STG.E.U8 [R2.64], R5 ;  /* 0x0000000502007986 */ /* 0x0001e2000c101124 */
[----:B------:R-:W-:Y:S05]  /*2660*/  BRA `(.L_x_196) ;  /* 0x0000069000007947 */ /* 0x000fea0003800000 */
.L_x_206:
[----:B------:R-:W0:Y:S02]  /*2670*/  I2F.U64 R0, c[0x0][0x168] ;  /* 0x00005a0000007b12 */ /* 0x000e240000301000 */
[----:B0-----:R-:W-:-:S05]  /*2680*/  F2FP.BF16.PACK_AB R0, RZ, R0 ;  /* 0x00000000ff00723e */ /* 0x001fca00000010ff */
[----:B------:R0:W-:Y:S01]  /*2690*/  STG.E.U16 [R2.64], R0 ;  /* 0x0000000002007986 */ /* 0x0001e2000c101524 */
[----:B------:R-:W-:Y:S05]  /*26a0*/  BRA `(.L_x_196) ;  /* 0x0000065000007947 */ /* 0x000fea0003800000 */
.L_x_203:
        /* <DEDUP_REMOVED lines=11> */
.L_x_213:
        /* <DEDUP_REMOVED lines=17> */
.L_x_215:
[----:B------:R-:W-:-:S04]  /*2870*/  LOP3.LUT R4, R4, 0x80000000, RZ, 0xc0, !PT ;  /* 0x8000000004047812 */ /* 0x000fc800078ec0ff */
[----:B------:R-:W-:-:S04]  /*2880*/  SHF.R.U32.HI R5, RZ, 0x18, R4 ;  /* 0x00000018ff057819 */ /* 0x000fc80000011604 */
[----:B------:R-:W-:-:S05]  /*2890*/  LOP3.LUT R0, R0, R5, RZ, 0xfc, !PT ;  /* 0x0000000500007212 */ /* 0x000fca00078efcff */
.L_x_214:
[----:B------:R0:W-:Y:S01]  /*28a0*/  STG.E.U8 [R2.64], R0 ;  /* 0x0000000002007986 */ /* 0x0001e2000c101124 */
[----:B------:R-:W-:Y:S05]  /*28b0*/  BRA `(.L_x_196) ;  /* 0x0000044000007947 */ /* 0x000fea0003800000 */
.L_x_212:
        /* <DEDUP_REMOVED lines=17> */
.L_x_217:
[----:B------:R-:W-:-:S04]  /*29d0*/  LOP3.LUT R4, R4, 0x80000000, RZ, 0xc0, !PT ;  /* 0x8000000004047812 */ /* 0x000fc800078ec0ff */
[----:B------:R-:W-:-:S04]  /*29e0*/  SHF.R.U32.HI R5, RZ, 0x18, R4 ;  /* 0x00000018ff057819 */ /* 0x000fc80000011604 */
[----:B------:R-:W-:-:S05]  /*29f0*/  LOP3.LUT R0, R0, R5, RZ, 0xfc, !PT ;  /* 0x0000000500007212 */ /* 0x000fca00078efcff */
.L_x_216:
[----:B------:R0:W-:Y:S01]  /*2a00*/  STG.E.U8 [R2.64], R0 ;  /* 0x0000000002007986 */ /* 0x0001e2000c101124 */
[----:B------:R-:W-:Y:S05]  /*2a10*/  BRA `(.L_x_196) ;  /* 0x000002e000007947 */ /* 0x000fea0003800000 */
.L_x_211:
        /* <DEDUP_REMOVED lines=18> */
.L_x_220:
[----:B------:R0:W-:Y:S01]  /*2b40*/  STG.E.U8 [R2.64], R0 ;  /* 0x0000000002007986 */ /* 0x0001e2000c101124 */
[----:B------:R-:W-:Y:S05]  /*2b50*/  BRA `(.L_x_196) ;  /* 0x000001a000007947 */ /* 0x000fea0003800000 */
.L_x_195:
        /* <DEDUP_REMOVED lines=20> */
.L_x_219:
[----:B------:R-:W-:Y:S02]  /*2ca0*/  IMAD.MOV.U32 R4, RZ, RZ, c[0x0][0x168] ;  /* 0x00005a00ff047624 */ /* 0x000fe400078e00ff */
[----:B------:R-:W-:-:S05]  /*2cb0*/  IMAD.MOV.U32 R5, RZ, RZ, c[0x0][0x16c] ;  /* 0x00005b00ff057624 */ /* 0x000fca00078e00ff */
[----:B------:R0:W-:Y:S01]  /*2cc0*/  STG.E.64 [R2.64], R4 ;  /* 0x0000000402007986 */ /* 0x0001e2000c101b24 */
[----:B------:R-:W-:Y:S05]  /*2cd0*/  BRA `(.L_x_196) ;  /* 0x0000002000007947 */ /* 0x000fea0003800000 */
.L_x_218:
[----:B------:R-:W-:-:S05]  /*2ce0*/  IMAD.MOV.U32 R5, RZ, RZ, c[0x0][0x168] ;  /* 0x00005a00ff057624 */ /* 0x000fca00078e00ff */
[----:B------:R0:W-:Y:S02]  /*2cf0*/  STG.E [R2.64], R5 ;  /* 0x0000000502007986 */ /* 0x0001e4000c101924 */
.L_x_196:
[----:B------:R-:W-:Y:S02]  /*2d00*/  IADD3 R16, R16, 0x80, RZ ;  /* 0x0000008010107810 */ /* 0x000fe40007ffe0ff */
.L_x_160:
[----:B------:R-:W-:Y:S05]  /*2d10*/  BSYNC B6 ;  /* 0x0000000000067941 */ /* 0x000fea0003800000 */
.L_x_159:
[----:B------:R-:W-:-:S13]  /*2d20*/  ISETP.GE.AND P0, PT, R16, R17, PT ;  /* 0x000000111000720c */ /* 0x000fda0003f06270 */
[----:B------:R-:W-:Y:S05]  /*2d30*/  @P0 EXIT ;  /* 0x000000000000094d */ /* 0x000fea0003800000 */
[----:B0-----:R-:W-:Y:S01]  /*2d40*/  PRMT R0, R18, 0x9910, RZ ;  /* 0x0000991012007816 */ /* 0x001fe200000000ff */
[----:B------:R-:W-:-:S03]  /*2d50*/  IMAD R16, R19, 0x200, R16 ;  /* 0x0000020013107824 */ /* 0x000fc600078e0210 */
[----:B------:R-:W-:Y:S01]  /*2d60*/  ISETP.GT.AND P1, PT, R0, 0x9, PT ;  /* 0x000000090000780c */ /* 0x000fe20003f24270 */
[----:B------:R-:W-:-:S05]  /*2d70*/  IMAD R16, R16, c[0x0][0x188], RZ ;  /* 0x0000620010107a24 */ /* 0x000fca00078e02ff */
[----:B------:R-:W-:-:S05]  /*2d80*/  IADD3 R2, P0, R16, c[0x0][0x170], RZ ;  /* 0x00005c0010027a10 */ /* 0x000fca0007f1e0ff */
[----:B------:R-:W-:Y:S02]  /*2d90*/  IMAD.X R3, RZ, RZ, c[0x0][0x174], P0 ;  /* 0x00005d00ff037624 */ /* 0x000fe400000e06ff */
        /* <DEDUP_REMOVED lines=12> */
.L_x_224:
[----:B------:R-:W0:Y:S02]  /*2e60*/  LDC.U8 R5, c[0x0][0x168] ;  /* 0x00005a00ff057b82 */ /* 0x000e240000000000 */
[----:B0-----:R-:W-:Y:S01]  /*2e70*/  STG.E.U8 [R2.64], R5 ;  /* 0x0000000502007986 */ /* 0x001fe2000c101124 */
[----:B------:R-:W-:Y:S05]  /*2e80*/  EXIT ;  /* 0x000000000000794d */ /* 0x000fea0003800000 */
.L_x_223:
        /* <DEDUP_REMOVED lines=10> */
.L_x_227:
[----:B------:R-:W-:-:S05]  /*2f30*/  IMAD.MOV.U32 R5, RZ, RZ, c[0x0][0x168] ;  /* 0x00005a00ff057624 */ /* 0x000fca00078e00ff */
[----:B------:R-:W-:Y:S01]  /*2f40*/  STG.E [R2.64], R5 ;  /* 0x0000000502007986 */ /* 0x000fe2000c101924 */
[----:B------:R-:W-:Y:S05]  /*2f50*/  EXIT ;  /* 0x000000000000794d */ /* 0x000fea0003800000 */
.L_x_226:
[----:B------:R-:W0:Y:S02]  /*2f60*/  LDC.U16 R5, c[0x0][0x168] ;  /* 0x00005a00ff057b82 */ /* 0x000e240000000400 */
[----:B0-----:R-:W-:Y:S01]  /*2f70*/  STG.E.U16 [R2.64], R5 ;  /* 0x0000000502007986 */ /* 0x001fe2000c101524 */
[----:B------:R-:W-:Y:S05]  /*2f80*/  EXIT ;  /* 0x000000000000794d */ /* 0x000fea0003800000 */
.L_x_222:
        /* <DEDUP_REMOVED lines=9> */
.L_x_229:
[----:B------:R-:W0:Y:S02]  /*3020*/  I2F.U64 R0, c[0x0][0x168] ;  /* 0x00005a0000007b12 */ /* 0x000e240000301000 */
[----:B0-----:R-:W-:-:S05]  /*3030*/  F2FP.PACK_AB R0, RZ, R0 ;  /* 0x00000000ff00723e */ /* 0x001fca00000000ff */
[----:B------:R-:W-:Y:S01]  /*3040*/  STG.E.U16 [R2.64], R0 ;  /* 0x0000000002007986 */ /* 0x000fe2000c101524 */
[----:B------:R-:W-:Y:S05]  /*3050*/  EXIT ;  /* 0x000000000000794d */ /* 0x000fea0003800000 */
.L_x_228:
        /* <DEDUP_REMOVED lines=10> */
.L_x_231:
[----:B------:R-:W0:Y:S02]  /*3100*/  I2F.U64 R0, c[0x0][0x168] ;  /* 0x00005a0000007b12 */ /* 0x000e240000301000 */
[----:B0-----:R-:W-:-:S04]  /*3110*/  F2FP.PACK_AB R0, RZ, R0 ;  /* 0x00000000ff00723e */ /* 0x001fc800000000ff */
[----:B------:R-:W-:-:S05]  /*3120*/  PRMT R0, R0, 0x5410, RZ ;  /* 0x0000541000007816 */ /* 0x000fca00000000ff */
[----:B------:R-:W-:Y:S01]  /*3130*/  STG.E [R2.64], R0 ;  /* 0x0000000002007986 */ /* 0x000fe2000c101924 */
[----:B------:R-:W-:Y:S05]  /*3140*/  EXIT ;  /* 0x000000000000794d */ /* 0x000fea0003800000 */
.L_x_230:
[----:B------:R-:W0:Y:S02]  /*3150*/  I2F.F64.U64 R4, c[0x0][0x168] ;  /* 0x00005a0000047b12 */ /* 0x000e240000301800 */
[----:B0-----:R-:W-:Y:S01]  /*3160*/  STG.E.64 [R2.64], R4 ;  /* 0x0000000402007986 */ /* 0x001fe2000c101b24 */
[----:B------:R-:W-:Y:S05]  /*3170*/  EXIT ;  /* 0x000000000000794d */ /* 0x000fea0003800000 */
.L_x_221:
        /* <DEDUP_REMOVED lines=13> */
.L_x_234:
[----:B------:R-:W0:Y:S01]  /*3250*/  I2F.F64.U64 R4, c[0x0][0x168] ;  /* 0x00005a0000047b12 */ /* 0x000e220000301800 */
[----:B------:R-:W-:-:S05]  /*3260*/  CS2R R6, SRZ ;  /* 0x0000000000067805 */ /* 0x000fca000001ff00 */
[----:B0-----:R-:W-:Y:S01]  /*3270*/  STG.E.128 [R2.64], R4 ;  /* 0x0000000402007986 */ /* 0x001fe2000c101d24 */
[----:B------:R-:W-:Y:S05]  /*3280*/  EXIT ;  /* 0x000000000000794d */ /* 0x000fea0003800000 */
.L_x_233:
        /* <DEDUP_REMOVED lines=20> */
.L_x_237:
[----:B------:R-:W-:-:S05]  /*33d0*/  LOP3.LUT R5, R0, R9, RZ, 0xfc, !PT ;  /* 0x0000000900057212 */ /* 0x000fca00078efcff */
[----:B------:R-:W-:Y:S01]  /*33e0*/  STG.E.U8 [R2.64], R5 ;  /* 0x0000000502007986 */ /* 0x000fe2000c101124 */
[----:B------:R-:W-:Y:S05]  /*33f0*/  EXIT ;  /* 0x000000000000794d */ /* 0x000fea0003800000 */
.L_x_236:
        /* <DEDUP_REMOVED lines=12> */
.L_x_238:
[----:B------:R-:W-:Y:S01]  /*34c0*/  ISETP.GT.U32.AND P0, PT, R0, 0x7f800000, PT ;  /* 0x7f8000000000780c */ /* 0x000fe20003f04070 */
[----:B------:R-:W-:-:S05]  /*34d0*/  IMAD.MOV.U32 R0, RZ, RZ, 0x7f ;  /* 0x0000007fff007424 */ /* 0x000fca00078e00ff */
[----:B------:R-:W-:Y:S02]  /*34e0*/  SEL R0, R0, 0x7c, P0 ;  /* 0x0000007c00007807 */ /* 0x000fe40000000000 */
.L_x_239:
[----:B------:R-:W-:-:S04]  /*34f0*/  LOP3.LUT R4, R4, 0x80000000, RZ, 0xc0, !PT ;  /* 0x8000000004047812 */ /* 0x000fc800078ec0ff */
[----:B------:R-:W-:-:S04]  /*3500*/  SHF.R.U32.HI R5, RZ, 0x18, R4 ;  /* 0x00000018ff057819 */ /* 0x000fc80000011604 */
[----:B------:R-:W-:-:S05]  /*3510*/  LOP3.LUT R5, R0, R5, RZ, 0xfc, !PT ;  /* 0x0000000500057212 */ /* 0x000fca00078efcff */
[----:B------:R-:W-:Y:S01]  /*3520*/  STG.E.U8 [R2.64], R5 ;  /* 0x0000000502007986 */ /* 0x000fe2000c101124 */
[----:B------:R-:W-:Y:S05]  /*3530*/  EXIT ;  /* 0x000000000000794d */ /* 0x000fea0003800000 */
.L_x_235:
[----:B------:R-:W0:Y:S02]  /*3540*/  I2F.U64 R0, c[0x0][0x168] ;  /* 0x00005a0000007b12 */ /* 0x000e240000301000 */
[----:B0-----:R-:W-:-:S05]  /*3550*/  F2FP.BF16.PACK_AB R0, RZ, R0 ;  /* 0x00000000ff00723e */ /* 0x001fca00000010ff */
[----:B------:R-:W-:Y:S01]  /*3560*/  STG.E.U16 [R2.64], R0 ;  /* 0x0000000002007986 */ /* 0x000fe2000c101524 */
[----:B------:R-:W-:Y:S05]  /*3570*/  EXIT ;  /* 0x000000000000794d */ /* 0x000fea0003800000 */
.L_x_232:
        /* <DEDUP_REMOVED lines=11> */
.L_x_242:
        /* <DEDUP_REMOVED lines=17> */
.L_x_244:
[----:B------:R-:W-:-:S04]  /*3740*/  LOP3.LUT R4, R4, 0x80000000, RZ, 0xc0, !PT ;  /* 0x8000000004047812 */ /* 0x000fc800078ec0ff */
[----:B------:R-:W-:-:S04]  /*3750*/  SHF.R.U32.HI R5, RZ, 0x18, R4 ;  /* 0x00000018ff057819 */ /* 0x000fc80000011604 */
[----:B------:R-:W-:-:S05]  /*3760*/  LOP3.LUT R0, R0, R5, RZ, 0xfc, !PT ;  /* 0x0000000500007212 */ /* 0x000fca00078efcff */
.L_x_243:
[----:B------:R-:W-:Y:S01]  /*3770*/  STG.E.U8 [R2.64], R0 ;  /* 0x0000000002007986 */ /* 0x000fe2000c101124 */
[----:B------:R-:W-:Y:S05]  /*3780*/  EXIT ;  /* 0x000000000000794d */ /* 0x000fea0003800000 */
.L_x_241:
        /* <DEDUP_REMOVED lines=17> */
.L_x_246:
[----:B------:R-:W-:-:S04]  /*38a0*/  LOP3.LUT R4, R4, 0x80000000, RZ, 0xc0, !PT ;  /* 0x8000000004047812 */ /* 0x000fc800078ec0ff */
[----:B------:R-:W-:-:S04]  /*38b0*/  SHF.R.U32.HI R5, RZ, 0x18, R4 ;  /* 0x00000018ff057819 */ /* 0x000fc80000011604 */
[----:B------:R-:W-:-:S05]  /*38c0*/  LOP3.LUT R0, R0, R5, RZ, 0xfc, !PT ;  /* 0x0000000500007212 */ /* 0x000fca00078efcff */
.L_x_245:
[----:B------:R-:W-:Y:S01]  /*38d0*/  STG.E.U8 [R2.64], R0 ;  /* 0x0000000002007986 */ /* 0x000fe2000c101124 */
[----:B------:R-:W-:Y:S05]  /*38e0*/  EXIT ;  /* 0x000000000000794d */ /* 0x000fea0003800000 */
.L_x_240:
        /* <DEDUP_REMOVED lines=18> */
.L_x_249:
[----:B------:R-:W-:Y:S01]  /*3a10*/  STG.E.U8 [R2.64], R0 ;  /* 0x0000000002007986 */ /* 0x000fe2000c101124 */
[----:B------:R-:W-:Y:S05]  /*3a20*/  EXIT ;  /* 0x000000000000794d */ /* 0x000fea0003800000 */
.L_x_225:
        /* <DEDUP_REMOVED lines=20> */
.L_x_248:
[----:B------:R-:W-:Y:S02]  /*3b70*/  IMAD.MOV.U32 R4, RZ, RZ, c[0x0][0x168] ;  /* 0x00005a00ff047624 */ /* 0x000fe400078e00ff */
[----:B------:R-:W-:-:S05]  /*3b80*/  IMAD.MOV.U32 R5, RZ, RZ, c[0x0][0x16c] ;  /* 0x00005b00ff057624 */ /* 0x000fca00078e00ff */
[----:B------:R-:W-:Y:S01]  /*3b90*/  STG.E.64 [R2.64], R4 ;  /* 0x0000000402007986 */ /* 0x000fe2000c101b24 */
[----:B------:R-:W-:Y:S05]  /*3ba0*/  EXIT ;  /* 0x000000000000794d */ /* 0x000fea0003800000 */
.L_x_247:
[----:B------:R-:W-:-:S05]  /*3bb0*/  IMAD.MOV.U32 R5, RZ, RZ, c[0x0][0x168] ;  /* 0x00005a00ff057624 */ /* 0x000fca00078e00ff */
[----:B------:R-:W-:Y:S01]  /*3bc0*/  STG.E [R2.64], R5 ;  /* 0x0000000502007986 */ /* 0x000fe2000c101924 */
[----:B------:R-:W-:Y:S05]  /*3bd0*/  EXIT ;  /* 0x000000000000794d */ /* 0x000fea0003800000 */
.L_x_250:
        /* <DEDUP_REMOVED lines=10> */
.L_x_6835:


//--------------------- .text._ZN2at6native18elementwise_kernelILi128ELi2EZNS0_22gpu_kernel_impl_nocastINS0_11FillFunctorImEEEEvRNS_18TensorIteratorBaseERKT_EUliE_EEviT1_ --------------------------
	.section	.text._ZN2at6native18elementwise_kernelILi128ELi2EZNS0_22gpu_kernel_impl_nocastINS0_11FillFunctorImEEEEvRNS_18TensorIteratorBaseERKT_EUliE_EEviT1_,"ax",@progbits
	.sectioninfo	@"SHI_REGISTERS=10"
	.align	128
        .global         _ZN2at6native18elementwise_kernelILi128ELi2EZNS0_22gpu_kernel_impl_nocastINS0_11FillFunctorImEEEEvRNS_18TensorIteratorBaseERKT_EUliE_EEviT1_
        .type           _ZN2at6native18elementwise_kernelILi128ELi2EZNS0_22gpu_kernel_impl_nocastINS0_11FillFunctorImEEEEvRNS_18TensorIteratorBaseERKT_EUliE_EEviT1_,@function
        .size           _ZN2at6native18elementwise_kernelILi128ELi2EZNS0_22gpu_kernel_impl_nocastINS0_11FillFunctorImEEEEvRNS_18TensorIteratorBaseERKT_EUliE_EEviT1_,(.L_x_6836 - _ZN2at6native18elementwise_kernelILi128ELi2EZNS0_22gpu_kernel_impl_nocastINS0_11FillFunctorImEEEEvRNS_18TensorIteratorBaseERKT_EUliE_EEviT1_)
        .other          _ZN2at6native18elementwise_kernelILi128ELi2EZNS0_22gpu_kernel_impl_nocastINS0_11FillFunctorImEEEEvRNS_18TensorIteratorBaseERKT_EUliE_EEviT1_,@"STO_CUDA_ENTRY STV_DEFAULT"
_ZN2at6native18elementwise_kernelILi128ELi2EZNS0_22gpu_kernel_impl_nocastINS0_11FillFunctorImEEEEvRNS_18TensorIteratorBaseERKT_EUliE_EEviT1_:
.text._ZN2at6native18elementwise_kernelILi128ELi2EZNS0_22gpu_kernel_impl_nocastINS0_11FillFunctorImEEEEvRNS_18TensorIteratorBaseERKT_EUliE_EEviT1_:
[----:B------:R-:W-:Y:S02]  /*0000*/  MOV R1, c[0x0][0x28] ;  /* 0x00000a0000017a02 */ /* 0x000fe40000000f00 */
[----:B------:R-:W0:Y:S01]  /*0010*/  S2R R3, SR_CTAID.X ;  /* 0x0000000000037919 */ /* 0x000e220000002500 */
[----:B------:R-:W-:Y:S01]  /*0020*/  ISETP.NE.AND P0, PT, RZ, c[0x0][0x168], PT ;  /* 0x00005a00ff007a0c */ /* 0x000fe20003f05270 */
[----:B------:R-:W-:Y:S02]  /*0030*/  ULDC.64 UR4, c[0x0][0x118] ;  /* 0x0000460000047ab9 */ /* 0x000fe40000000a00 */
[----:B------:R-:W0:Y:S02]  /*0040*/  S2R R0, SR_TID.X ;  /* 0x0000000000007919 */ /* 0x000e240000002100 */
[----:B0-----:R-:W-:-:S08]  /*0050*/  LEA R3, R3, R0, 0x8 ;  /* 0x0000000003037211 */ /* 0x001fd000078e40ff */
[----:B------:R-:W-:Y:S05]  /*0060*/  @!P0 BRA `(.L_x_251) ;  /* 0x000019e000008947 */ /* 0x000fea0003800000 */
[----:B------:R-:W-:Y:S01]  /*0070*/  ISETP.GE.AND P0, PT, R3, c[0x0][0x160], PT ;  /* 0x0000580003007a0c */ /* 0x000fe20003f06270 */
[----:B------:R-:W-:-:S12]  /*0080*/  BSSY B0, `(.L_x_252) ;  /* 0x00000ce000007945 */ /* 0x000fd80003800000 */
[----:B------:R-:W-:Y:S05]  /*0090*/  @P0 BRA `(.L_x_253) ;  /* 0x00000cc000000947 */ /* 0x000fea0003800000 */
[----:B------:R-:W-:-:S04]  /*00a0*/  IMAD.MOV.U32 R2, RZ, RZ, RZ ;  /* 0x000000ffff027224 */ /* 0x000fc800078e00ff */
[----:B------:R-:W-:Y:S01]  /*00b0*/  IMAD.HI.U32 R4, R3, c[0x0][0x170], R2 ;  /* 0x00005c0003047a27 */ /* 0x000fe200078e0002 */
[----:B------:R-:W-:-:S04]  /*00c0*/  MOV R2, c[0x0][0x168] ;  /* 0x00005a0000027a02 */ /* 0x000fc80000000f00 */
[----:B------:R-:W-:Y:S02]  /*00d0*/  ISETP.NE.AND P0, PT, R2, 0x1, PT ;  /* 0x000000010200780c */ /* 0x000fe40003f05270 */
[----:B------:R-:W-:-:S04]  /*00e0*/  SHF.R.U32.HI R5, RZ, c[0x0][0x174], R4 ;  /* 0x00005d00ff057a19 */ /* 0x000fc80000011604 */
[----:B------:R-:W-:-:S05]  /*00f0*/  IADD3 R0, -R5, RZ, RZ ;  /* 0x000000ff05007210 */ /* 0x000fca0007ffe1ff */
[----:B------:R-:W-:-:S04]  /*0100*/  IMAD R0, R0, c[0x0][0x16c], R3 ;  /* 0x00005b0000007a24 */ /* 0x000fc800078e0203 */
[----:B------:R-:W-:Y:S01]  /*0110*/  IMAD R0, R0, c[0x0][0x298], RZ ;  /* 0x0000a60000007a24 */ /* 0x000fe200078e02ff */
        /* <DEDUP_REMOVED lines=177> */
[----:B------:R-:W-:Y:S02]  /*0c30*/  ISETP.NE.AND P0, PT, R2, 0x18, PT ;  /* 0x000000180200780c */ /* 0x000fe40003f05270 */
[----:B------:R-:W-:-:S05]  /*0c40*/  MOV R4, RZ ;  /* 0x000000ff00047202 */ /* 0x000fca0000000f00 */
[----:B------:R-:W-:-:S05]  /*0c50*/  IMAD.HI.U32 R6, R5, c[0x0][0x284], R4 ;  /* 0x0000a10005067a27 */ /* 0x000fca00078e0004 */
[----:B------:R-:W-:Y:S01]  /*0c60*/  SHF.R.U32.HI R7, RZ, c[0x0][0x288], R6 ;  /* 0x0000a200ff077a19 */ /* 0x000fe20000011606 */
[----:B------:R-:W-:-:S03]  /*0c70*/  @P0 IMAD.MOV.U32 R6, RZ, RZ, RZ ;  /* 0x000000ffff060224 */ /* 0x000fc600078e00ff */
[C---:B------:R-:W-:Y:S01]  /*0c80*/  IADD3 R4, -R7.reuse, RZ, RZ ;  /* 0x000000ff07047210 */ /* 0x040fe20007ffe1ff */
[----:B------:R-:W-:-:S04]  /*0c90*/  @P0 IMAD.HI.U32 R2, R7, c[0x0][0x290], R6 ;  /* 0x0000a40007020a27 */ /* 0x000fc800078e0006 */
[----:B------:R-:W-:Y:S01]  /*0ca0*/  IMAD R5, R4, c[0x0][0x280], R5 ;  /* 0x0000a00004057a24 */ /* 0x000fe200078e0205 */
[----:B------:R-:W-:-:S03]  /*0cb0*/  @P0 SHF.R.U32.HI R2, RZ, c[0x0][0x294], R2 ;  /* 0x0000a500ff020a19 */ /* 0x000fc60000011602 */
[----:B------:R-:W-:Y:S01]  /*0cc0*/  IMAD R0, R5, c[0x0][0x2f4], R0 ;  /* 0x0000bd0005007a24 */ /* 0x000fe200078e0200 */
[----:B------:R-:W-:-:S05]  /*0cd0*/  @P0 IADD3 R6, -R2, RZ, RZ ;  /* 0x000000ff02060210 */ /* 0x000fca0007ffe1ff */
[----:B------:R-:W-:-:S04]  /*0ce0*/  @P0 IMAD R7, R6, c[0x0][0x28c], R7 ;  /* 0x0000a30006070a24 */ /* 0x000fc800078e0207 */
[----:B------:R-:W-:-:S05]  /*0cf0*/  @P0 IMAD R0, R7, c[0x0][0x2f8], R0 ;  /* 0x0000be0007000a24 */ /* 0x000fca00078e0200 */
.L_x_254:
[----:B------:R-:W-:Y:S02]  /*0d00*/  IADD3 R4, P0, R0, c[0x0][0x300], RZ ;  /* 0x0000c00000047a10 */ /* 0x000fe40007f1e0ff */
[----:B------:R-:W-:Y:S02]  /*0d10*/  MOV R6, c[0x0][0x308] ;  /* 0x0000c20000067a02 */ /* 0x000fe40000000f00 */
[----:B------:R-:W-:Y:S01]  /*0d20*/  MOV R7, c[0x0][0x30c] ;  /* 0x0000c30000077a02 */ /* 0x000fe20000000f00 */
[----:B------:R-:W-:Y:S01]  /*0d30*/  IMAD.X R5, RZ, RZ, c[0x0][0x304], P0 ;  /* 0x0000c100ff057624 */ /* 0x000fe200000e06ff */
[----:B------:R-:W-:-:S04]  /*0d40*/  IADD3 R3, R3, 0x80, RZ ;  /* 0x0000008003037810 */ /* 0x000fc80007ffe0ff */
[----:B------:R0:W-:Y:S03]  /*0d50*/  STG.E.64 [R4.64], R6 ;  /* 0x0000000604007986 */ /* 0x0001e6000c101b04 */
.L_x_253:
[----:B------:R-:W-:Y:S05]  /*0d60*/  BSYNC B0 ;  /* 0x0000000000007941 */ /* 0x000fea0003800000 */
.L_x_252:
[----:B------:R-:W-:-:S13]  /*0d70*/  ISETP.GE.AND P0, PT, R3, c[0x0][0x160], PT ;  /* 0x0000580003007a0c */ /* 0x000fda0003f06270 */
[----:B------:R-:W-:Y:S05]  /*0d80*/  @P0 EXIT ;  /* 0x000000000000094d */ /* 0x000fea0003800000 */
[----:B------:R-:W-:Y:S01]  /*0d90*/  IMAD.MOV.U32 R2, RZ, RZ, RZ ;  /* 0x000000ffff027224 */ /* 0x000fe200078e00ff */
[----:B0-----:R-:W-:-:S03]  /*0da0*/  MOV R6, c[0x0][0x168] ;  /* 0x00005a0000067a02 */ /* 0x001fc60000000f00 */
[----:B------:R-:W-:Y:S01]  /*0db0*/  IMAD.HI.U32 R4, R3, c[0x0][0x170], R2 ;  /* 0x00005c0003047a27 */ /* 0x000fe200078e0002 */
[----:B------:R-:W-:-:S04]  /*0dc0*/  ISETP.NE.AND P0, PT, R6, 0x1, PT ;  /* 0x000000010600780c */ /* 0x000fc80003f05270 */
        /* <DEDUP_REMOVED lines=194> */
.L_x_255:
[----:B------:R-:W-:Y:S01]  /*19f0*/  IADD3 R2, P0, R0, c[0x0][0x300], RZ ;  /* 0x0000c00000027a10 */ /* 0x000fe20007f1e0ff */
[----:B------:R-:W-:Y:S01]  /*1a00*/  IMAD.MOV.U32 R4, RZ, RZ, c[0x0][0x308] ;  /* 0x0000c200ff047624 */ /* 0x000fe200078e00ff */
[----:B------:R-:W-:Y:S02]  /*1a10*/  MOV R5, c[0x0][0x30c] ;  /* 0x0000c30000057a02 */ /* 0x000fe40000000f00 */
[----:B------:R-:W-:-:S05]  /*1a20*/  IADD3.X R3, RZ, c[0x0][0x304], RZ, P0, !PT ;  /* 0x0000c100ff037a10 */ /* 0x000fca00007fe4ff */
[----:B------:R-:W-:Y:S01]  /*1a30*/  STG.E.64 [R2.64], R4 ;  /* 0x0000000402007986 */ /* 0x000fe2000c101b04 */
[----:B------:R-:W-:Y:S05]  /*1a40*/  EXIT ;  /* 0x000000000000794d */ /* 0x000fea0003800000 */
.L_x_251:
[----:B------:R-:W-:Y:S02]  /*1a50*/  ISETP.GE.AND P1, PT, R3, c[0x0][0x160], PT ;  /* 0x0000580003007a0c */ /* 0x000fe40003f26270 */
[----:B------:R-:W-:-:S11]  /*1a60*/  MOV R2, c[0x0][0x300] ;  /* 0x0000c00000027a02 */ /* 0x000fd60000000f00 */
[----:B------:R-:W-:Y:S01]  /*1a70*/  @!P1 IADD3 R3, R3, 0x80, RZ ;  /* 0x0000008003039810 */ /* 0x000fe20007ffe0ff */
[----:B------:R-:W-:Y:S01]  /*1a80*/  @!P1 IMAD.MOV.U32 R4, RZ, RZ, c[0x0][0x308] ;  /* 0x0000c200ff049624 */ /* 0x000fe200078e00ff */
[----:B------:R-:W-:Y:S02]  /*1a90*/  @!P1 MOV R5, c[0x0][0x30c] ;  /* 0x0000c30000059a02 */ /* 0x000fe40000000f00 */
[----:B------:R-:W-:Y:S02]  /*1aa0*/  ISETP.GE.AND P0, PT, R3, c[0x0][0x160], PT ;  /* 0x0000580003007a0c */ /* 0x000fe40003f06270 */
[----:B------:R-:W-:-:S05]  /*1ab0*/  MOV R3, c[0x0][0x304] ;  /* 0x0000c10000037a02 */ /* 0x000fca0000000f00 */
[----:B------:R0:W-:Y:S06]  /*1ac0*/  @!P1 STG.E.64 [R2.64], R4 ;  /* 0x0000000402009986 */ /* 0x0001ec000c101b04 */
[----:B------:R-:W-:Y:S05]  /*1ad0*/  @P0 EXIT ;  /* 0x000000000000094d */ /* 0x000fea0003800000 */
[----:B0-----:R-:W-:Y:S02]  /*1ae0*/  MOV R4, c[0x0][0x308] ;  /* 0x0000c20000047a02 */ /* 0x001fe40000000f00 */
[----:B------:R-:W-:-:S05]  /*1af0*/  MOV R5, c[0x0][0x30c] ;  /* 0x0000c30000057a02 */ /* 0x000fca0000000f00 */
[----:B------:R-:W-:Y:S01]  /*1b00*/  STG.E.64 [R2.64], R4 ;  /* 0x0000000402007986 */ /* 0x000fe2000c101b04 */
[----:B------:R-:W-:Y:S05]  /*1b10*/  EXIT ;  /* 0x000000000000794d */ /* 0x000fea0003800000 */
.L_x_256:
        /* <DEDUP_REMOVED lines=14> */
.L_x_6836:


//--------------------- .text._ZN2at6native27unrolled_elementwise_kernelINS0_11FillFunctorImEESt5arrayIPcLm1EELi4E23TrivialOffsetCalculatorILi0EjES7_ILi1EjENS0_6memory15LoadWithoutCastENSA_16StoreWithoutCastEEEviT_T0_T2_T3_T4_T5_ --------------------------
	.section	.text._ZN2at6native27unrolled_elementwise_kernelINS0_11FillFunctorImEESt5arrayIPcLm1EELi4E23TrivialOffsetCalculatorILi0EjES7_ILi1EjENS0_6memory15LoadWithoutCastENSA_16StoreWithoutCastEEEviT_T0_T2_T3_T4_T5_,"ax",@progbits
	.sectioninfo	@"SHI_REGISTERS=12"
	.align	128
        .global         _ZN2at6native27unrolled_elementwise_kernelINS0_11FillFunctorImEESt5arrayIPcLm1EELi4E23TrivialOffsetCalculatorILi0EjES7_ILi1EjENS0_6memory15LoadWithoutCastENSA_16StoreWithoutCastEEEviT_T0_T2_T3_T4_T5_
        .type           _ZN2at6native27unrolled_elementwise_kernelINS0_11FillFunctorImEESt5arrayIPcLm1EELi4E23TrivialOffsetCalculatorILi0EjES7_ILi1EjENS0_6memory15LoadWithoutCastENSA_16StoreWithoutCastEEEviT_T0_T2_T3_T4_T5_,@function
        .size           _ZN2at6native27unrolled_elementwise_kernelINS0_11FillFunctorImEESt5arrayIPcLm1EELi4E23TrivialOffsetCalculatorILi0EjES7_ILi1EjENS0_6memory15LoadWithoutCastENSA_16StoreWithoutCastEEEviT_T0_T2_T3_T4_T5_,(.L_x_6837 - _ZN2at6native27unrolled_elementwise_kernelINS0_11FillFunctorImEESt5arrayIPcLm1EELi4E23TrivialOffsetCalculatorILi0EjES7_ILi1EjENS0_6memory15LoadWithoutCastENSA_16StoreWithoutCastEEEviT_T0_T2_T3_T4_T5_)
        .other          _ZN2at6native27unrolled_elementwise_kernelINS0_11FillFunctorImEESt5arrayIPcLm1EELi4E23TrivialOffsetCalculatorILi0EjES7_ILi1EjENS0_6memory15LoadWithoutCastENSA_16StoreWithoutCastEEEviT_T0_T2_T3_T4_T5_,@"STO_CUDA_ENTRY STV_DEFAULT"
_ZN2at6native27unrolled_elementwise_kernelINS0_11FillFunctorImEESt5arrayIPcLm1EELi4E23TrivialOffsetCalculatorILi0EjES7_ILi1EjENS0_6memory15LoadWithoutCastENSA_16StoreWithoutCastEEEviT_T0_T2_T3_T4_T5_:
.text._ZN2at6native27unrolled_elementwise_kernelINS0_11FillFunctorImEESt5arrayIPcLm1EELi4E23TrivialOffsetCalculatorILi0EjES7_ILi1EjENS0_6memory15LoadWithoutCastENSA_16StoreWithoutCastEEEviT_T0_T2_T3_T4_T5_:
[----:B------:R-:W-:Y:S02]  /*0000*/  IMAD.MOV.U32 R1, RZ, RZ, c[0x0][0x28] ;  /* 0x00000a00ff017624 */ /* 0x000fe400078e00ff */
[----:B------:R-:W0:Y:S01]  /*0010*/  S2R R8, SR_CTAID.X ;  /* 0x0000000000087919 */ /* 0x000e220000002500 */
[----:B------:R-:W-:Y:S01]  /*0020*/  IMAD.MOV.U32 R5, RZ, RZ, -0x200 ;  /* 0xfffffe00ff057424 */ /* 0x000fe200078e00ff */
[----:B------:R-:W-:Y:S01]  /*0030*/  ULDC.64 UR4, c[0x0][0x118] ;  /* 0x0000460000047ab9 */ /* 0x000fe20000000a00 */
[----:B------:R-:W-:Y:S01]  /*0040*/  BSSY B0, `(.L_x_257) ;  /* 0x000001a000007945 */ /* 0x000fe20003800000 */
[----:B------:R-:W1:Y:S01]  /*0050*/  S2R R3, SR_TID.X ;  /* 0x0000000000037919 */ /* 0x000e620000002100 */
[----:B0-----:R-:W-:Y:S01]  /*0060*/  IMAD R0, R8, R5, c[0x0][0x160] ;  /* 0x0000580008007624 */ /* 0x001fe200078e0205 */
[----:B-1----:R-:W-:-:S04]  /*0070*/  MOV R9, R3 ;  /* 0x0000000300097202 */ /* 0x002fc80000000f00 */
[----:B------:R-:W-:-:S13]  /*0080*/  ISETP.GE.AND P0, PT, R3, R0, PT ;  /* 0x000000000300720c */ /* 0x000fda0003f06270 */
[----:B------:R-:W-:Y:S01]  /*0090*/  @!P0 IADD3 R9, R3, 0x80, RZ ;  /* 0x0000008003098810 */ /* 0x000fe20007ffe0ff */
[----:B------:R-:W-:Y:S01]  /*00a0*/  @!P0 IMAD R2, R8, 0x200, R3 ;  /* 0x0000020008028824 */ /* 0x000fe200078e0203 */
[----:B------:R-:W-:Y:S01]  /*00b0*/  @!P0 MOV R3, 0x8 ;  /* 0x0000000800038802 */ /* 0x000fe20000000f00 */
[----:B------:R-:W-:Y:S01]  /*00c0*/  @!P0 IMAD.MOV.U32 R4, RZ, RZ, c[0x0][0x168] ;  /* 0x00005a00ff048624 */ /* 0x000fe200078e00ff */
[----:B------:R-:W-:Y:S02]  /*00d0*/  @!P0 MOV R5, c[0x0][0x16c] ;  /* 0x00005b0000058a02 */ /* 0x000fe40000000f00 */
[----:B------:R-:W-:Y:S01]  /*00e0*/  ISETP.GE.AND P1, PT, R9, R0, PT ;  /* 0x000000000900720c */ /* 0x000fe20003f26270 */
[----:B------:R-:W-:-:S05]  /*00f0*/  @!P0 IMAD.WIDE.U32 R2, R2, R3, c[0x0][0x170] ;  /* 0x00005c0002028625 */ /* 0x000fca00078e0003 */
[----:B------:R0:W-:Y:S07]  /*0100*/  @!P0 STG.E.64 [R2.64], R4 ;  /* 0x0000000402008986 */ /* 0x0001ee000c101b04 */
[----:B------:R-:W-:Y:S05]  /*0110*/  @P1 BRA `(.L_x_258) ;  /* 0x000000c000001947 */ /* 0x000fea0003800000 */
[----:B0-----:R-:W-:Y:S01]  /*0120*/  IMAD R2, R8, 0x200, R9 ;  /* 0x0000020008027824 */ /* 0x001fe200078e0209 */
[----:B------:R-:W-:Y:S01]  /*0130*/  IADD3 R9, R9, 0x80, RZ ;  /* 0x0000008009097810 */ /* 0x000fe20007ffe0ff */
[----:B------:R-:W-:Y:S01]  /*0140*/  HFMA2.MMA R7, -RZ, RZ, 0, 4.76837158203125e-07 ;  /* 0x00000008ff077435 */ /* 0x000fe200000001ff */
[----:B------:R-:W-:Y:S01]  /*0150*/  MOV R4, c[0x0][0x168] ;  /* 0x00005a0000047a02 */ /* 0x000fe20000000f00 */
[----:B------:R-:W-:Y:S01]  /*0160*/  IMAD.MOV.U32 R5, RZ, RZ, c[0x0][0x16c] ;  /* 0x00005b00ff057624 */ /* 0x000fe200078e00ff */
[----:B------:R-:W-:-:S07]  /*0170*/  ISETP.GE.AND P0, PT, R9, R0, PT ;  /* 0x000000000900720c */ /* 0x000fce0003f06270 */
[----:B------:R-:W-:-:S05]  /*0180*/  IMAD.WIDE.U32 R2, R2, R7, c[0x0][0x170] ;  /* 0x00005c0002027625 */ /* 0x000fca00078e0007 */
[----:B------:R0:W-:Y:S01]  /*0190*/  STG.E.64 [R2.64], R4 ;  /* 0x0000000402007986 */ /* 0x0001e2000c101b04 */
[----:B------:R-:W-:Y:S01]  /*01a0*/  @!P0 IMAD R6, R8, 0x200, R9 ;  /* 0x0000020008068824 */ /* 0x000fe200078e0209 */
[----:B------:R-:W-:-:S03]  /*01b0*/  @!P0 IADD3 R9, R9, 0x80, RZ ;  /* 0x0000008009098810 */ /* 0x000fc60007ffe0ff */
[----:B------:R-:W-:-:S05]  /*01c0*/  @!P0 IMAD.WIDE.U32 R6, R6, R7, c[0x0][0x170] ;  /* 0x00005c0006068625 */ /* 0x000fca00078e0007 */
[----:B------:R0:W-:Y:S02]  /*01d0*/  @!P0 STG.E.64 [R6.64], R4 ;  /* 0x0000000406008986 */ /* 0x0001e4000c101b04 */
.L_x_258:
[----:B------:R-:W-:Y:S05]  /*01e0*/  BSYNC B0 ;  /* 0x0000000000007941 */ /* 0x000fea0003800000 */
.L_x_257:
[----:B------:R-:W-:-:S13]  /*01f0*/  ISETP.GE.AND P0, PT, R9, R0, PT ;  /* 0x000000000900720c */ /* 0x000fda0003f06270 */
[----:B------:R-:W-:Y:S05]  /*0200*/  @P0 EXIT ;  /* 0x000000000000094d */ /* 0x000fea0003800000 */
[----:B0-----:R-:W-:Y:S01]  /*0210*/  LEA R2, R8, R9, 0x9 ;  /* 0x0000000908027211 */ /* 0x001fe200078e48ff */
[----:B------:R-:W-:Y:S01]  /*0220*/  IMAD.MOV.U32 R3, RZ, RZ, 0x8 ;  /* 0x00000008ff037424 */ /* 0x000fe200078e00ff */
[----:B------:R-:W-:Y:S01]  /*0230*/  MOV R4, c[0x0][0x168] ;  /* 0x00005a0000047a02 */ /* 0x000fe20000000f00 */
[----:B------:R-:W-:Y:S02]  /*0240*/  IMAD.MOV.U32 R5, RZ, RZ, c[0x0][0x16c] ;  /* 0x00005b00ff057624 */ /* 0x000fe400078e00ff */
[----:B------:R-:W-:-:S05]  /*0250*/  IMAD.WIDE.U32 R2, R2, R3, c[0x0][0x170] ;  /* 0x00005c0002027625 */ /* 0x000fca00078e0003 */
[----:B------:R-:W-:Y:S01]  /*0260*/  STG.E.64 [R2.64], R4 ;  /* 0x0000000402007986 */ /* 0x000fe2000c101b04 */
[----:B------:R-:W-:Y:S05]  /*0270*/  EXIT ;  /* 0x000000000000794d */ /* 0x000fea0003800000 */
.L_x_259:
        /* <DEDUP_REMOVED lines=16> */
.L_x_6837:


//--------------------- .text._ZN2at6native29vectorized_elementwise_kernelILi2ENS0_11FillFunctorImEESt5arrayIPcLm1EEEEviT0_T1_ --------------------------
	.section	.text._ZN2at6native29vectorized_elementwise_kernelILi2ENS0_11FillFunctorImEESt5arrayIPcLm1EEEEviT0_T1_,"ax",@progbits
	.sectioninfo	@"SHI_REGISTERS=22"
	.align	128
        .global         _ZN2at6native29vectorized_elementwise_kernelILi2ENS0_11FillFunctorImEESt5arrayIPcLm1EEEEviT0_T1_
        .type           _ZN2at6native29vectorized_elementwise_kernelILi2ENS0_11FillFunctorImEESt5arrayIPcLm1EEEEviT0_T1_,@function
        .size           _ZN2at6native29vectorized_elementwise_kernelILi2ENS0_11FillFunctorImEESt5arrayIPcLm1EEEEviT0_T1_,(.L_x_6838 - _ZN2at6native29vectorized_elementwise_kernelILi2ENS0_11FillFunctorImEESt5arrayIPcLm1EEEEviT0_T1_)
        .other          _ZN2at6native29vectorized_elementwise_kernelILi2ENS0_11FillFunctorImEESt5arrayIPcLm1EEEEviT0_T1_,@"STO_CUDA_ENTRY STV_DEFAULT"
_ZN2at6native29vectorized_elementwise_kernelILi2ENS0_11FillFunctorImEESt5arrayIPcLm1EEEEviT0_T1_:
.text._ZN2at6native29vectorized_elementwise_kernelILi2ENS0_11FillFunctorImEESt5arrayIPcLm1EEEEviT0_T1_:
[----:B------:R-:W-:Y:S02]  /*0000*/  IMAD.MOV.U32 R1, RZ, RZ, c[0x0][0x28] ;  /* 0x00000a00ff017624 */ /* 0x000fe400078e00ff */
[----:B------:R-:W0:Y:S01]  /*0010*/  S2R R0, SR_CTAID.X ;  /* 0x0000000000007919 */ /* 0x000e220000002500 */
[----:B------:R-:W-:Y:S01]  /*0020*/  ULDC.64 UR4, c[0x0][0x118] ;  /* 0x0000460000047ab9 */ /* 0x000fe20000000a00 */
[----:B0-----:R-:W-:-:S05]  /*0030*/  IMAD.SHL.U32 R0, R0, 0x400, RZ ;  /* 0x0000040000007824 */ /* 0x001fca00078e00ff */
[----:B------:R-:W-:-:S04]  /*0040*/  IADD3 R2, -R0, c[0x0][0x160], RZ ;  /* 0x0000580000027a10 */ /* 0x000fc80007ffe1ff */
[----:B------:R-:W-:-:S13]  /*0050*/  ISETP.GE.U32.AND P0, PT, R2, 0x400, PT ;  /* 0x000004000200780c */ /* 0x000fda0003f06070 */
[----:B------:R-:W-:Y:S05]  /*0060*/  @!P0 BRA `(.L_x_260) ;  /* 0x0000019000008947 */ /* 0x000fea0003800000 */
[----:B------:R-:W0:Y:S01]  /*0070*/  S2R R9, SR_TID.X ;  /* 0x0000000000097919 */ /* 0x000e220000002100 */
[----:B------:R-:W-:Y:S01]  /*0080*/  HFMA2.MMA R3, -RZ, RZ, 0, 4.76837158203125e-07 ;  /* 0x00000008ff037435 */ /* 0x000fe200000001ff */
[----:B------:R-:W-:Y:S01]  /*0090*/  IMAD.MOV.U32 R4, RZ, RZ, c[0x0][0x168] ;  /* 0x00005a00ff047624 */ /* 0x000fe200078e00ff */
[----:B------:R-:W-:Y:S01]  /*00a0*/  MOV R6, c[0x0][0x168] ;  /* 0x00005a0000067a02 */ /* 0x000fe20000000f00 */
        /* <DEDUP_REMOVED lines=8> */
[----:B------:R-:W-:-:S04]  /*0130*/  IMAD.WIDE.U32 R2, R0, R3, c[0x0][0x170] ;  /* 0x00005c0000027625 */ /* 0x000fc800078e0003 */
[----:B------:R-:W-:Y:S02]  /*0140*/  IMAD.MOV.U32 R11, RZ, RZ, c[0x0][0x16c] ;  /* 0x00005b00ff0b7624 */ /* 0x000fe400078e00ff */
[----:B------:R-:W-:Y:S02]  /*0150*/  IMAD.MOV.U32 R13, RZ, RZ, c[0x0][0x16c] ;  /* 0x00005b00ff0d7624 */ /* 0x000fe400078e00ff */
[----:B------:R-:W-:Y:S02]  /*0160*/  IMAD.MOV.U32 R14, RZ, RZ, c[0x0][0x168] ;  /* 0x00005a00ff0e7624 */ /* 0x000fe400078e00ff */
[----:B------:R-:W-:Y:S02]  /*0170*/  IMAD.MOV.U32 R16, RZ, RZ, c[0x0][0x168] ;  /* 0x00005a00ff107624 */ /* 0x000fe400078e00ff */
[----:B0-----:R-:W-:Y:S01]  /*0180*/  IMAD.WIDE R2, R9, 0x10, R2 ;  /* 0x0000001009027825 */ /* 0x001fe200078e0202 */
[----:B------:R-:W-:-:S03]  /*0190*/  MOV R9, c[0x0][0x16c] ;  /* 0x00005b0000097a02 */ /* 0x000fc60000000f00 */
[----:B------:R-:W-:Y:S01]  /*01a0*/  IMAD.MOV.U32 R18, RZ, RZ, c[0x0][0x168] ;  /* 0x00005a00ff127624 */ /* 0x000fe200078e00ff */
[----:B------:R-:W-:Y:S04]  /*01b0*/  STG.E.128 [R2.64], R4 ;  /* 0x0000000402007986 */ /* 0x000fe8000c101d04 */
[----:B------:R-:W-:Y:S04]  /*01c0*/  STG.E.128 [R2.64+0x800], R8 ;  /* 0x0008000802007986 */ /* 0x000fe8000c101d04 */
[----:B------:R-:W-:Y:S04]  /*01d0*/  STG.E.128 [R2.64+0x1000], R12 ;  /* 0x0010000c02007986 */ /* 0x000fe8000c101d04 */
[----:B------:R-:W-:Y:S01]  /*01e0*/  STG.E.128 [R2.64+0x1800], R16 ;  /* 0x0018001002007986 */ /* 0x000fe2000c101d04 */
[----:B------:R-:W-:Y:S05]  /*01f0*/  EXIT ;  /* 0x000000000000794d */ /* 0x000fea0003800000 */
.L_x_260:
[----:B------:R-:W0:Y:S01]  /*0200*/  S2R R3, SR_TID.X ;  /* 0x0000000000037919 */ /* 0x000e220000002100 */
[----:B------:R-:W-:Y:S01]  /*0210*/  BSSY B0, `(.L_x_261) ;  /* 0x0000041000007945 */ /* 0x000fe20003800000 */
[----:B------:R-:W-:Y:S01]  /*0220*/  BSSY B1, `(.L_x_262) ;  /* 0x0000037000017945 */ /* 0x000fe20003800000 */
[----:B0-----:R-:W-:-:S13]  /*0230*/  ISETP.GE.AND P0, PT, R3, R2, PT ;  /* 0x000000020300720c */ /* 0x001fda0003f06270 */
[----:B------:R-:W-:Y:S01]  /*0240*/  @!P0 MOV R5, 0x8 ;  /* 0x0000000800058802 */ /* 0x000fe20000000f00 */
[----:B------:R-:W-:Y:S01]  /*0250*/  @!P0 IMAD.IADD R4, R0, 0x1, R3 ;  /* 0x0000000100048824 */ /* 0x000fe200078e0203 */
[----:B------:R-:W-:Y:S01]  /*0260*/  @!P0 MOV R7, c[0x0][0x16c] ;  /* 0x00005b0000078a02 */ /* 0x000fe20000000f00 */
[----:B------:R-:W-:Y:S01]  /*0270*/  @!P0 IMAD.MOV.U32 R6, RZ, RZ, c[0x0][0x168] ;  /* 0x00005a00ff068624 */ /* 0x000fe200078e00ff */
[----:B------:R-:W-:Y:S01]  /*0280*/  @!P0 IADD3 R3, R3, 0x80, RZ ;  /* 0x0000008003038810 */ /* 0x000fe20007ffe0ff */
[----:B------:R-:W-:-:S05]  /*0290*/  @!P0 IMAD.WIDE.U32 R4, R4, R5, c[0x0][0x170] ;  /* 0x00005c0004048625 */ /* 0x000fca00078e0005 */
[----:B------:R0:W-:Y:S01]  /*02a0*/  @!P0 STG.E.64 [R4.64], R6 ;  /* 0x0000000604008986 */ /* 0x0001e2000c101b04 */
[----:B------:R-:W-:-:S13]  /*02b0*/  ISETP.GE.AND P0, PT, R3, R2, PT ;  /* 0x000000020300720c */ /* 0x000fda0003f06270 */
[----:B------:R-:W-:Y:S05]  /*02c0*/  @P0 BRA `(.L_x_263) ;  /* 0x0000010000000947 */ /* 0x000fea0003800000 */
[----:B0-----:R-:W-:Y:S01]  /*02d0*/  HFMA2.MMA R5, -RZ, RZ, 0, 4.76837158203125e-07 ;  /* 0x00000008ff057435 */ /* 0x001fe200000001ff */
[----:B------:R-:W-:Y:S01]  /*02e0*/  IMAD.IADD R4, R0, 0x1, R3 ;  /* 0x0000000100047824 */ /* 0x000fe200078e0203 */
[----:B------:R-:W-:Y:S01]  /*02f0*/  MOV R7, c[0x0][0x16c] ;  /* 0x00005b0000077a02 */ /* 0x000fe20000000f00 */
[----:B------:R-:W-:Y:S01]  /*0300*/  IMAD.MOV.U32 R6, RZ, RZ, c[0x0][0x168] ;  /* 0x00005a00ff067624 */ /* 0x000fe200078e00ff */
[----:B------:R-:W-:-:S04]  /*0310*/  IADD3 R3, R3, 0x80, RZ ;  /* 0x0000008003037810 */ /* 0x000fc80007ffe0ff */
[----:B------:R-:W-:Y:S02]  /*0320*/  ISETP.GE.AND P0, PT, R3, R2, PT ;  /* 0x000000020300720c */ /* 0x000fe40003f06270 */
[----:B------:R-:W-:-:S05]  /*0330*/  IMAD.WIDE.U32 R4, R4, R5, c[0x0][0x170] ;  /* 0x00005c0004047625 */ /* 0x000fca00078e0005 */
[----:B------:R0:W-:Y:S06]  /*0340*/  STG.E.64 [R4.64], R6 ;  /* 0x0000000604007986 */ /* 0x0001ec000c101b04 */
[----:B------:R-:W-:Y:S05]  /*0350*/  @P0 BRA `(.L_x_264) ;  /* 0x0000010000000947 */ /* 0x000fea0003800000 */
[----:B0-----:R-:W-:Y:S01]  /*0360*/  MOV R5, 0x8 ;  /* 0x0000000800057802 */ /* 0x001fe20000000f00 */
[----:B------:R-:W-:Y:S01]  /*0370*/  IMAD.IADD R4, R0, 0x1, R3 ;  /* 0x0000000100047824 */ /* 0x000fe200078e0203 */
[----:B------:R-:W-:Y:S01]  /*0380*/  MOV R7, c[0x0][0x16c] ;  /* 0x00005b0000077a02 */ /* 0x000fe20000000f00 */
[----:B------:R-:W-:Y:S01]  /*0390*/  IMAD.MOV.U32 R6, RZ, RZ, c[0x0][0x168] ;  /* 0x00005a00ff067624 */ /* 0x000fe200078e00ff */
[----:B------:R-:W-:Y:S01]  /*03a0*/  IADD3 R3, R3, 0x80, RZ ;  /* 0x0000008003037810 */ /* 0x000fe20007ffe0ff */
[----:B------:R-:W-:-:S05]  /*03b0*/  IMAD.WIDE.U32 R4, R4, R5, c[0x0][0x170] ;  /* 0x00005c0004047625 */ /* 0x000fca00078e0005 */
[----:B------:R0:W-:Y:S02]  /*03c0*/  STG.E.64 [R4.64], R6 ;  /* 0x0000000604007986 */ /* 0x0001e4000c101b04 */
.L_x_263:
[----:B0-----:R-:W-:-:S13]  /*03d0*/  ISETP.GE.AND P0, PT, R3, R2, PT ;  /* 0x000000020300720c */ /* 0x001fda0003f06270 */
[----:B------:R-:W-:Y:S05]  /*03e0*/  @P0 BRA `(.L_x_265) ;  /* 0x0000010000000947 */ /* 0x000fea0003800000 */
[----:B------:R-:W-:Y:S01]  /*03f0*/  HFMA2.MMA R5, -RZ, RZ, 0, 4.76837158203125e-07 ;  /* 0x00000008ff057435 */ /* 0x000fe200000001ff */
[----:B------:R-:W-:Y:S01]  /*0400*/  IMAD.IADD R4, R0, 0x1, R3 ;  /* 0x0000000100047824 */ /* 0x000fe200078e0203 */
[----:B------:R-:W-:Y:S01]  /*0410*/  MOV R7, c[0x0][0x16c] ;  /* 0x00005b0000077a02 */ /* 0x000fe20000000f00 */
[----:B------:R-:W-:Y:S01]  /*0420*/  IMAD.MOV.U32 R6, RZ, RZ, c[0x0][0x168] ;  /* 0x00005a00ff067624 */ /* 0x000fe200078e00ff */
[----:B------:R-:W-:-:S06]  /*0430*/  IADD3 R3, R3, 0x80, RZ ;  /* 0x0000008003037810 */ /* 0x000fcc0007ffe0ff */
[----:B------:R-:W-:-:S05]  /*0440*/  IMAD.WIDE.U32 R4, R4, R5, c[0x0][0x170] ;  /* 0x00005c0004047625 */ /* 0x000fca00078e0005 */
[----:B------:R0:W-:Y:S02]  /*0450*/  STG.E.64 [R4.64], R6 ;  /* 0x0000000604007986 */ /* 0x0001e4000c101b04 */
.L_x_264:
[----:B------:R-:W-:-:S13]  /*0460*/  ISETP.GE.AND P0, PT, R3, R2, PT ;  /* 0x000000020300720c */ /* 0x000fda0003f06270 */
[----:B------:R-:W-:Y:S05]  /*0470*/  @P0 BRA `(.L_x_266) ;  /* 0x0000011000000947 */ /* 0x000fea0003800000 */
[----:B0-----:R-:W-:Y:S01]  /*0480*/  HFMA2.MMA R5, -RZ, RZ, 0, 4.76837158203125e-07 ;  /* 0x00000008ff057435 */ /* 0x001fe200000001ff */
[----:B------:R-:W-:Y:S01]  /*0490*/  IMAD.IADD R4, R0, 0x1, R3 ;  /* 0x0000000100047824 */ /* 0x000fe200078e0203 */
[----:B------:R-:W-:Y:S01]  /*04a0*/  MOV R7, c[0x0][0x16c] ;  /* 0x00005b0000077a02 */ /* 0x000fe20000000f00 */
[----:B------:R-:W-:Y:S01]  /*04b0*/  IMAD.MOV.U32 R6, RZ, RZ, c[0x0][0x168] ;  /* 0x00005a00ff067624 */ /* 0x000fe200078e00ff */
[----:B------:R-:W-:-:S06]  /*04c0*/  IADD3 R3, R3, 0x80, RZ ;  /* 0x0000008003037810 */ /* 0x000fcc0007ffe0ff */
[----:B------:R-:W-:-:S05]  /*04d0*/  IMAD.WIDE.U32 R4, R4, R5, c[0x0][0x170] ;  /* 0x00005c0004047625 */ /* 0x000fca00078e0005 */
[----:B------:R0:W-:Y:S02]  /*04e0*/  STG.E.64 [R4.64], R6 ;  /* 0x0000000604007986 */ /* 0x0001e4000c101b04 */
.L_x_265:
[----:B------:R-:W-:-:S13]  /*04f0*/  ISETP.GE.AND P0, PT, R3, R2, PT ;  /* 0x000000020300720c */ /* 0x000fda0003f06270 */
[----:B------:R-:W-:Y:S01]  /*0500*/  @P0 BREAK B1 ;  /* 0x0000000000010942 */ /* 0x000fe20003800000 */
        /* <DEDUP_REMOVED lines=8> */
.L_x_266:
[----:B------:R-:W-:Y:S05]  /*0590*/  BSYNC B1 ;  /* 0x0000000000017941 */ /* 0x000fea0003800000 */
.L_x_262:
[----:B------:R-:W-:-:S13]  /*05a0*/  ISETP.GE.AND P0, PT, R3, R2, PT ;  /* 0x000000020300720c */ /* 0x000fda0003f06270 */
[----:B0-----:R-:W-:Y:S01]  /*05b0*/  @!P0 MOV R5, 0x8 ;  /* 0x0000000800058802 */ /* 0x001fe20000000f00 */
[----:B------:R-:W-:Y:S01]  /*05c0*/  @!P0 IMAD.IADD R4, R0, 0x1, R3 ;  /* 0x0000000100048824 */ /* 0x000fe200078e0203 */
[----:B------:R-:W-:Y:S01]  /*05d0*/  @!P0 MOV R7, c[0x0][0x16c] ;  /* 0x00005b0000078a02 */ /* 0x000fe20000000f00 */
[----:B------:R-:W-:Y:S01]  /*05e0*/  @!P0 IMAD.MOV.U32 R6, RZ, RZ, c[0x0][0x168] ;  /* 0x00005a00ff068624 */ /* 0x000fe200078e00ff */
[----:B------:R-:W-:Y:S01]  /*05f0*/  @!P0 IADD3 R3, R3, 0x80, RZ ;  /* 0x0000008003038810 */ /* 0x000fe20007ffe0ff */
[----:B------:R-:W-:-:S05]  /*0600*/  @!P0 IMAD.WIDE.U32 R4, R4, R5, c[0x0][0x170] ;  /* 0x00005c0004048625 */ /* 0x000fca00078e0005 */
[----:B------:R0:W-:Y:S02]  /*0610*/  @!P0 STG.E.64 [R4.64], R6 ;  /* 0x0000000604008986 */ /* 0x0001e4000c101b04 */
.L_x_267:
[----:B------:R-:W-:Y:S05]  /*0620*/  BSYNC B0 ;  /* 0x0000000000007941 */ /* 0x000fea0003800000 */
.L_x_261:
[----:B------:R-:W-:Y:S01]  /*0630*/  WARPSYNC 0xffffffff ;  /* 0xffffffff00007948 */ /* 0x000fe20003800000 */
[----:B------:R-:W-:-:S13]  /*0640*/  ISETP.GE.AND P0, PT, R3, R2, PT ;  /* 0x000000020300720c */ /* 0x000fda0003f06270 */
[----:B------:R-:W-:Y:S05]  /*0650*/  @P0 EXIT ;  /* 0x000000000000094d */ /* 0x000fea0003800000 */
[----:B------:R-:W-:Y:S01]  /*0660*/  HFMA2.MMA R2, -RZ, RZ, 0, 4.76837158203125e-07 ;  /* 0x00000008ff027435 */ /* 0x000fe200000001ff */
[----:B------:R-:W-:Y:S01]  /*0670*/  IMAD.IADD R3, R0, 0x1, R3 ;  /* 0x0000000100037824 */ /* 0x000fe200078e0203 */
[----:B0-----:R-:W-:Y:S01]  /*0680*/  MOV R5, c[0x0][0x16c] ;  /* 0x00005b0000057a02 */ /* 0x001fe20000000f00 */
[----:B------:R-:W-:-:S07]  /*0690*/  IMAD.MOV.U32 R4, RZ, RZ, c[0x0][0x168] ;  /* 0x00005a00ff047624 */ /* 0x000fce00078e00ff */
[----:B------:R-:W-:-:S05]  /*06a0*/  IMAD.WIDE.U32 R2, R3, R2, c[0x0][0x170] ;  /* 0x00005c0003027625 */ /* 0x000fca00078e0002 */
[----:B------:R-:W-:Y:S01]  /*06b0*/  STG.E.64 [R2.64], R4 ;  /* 0x0000000402007986 */ /* 0x000fe2000c101b04 */
[----:B------:R-:W-:Y:S05]  /*06c0*/  EXIT ;  /* 0x000000000000794d */ /* 0x000fea0003800000 */
.L_x_268:
        /* <DEDUP_REMOVED lines=11> */
.L_x_6838:


//--------------------- .text._ZN2at6native29vectorized_elementwise_kernelILi4ENS0_11FillFunctorImEESt5arrayIPcLm1EEEEviT0_T1_ --------------------------
	.section	.text._ZN2at6native29vectorized_elementwise_kernelILi4ENS0_11FillFunctorImEESt5arrayIPcLm1EEEEviT0_T1_,"ax",@progbits
	.sectioninfo	@"SHI_REGISTERS=22"
	.align	128
        .global         _ZN2at6native29vectorized_elementwise_kernelILi4ENS0_11FillFunctorImEESt5arrayIPcLm1EEEEviT0_T1_
        .type           _ZN2at6native29vectorized_elementwise_kernelILi4ENS0_11FillFunctorImEESt5arrayIPcLm1EEEEviT0_T1_,@function
        .size           _ZN2at6native29vectorized_elementwise_kernelILi4ENS0_11FillFunctorImEESt5arrayIPcLm1EEEEviT0_T1_,(.L_x_6839 - _ZN2at6native29vectorized_elementwise_kernelILi4ENS0_11FillFunctorImEESt5arrayIPcLm1EEEEviT0_T1_)
        .other          _ZN2at6native29vectorized_elementwise_kernelILi4ENS0_11FillFunctorImEESt5arrayIPcLm1EEEEviT0_T1_,@"STO_CUDA_ENTRY STV_DEFAULT"
_ZN2at6native29vectorized_elementwise_kernelILi4ENS0_11FillFunctorImEESt5arrayIPcLm1EEEEviT0_T1_:
.text._ZN2at6native29vectorized_elementwise_kernelILi4ENS0_11FillFunctorImEESt5arrayIPcLm1EEEEviT0_T1_:
        /* <DEDUP_REMOVED lines=32> */
.L_x_269:
        /* <DEDUP_REMOVED lines=29> */
.L_x_272:
        /* <DEDUP_REMOVED lines=9> */
.L_x_273:
        /* <DEDUP_REMOVED lines=9> */
.L_x_274:
        /* <DEDUP_REMOVED lines=10> */
.L_x_275:
[----:B------:R-:W-:Y:S05]  /*0590*/  BSYNC B1 ;  /* 0x0000000000017941 */ /* 0x000fea0003800000 */
.L_x_271:
        /* <DEDUP_REMOVED lines=8> */
.L_x_276:
[----:B------:R-:W-:Y:S05]  /*0620*/  BSYNC B0 ;  /* 0x0000000000007941 */ /* 0x000fea0003800000 */
.L_x_270:
        /* <DEDUP_REMOVED lines=10> */
.L_x_277:
        /* <DEDUP_REMOVED lines=11> */
.L_x_6839:


//--------------------- .text._ZN2at6native29vectorized_elementwise_kernelILi8ENS0_11FillFunctorImEESt5arrayIPcLm1EEEEviT0_T1_ --------------------------
	.section	.text._ZN2at6native29vectorized_elementwise_kernelILi8ENS0_11FillFunctorImEESt5arrayIPcLm1EEEEviT0_T1_,"ax",@progbits
	.sectioninfo	@"SHI_REGISTERS=4"
	.align	128
        .global         _ZN2at6native29vectorized_elementwise_kernelILi8ENS0_11FillFunctorImEESt5arrayIPcLm1EEEEviT0_T1_
        .type           _ZN2at6native29vectorized_elementwise_kernelILi8ENS0_11FillFunctorImEESt5arrayIPcLm1EEEEviT0_T1_,@function
        .size           _ZN2at6native29vectorized_elementwise_kernelILi8ENS0_11FillFunctorImEESt5arrayIPcLm1EEEEviT0_T1_,(.L_x_6840 - _ZN2at6native29vectorized_elementwise_kernelILi8ENS0_11FillFunctorImEESt5arrayIPcLm1EEEEviT0_T1_)
        .other          _ZN2at6native29vectorized_elementwise_kernelILi8ENS0_11FillFunctorImEESt5arrayIPcLm1EEEEviT0_T1_,@"STO_CUDA_ENTRY STV_DEFAULT"
_ZN2at6native29vectorized_elementwise_kernelILi8ENS0_11FillFunctorImEESt5arrayIPcLm1EEEEviT0_T1_:
.text._ZN2at6native29vectorized_elementwise_kernelILi8ENS0_11FillFunctorImEESt5arrayIPcLm1EEEEviT0_T1_:
[----:B------:R-:W-:Y:S02]  /*0000*/  MOV R1, c[0x0][0x28] ;  /* 0x00000a0000017a02 */ /* 0x000fe40000000f00 */
[----:B------:R-:W-:Y:S05]  /*0010*/  EXIT ;  /* 0x000000000000794d */ /* 0x000fea0003800000 */
.L_x_278:
        /* <DEDUP_REMOVED lines=14> */
.L_x_6840:


//--------------------- .text._ZN2at6native18elementwise_kernelILi128ELi4EZNS0_15gpu_kernel_implINS0_11FillFunctorIjEEEEvRNS_18TensorIteratorBaseERKT_EUliE_EEviT1_ --------------------------
	.section	.text._ZN2at6native18elementwise_kernelILi128ELi4EZNS0_15gpu_kernel_implINS0_11FillFunctorIjEEEEvRNS_18TensorIteratorBaseERKT_EUliE_EEviT1_,"ax",@progbits
	.sectioninfo	@"SHI_REGISTERS=24"
	.align	128
        .global         _ZN2at6native18elementwise_kernelILi128ELi4EZNS0_15gpu_kernel_implINS0_11FillFunctorIjEEEEvRNS_18TensorIteratorBaseERKT_EUliE_EEviT1_
        .type           _ZN2at6native18elementwise_kernelILi128ELi4EZNS0_15gpu_kernel_implINS0_11FillFunctorIjEEEEvRNS_18TensorIteratorBaseERKT_EUliE_EEviT1_,@function
        .size           _ZN2at6native18elementwise_kernelILi128ELi4EZNS0_15gpu_kernel_implINS0_11FillFunctorIjEEEEvRNS_18TensorIteratorBaseERKT_EUliE_EEviT1_,(.L_x_6841 - _ZN2at6native18elementwise_kernelILi128ELi4EZNS0_15gpu_kernel_implINS0_11FillFunctorIjEEEEvRNS_18TensorIteratorBaseERKT_EUliE_EEviT1_)
        .other          _ZN2at6native18elementwise_kernelILi128ELi4EZNS0_15gpu_kernel_implINS0_11FillFunctorIjEEEEvRNS_18TensorIteratorBaseERKT_EUliE_EEviT1_,@"STO_CUDA_ENTRY STV_DEFAULT"
_ZN2at6native18elementwise_kernelILi128ELi4EZNS0_15gpu_kernel_implINS0_11FillFunctorIjEEEEvRNS_18TensorIteratorBaseERKT_EUliE_EEviT1_:
.text._ZN2at6native18elementwise_kernelILi128ELi4EZNS0_15gpu_kernel_implINS0_11FillFunctorIjEEEEvRNS_18TensorIteratorBaseERKT_EUliE_EEviT1_:
        /* <DEDUP_REMOVED lines=210> */
.L_x_281:
        /* <DEDUP_REMOVED lines=17> */
.L_x_285:
[----:B------:R-:W0:Y:S02]  /*0e30*/  LDC.U8 R5, c[0x0][0x308] ;  /* 0x0000c200ff057b82 */ /* 0x000e240000000000 */
[----:B0-----:R0:W-:Y:S01]  /*0e40*/  STG.E.U8 [R2.64], R5 ;  /* 0x0000000502007986 */ /* 0x0011e2000c101124 */
[----:B------:R-:W-:Y:S05]  /*0e50*/  BRA `(.L_x_287) ;  /* 0x00000d3000007947 */ /* 0x000fea0003800000 */
.L_x_284:
[----:B------:R-:W-:-:S13]  /*0e60*/  ISETP.NE.AND P0, PT, R4, 0x2, PT ;  /* 0x000000020400780c */ /* 0x000fda0003f05270 */
[----:B------:R-:W-:Y:S05]  /*0e70*/  @!P0 BRA `(.L_x_288) ;  /* 0x000000b000008947 */ /* 0x000fea0003800000 */
[----:B------:R-:W-:-:S13]  /*0e80*/  ISETP.NE.AND P0, PT, R4, 0x3, PT ;  /* 0x000000030400780c */ /* 0x000fda0003f05270 */
[----:B------:R-:W-:Y:S05]  /*0e90*/  @!P0 BRA `(.L_x_289) ;  /* 0x0000006000008947 */ /* 0x000fea0003800000 */
[----:B------:R-:W-:-:S13]  /*0ea0*/  ISETP.NE.AND P0, PT, R4, 0x4, PT ;  /* 0x000000040400780c */ /* 0x000fda0003f05270 */
[----:B------:R-:W-:Y:S05]  /*0eb0*/  @P0 BRA `(.L_x_286) ;  /* 0x00000b3000000947 */ /* 0x000fea0003800000 */
[----:B------:R-:W-:Y:S02]  /*0ec0*/  IMAD.MOV.U32 R4, RZ, RZ, c[0x0][0x308] ;  /* 0x0000c200ff047624 */ /* 0x000fe400078e00ff */
[----:B------:R-:W-:-:S05]  /*0ed0*/  IMAD.MOV.U32 R5, RZ, RZ, RZ ;  /* 0x000000ffff057224 */ /* 0x000fca00078e00ff */
[----:B------:R0:W-:Y:S01]  /*0ee0*/  STG.E.64 [R2.64], R4 ;  /* 0x0000000402007986 */ /* 0x0001e2000c101b24 */
[----:B------:R-:W-:Y:S05]  /*0ef0*/  BRA `(.L_x_287) ;  /* 0x00000c9000007947 */ /* 0x000fea0003800000 */
.L_x_289:
[----:B------:R-:W-:-:S05]  /*0f00*/  IMAD.MOV.U32 R5, RZ, RZ, c[0x0][0x308] ;  /* 0x0000c200ff057624 */ /* 0x000fca00078e00ff */
[----:B------:R0:W-:Y:S01]  /*0f10*/  STG.E [R2.64], R5 ;  /* 0x0000000502007986 */ /* 0x0001e2000c101924 */
[----:B------:R-:W-:Y:S05]  /*0f20*/  BRA `(.L_x_287) ;  /* 0x00000c6000007947 */ /* 0x000fea0003800000 */
.L_x_288:
[----:B------:R-:W0:Y:S02]  /*0f30*/  LDC.U16 R5, c[0x0][0x308] ;  /* 0x0000c200ff057b82 */ /* 0x000e240000000400 */
[----:B0-----:R0:W-:Y:S01]  /*0f40*/  STG.E.U16 [R2.64], R5 ;  /* 0x0000000502007986 */ /* 0x0011e2000c101524 */
[----:B------:R-:W-:Y:S05]  /*0f50*/  BRA `(.L_x_287) ;  /* 0x00000c3000007947 */ /* 0x000fea0003800000 */
.L_x_283:
[----:B------:R-:W-:-:S13]  /*0f60*/  ISETP.GT.AND P0, PT, R4, 0x6, PT ;  /* 0x000000060400780c */ /* 0x000fda0003f04270 */
[----:B------:R-:W-:Y:S05]  /*0f70*/  @P0 BRA `(.L_x_290) ;  /* 0x000000b000000947 */ /* 0x000fea0003800000 */
[----:B------:R-:W-:-:S13]  /*0f80*/  ISETP.NE.AND P0, PT, R4, 0x5, PT ;  /* 0x000000050400780c */ /* 0x000fda0003f05270 */
[----:B------:R-:W-:Y:S05]  /*0f90*/  @!P0 BRA `(.L_x_291) ;  /* 0x0000005000008947 */ /* 0x000fea0003800000 */
[----:B------:R-:W-:-:S13]  /*0fa0*/  ISETP.NE.AND P0, PT, R4, 0x6, PT ;  /* 0x000000060400780c */ /* 0x000fda0003f05270 */
[----:B------:R-:W-:Y:S05]  /*0fb0*/  @P0 BRA `(.L_x_286) ;  /* 0x00000a3000000947 */ /* 0x000fea0003800000 */
[----:B------:R-:W0:Y:S02]  /*0fc0*/  I2F.U32 R5, c[0x0][0x308] ;  /* 0x0000c20000057b06 */ /* 0x000e240000201000 */
[----:B0-----:R0:W-:Y:S01]  /*0fd0*/  STG.E [R2.64], R5 ;  /* 0x0000000502007986 */ /* 0x0011e2000c101924 */
[----:B------:R-:W-:Y:S05]  /*0fe0*/  BRA `(.L_x_287) ;  /* 0x00000ba000007947 */ /* 0x000fea0003800000 */
.L_x_291:
[----:B------:R-:W0:Y:S02]  /*0ff0*/  I2F.U32 R0, c[0x0][0x308] ;  /* 0x0000c20000007b06 */ /* 0x000e240000201000 */
[----:B0-----:R-:W-:-:S05]  /*1000*/  F2FP.PACK_AB R0, RZ, R0 ;  /* 0x00000000ff00723e */ /* 0x001fca00000000ff */
[----:B------:R0:W-:Y:S01]  /*1010*/  STG.E.U16 [R2.64], R0 ;  /* 0x0000000002007986 */ /* 0x0001e2000c101524 */
[----:B------:R-:W-:Y:S05]  /*1020*/  BRA `(.L_x_287) ;  /* 0x00000b6000007947 */ /* 0x000fea0003800000 */
.L_x_290:
[----:B------:R-:W-:-:S13]  /*1030*/  ISETP.NE.AND P0, PT, R4, 0x7, PT ;  /* 0x000000070400780c */ /* 0x000fda0003f05270 */
[----:B------:R-:W-:Y:S05]  /*1040*/  @!P0 BRA `(.L_x_292) ;  /* 0x000000d000008947 */ /* 0x000fea0003800000 */
[----:B------:R-:W-:-:S13]  /*1050*/  ISETP.NE.AND P0, PT, R4, 0x8, PT ;  /* 0x000000080400780c */ /* 0x000fda0003f05270 */
[----:B------:R-:W-:Y:S05]  /*1060*/  @!P0 BRA `(.L_x_293) ;  /* 0x0000006000008947 */ /* 0x000fea0003800000 */
[----:B------:R-:W-:-:S13]  /*1070*/  ISETP.NE.AND P0, PT, R4, 0x9, PT ;  /* 0x000000090400780c */ /* 0x000fda0003f05270 */
[----:B------:R-:W-:Y:S05]  /*1080*/  @P0 BRA `(.L_x_286) ;  /* 0x0000096000000947 */ /* 0x000fea0003800000 */
[----:B------:R-:W0:Y:S01]  /*1090*/  I2F.U32 R4, c[0x0][0x308] ;  /* 0x0000c20000047b06 */ /* 0x000e220000201000 */
[----:B------:R-:W-:-:S05]  /*10a0*/  IMAD.MOV.U32 R5, RZ, RZ, RZ ;  /* 0x000000ffff057224 */ /* 0x000fca00078e00ff */
[----:B0-----:R0:W-:Y:S01]  /*10b0*/  STG.E.64 [R2.64], R4 ;  /* 0x0000000402007986 */ /* 0x0011e2000c101b24 */
[----:B------:R-:W-:Y:S05]  /*10c0*/  BRA `(.L_x_287) ;  /* 0x00000ac000007947 */ /* 0x000fea0003800000 */
.L_x_293:
[----:B------:R-:W0:Y:S02]  /*10d0*/  I2F.U32 R0, c[0x0][0x308] ;  /* 0x0000c20000007b06 */ /* 0x000e240000201000 */
[----:B0-----:R-:W-:-:S04]  /*10e0*/  F2FP.PACK_AB R5, RZ, R0 ;  /* 0x00000000ff05723e */ /* 0x001fc800000000ff */
[----:B------:R-:W-:-:S05]  /*10f0*/  PRMT R5, R5, 0x5410, RZ ;  /* 0x0000541005057816 */ /* 0x000fca00000000ff */
[----:B------:R0:W-:Y:S01]  /*1100*/  STG.E [R2.64], R5 ;  /* 0x0000000502007986 */ /* 0x0001e2000c101924 */
[----:B------:R-:W-:Y:S05]  /*1110*/  BRA `(.L_x_287) ;  /* 0x00000a7000007947 */ /* 0x000fea0003800000 */
.L_x_292:
[----:B------:R-:W0:Y:S02]  /*1120*/  I2F.F64.U32 R4, c[0x0][0x308] ;  /* 0x0000c20000047b12 */ /* 0x000e240000201800 */
[----:B0-----:R0:W-:Y:S01]  /*1130*/  STG.E.64 [R2.64], R4 ;  /* 0x0000000402007986 */ /* 0x0011e2000c101b24 */
[----:B------:R-:W-:Y:S05]  /*1140*/  BRA `(.L_x_287) ;  /* 0x00000a4000007947 */ /* 0x000fea0003800000 */
.L_x_282:
        /* <DEDUP_REMOVED lines=8> */
[----:B------:R-:W-:-:S04]  /*11d0*/  ISETP.NE.AND P0, PT, RZ, c[0x0][0x308], PT ;  /* 0x0000c200ff007a0c */ /* 0x000fc80003f05270 */
[----:B------:R-:W-:-:S05]  /*11e0*/  SEL R5, RZ, 0x1, !P0 ;  /* 0x00000001ff057807 */ /* 0x000fca0004000000 */
[----:B------:R0:W-:Y:S01]  /*11f0*/  STG.E.U8 [R2.64], R5 ;  /* 0x0000000502007986 */ /* 0x0001e2000c101124 */
[----:B------:R-:W-:Y:S05]  /*1200*/  BRA `(.L_x_287) ;  /* 0x0000098000007947 */ /* 0x000fea0003800000 */
.L_x_296:
[----:B------:R-:W0:Y:S01]  /*1210*/  I2F.F64.U32 R4, c[0x0][0x308] ;  /* 0x0000c20000047b12 */ /* 0x000e220000201800 */
[----:B------:R-:W-:-:S05]  /*1220*/  CS2R R6, SRZ ;  /* 0x0000000000067805 */ /* 0x000fca000001ff00 */
[----:B0-----:R0:W-:Y:S01]  /*1230*/  STG.E.128 [R2.64], R4 ;  /* 0x0000000402007986 */ /* 0x0011e2000c101d24 */
[----:B------:R-:W-:Y:S05]  /*1240*/  BRA `(.L_x_287) ;  /* 0x0000094000007947 */ /* 0x000fea0003800000 */
.L_x_295:
[----:B------:R-:W-:-:S13]  /*1250*/  ISETP.NE.AND P0, PT, R4, 0xf, PT ;  /* 0x0000000f0400780c */ /* 0x000fda0003f05270 */
[----:B------:R-:W-:Y:S05]  /*1260*/  @!P0 BRA `(.L_x_297) ;  /* 0x0000029000008947 */ /* 0x000fea0003800000 */
[----:B------:R-:W-:-:S13]  /*1270*/  ISETP.NE.AND P0, PT, R4, 0x17, PT ;  /* 0x000000170400780c */ /* 0x000fda0003f05270 */
[----:B------:R-:W-:Y:S05]  /*1280*/  @!P0 BRA `(.L_x_298) ;  /* 0x0000013000008947 */ /* 0x000fea0003800000 */
[----:B------:R-:W-:-:S13]  /*1290*/  ISETP.NE.AND P0, PT, R4, 0x18, PT ;  /* 0x000000180400780c */ /* 0x000fda0003f05270 */
[----:B------:R-:W-:Y:S05]  /*12a0*/  @P0 BRA `(.L_x_286) ;  /* 0x0000074000000947 */ /* 0x000fea0003800000 */
[----:B------:R-:W0:Y:S02]  /*12b0*/  I2F.U32 R7, c[0x0][0x308] ;  /* 0x0000c20000077b06 */ /* 0x000e240000201000 */
        /* <DEDUP_REMOVED lines=13> */
.L_x_299:
[----:B------:R-:W-:-:S05]  /*1390*/  LOP3.LUT R5, R4, R5, RZ, 0xfc, !PT ;  /* 0x0000000504057212 */ /* 0x000fca00078efcff */
[----:B------:R0:W-:Y:S01]  /*13a0*/  STG.E.U8 [R2.64], R5 ;  /* 0x0000000502007986 */ /* 0x0001e2000c101124 */
[----:B------:R-:W-:Y:S05]  /*13b0*/  BRA `(.L_x_287) ;  /* 0x000007d000007947 */ /* 0x000fea0003800000 */
.L_x_298:
[----:B------:R-:W0:Y:S02]  /*13c0*/  I2F.U32 R5, c[0x0][0x308] ;  /* 0x0000c20000057b06 */ /* 0x000e240000201000 */
        /* <DEDUP_REMOVED lines=11> */
.L_x_300:
[----:B------:R-:W-:Y:S01]  /*1480*/  IMAD.MOV.U32 R0, RZ, RZ, 0x7f ;  /* 0x0000007fff007424 */ /* 0x000fe200078e00ff */
[----:B------:R-:W-:-:S04]  /*1490*/  ISETP.GT.U32.AND P0, PT, R4, 0x7f800000, PT ;  /* 0x7f8000000400780c */ /* 0x000fc80003f04070 */
[----:B------:R-:W-:Y:S02]  /*14a0*/  SEL R0, R0, 0x7c, P0 ;  /* 0x0000007c00007807 */ /* 0x000fe40000000000 */
.L_x_301:
[----:B------:R-:W-:-:S04]  /*14b0*/  LOP3.LUT R5, R5, 0x80000000, RZ, 0xc0, !PT ;  /* 0x8000000005057812 */ /* 0x000fc800078ec0ff */
[----:B------:R-:W-:-:S04]  /*14c0*/  SHF.R.U32.HI R5, RZ, 0x18, R5 ;  /* 0x00000018ff057819 */ /* 0x000fc80000011605 */
[----:B------:R-:W-:-:S05]  /*14d0*/  LOP3.LUT R5, R0, R5, RZ, 0xfc, !PT ;  /* 0x0000000500057212 */ /* 0x000fca00078efcff */
[----:B------:R0:W-:Y:S01]  /*14e0*/  STG.E.U8 [R2.64], R5 ;  /* 0x0000000502007986 */ /* 0x0001e2000c101124 */
[----:B------:R-:W-:Y:S05]  /*14f0*/  BRA `(.L_x_287) ;  /* 0x0000069000007947 */ /* 0x000fea0003800000 */
.L_x_297:
[----:B------:R-:W0:Y:S02]  /*1500*/  I2F.U32 R0, c[0x0][0x308] ;  /* 0x0000c20000007b06 */ /* 0x000e240000201000 */
[----:B0-----:R-:W-:-:S05]  /*1510*/  F2FP.BF16.PACK_AB R0, RZ, R0 ;  /* 0x00000000ff00723e */ /* 0x001fca00000010ff */
[----:B------:R0:W-:Y:S01]  /*1520*/  STG.E.U16 [R2.64], R0 ;  /* 0x0000000002007986 */ /* 0x0001e2000c101524 */
[----:B------:R-:W-:Y:S05]  /*1530*/  BRA `(.L_x_287) ;  /* 0x0000065000007947 */ /* 0x000fea0003800000 */
.L_x_294:
        /* <DEDUP_REMOVED lines=11> */
.L_x_304:
[----:B------:R-:W0:Y:S01]  /*15f0*/  I2F.U32 R5, c[0x0][0x308] ;  /* 0x0000c20000057b06 */ /* 0x000e220000201000 */
        /* <DEDUP_REMOVED lines=15> */
.L_x_306:
[----:B------:R-:W-:-:S04]  /*16f0*/  LOP3.LUT R5, R5, 0x80000000, RZ, 0xc0, !PT ;  /* 0x8000000005057812 */ /* 0x000fc800078ec0ff */
[----:B------:R-:W-:-:S04]  /*1700*/  SHF.R.U32.HI R5, RZ, 0x18, R5 ;  /* 0x00000018ff057819 */ /* 0x000fc80000011605 */
[----:B------:R-:W-:-:S04]  /*1710*/  LOP3.LUT R4, R4, R5, RZ, 0xfc, !PT ;  /* 0x0000000504047212 */ /* 0x000fc800078efcff */
[----:B------:R-:W-:-:S05]  /*1720*/  PRMT R0, R4, 0x7610, R0 ;  /* 0x0000761004007816 */ /* 0x000fca0000000000 */
.L_x_305:
[----:B------:R0:W-:Y:S01]  /*1730*/  STG.E.U8 [R2.64], R0 ;  /* 0x0000000002007986 */ /* 0x0001e2000c101124 */
[----:B------:R-:W-:Y:S05]  /*1740*/  BRA `(.L_x_287) ;  /* 0x0000044000007947 */ /* 0x000fea0003800000 */
.L_x_303:
        /* <DEDUP_REMOVED lines=16> */
.L_x_308:
[----:B------:R-:W-:-:S04]  /*1850*/  LOP3.LUT R5, R5, 0x80000000, RZ, 0xc0, !PT ;  /* 0x8000000005057812 */ /* 0x000fc800078ec0ff */
[----:B------:R-:W-:-:S04]  /*1860*/  SHF.R.U32.HI R5, RZ, 0x18, R5 ;  /* 0x00000018ff057819 */ /* 0x000fc80000011605 */
[----:B------:R-:W-:-:S04]  /*1870*/  LOP3.LUT R4, R4, R5, RZ, 0xfc, !PT ;  /* 0x0000000504047212 */ /* 0x000fc800078efcff */
[----:B------:R-:W-:-:S05]  /*1880*/  PRMT R0, R4, 0x7610, R0 ;  /* 0x0000761004007816 */ /* 0x000fca0000000000 */
.L_x_307:
[----:B------:R0:W-:Y:S01]  /*1890*/  STG.E.U8 [R2.64], R0 ;  /* 0x0000000002007986 */ /* 0x0001e2000c101124 */
[----:B------:R-:W-:Y:S05]  /*18a0*/  BRA `(.L_x_287) ;  /* 0x000002e000007947 */ /* 0x000fea0003800000 */
.L_x_302:
[----:B------:R-:W-:-:S13]  /*18b0*/  ISETP.NE.AND P0, PT, R4, 0x1c, PT ;  /* 0x0000001c0400780c */ /* 0x000fda0003f05270 */
[----:B------:R-:W-:Y:S05]  /*18c0*/  @!P0 BRA `(.L_x_309) ;  /* 0x000002a000008947 */ /* 0x000fea0003800000 */
[----:B------:R-:W-:-:S13]  /*18d0*/  ISETP.NE.AND P0, PT, R4, 0x1d, PT ;  /* 0x0000001d0400780c */ /* 0x000fda0003f05270 */
[----:B------:R-:W-:Y:S05]  /*18e0*/  @!P0 BRA `(.L_x_310) ;  /* 0x0000024000008947 */ /* 0x000fea0003800000 */
[----:B------:R-:W-:-:S13]  /*18f0*/  ISETP.NE.AND P0, PT, R4, 0x2c, PT ;  /* 0x0000002c0400780c */ /* 0x000fda0003f05270 */
[----:B------:R-:W-:Y:S05]  /*1900*/  @P0 BRA `(.L_x_286) ;  /* 0x000000e000000947 */ /* 0x000fea0003800000 */
[----:B------:R-:W0:Y:S01]  /*1910*/  I2F.U32 R5, c[0x0][0x308] ;  /* 0x0000c20000057b06 */ /* 0x000e220000201000 */
        /* <DEDUP_REMOVED lines=11> */
.L_x_311:
[----:B------:R0:W-:Y:S01]  /*19d0*/  STG.E.U8 [R2.64], R4 ;  /* 0x0000000402007986 */ /* 0x0001e2000c101124 */
[----:B------:R-:W-:Y:S05]  /*19e0*/  BRA `(.L_x_287) ;  /* 0x000001a000007947 */ /* 0x000fea0003800000 */
.L_x_286:
[----:B------:R-:W-:Y:S01]  /*19f0*/  MOV R2, 0x0 ;  /* 0x0000000000027802 */ /* 0x000fe20000000f00 */
[----:B------:R-:W-:Y:S01]  /*1a00*/  IMAD.MOV.U32 R5, RZ, RZ, c[0x4][0x194] ;  /* 0x01006500ff057624 */ /* 0x000fe200078e00ff */
[----:B------:R-:W-:Y:S01]  /*1a10*/  MOV R4, c[0x4][0x190] ;  /* 0x0100640000047a02 */ /* 0x000fe20000000f00 */
[----:B------:R-:W-:Y:S02]  /*1a20*/  IMAD.MOV.U32 R6, RZ, RZ, c[0x4][0x198] ;  /* 0x01006600ff067624 */ /* 0x000fe400078e00ff */
[----:B------:R-:W-:Y:S01]  /*1a30*/  IMAD.MOV.U32 R7, RZ, RZ, c[0x4][0x19c] ;  /* 0x01006700ff077624 */ /* 0x000fe200078e00ff */
[----:B------:R-:W0:Y:S01]  /*1a40*/  LDC.64 R2, c[0x4][R2] ;  /* 0x0100000002027b82 */ /* 0x000e220000000a00 */
[----:B------:R-:W-:Y:S02]  /*1a50*/  IMAD.MOV.U32 R8, RZ, RZ, 0x65 ;  /* 0x00000065ff087424 */ /* 0x000fe400078e00ff */
[----:B------:R-:W-:-:S02]  /*1a60*/  IMAD.MOV.U32 R10, RZ, RZ, c[0x4][0xa0] ;  /* 0x01002800ff0a7624 */ /* 0x000fc400078e00ff */
[----:B------:R-:W-:Y:S02]  /*1a70*/  IMAD.MOV.U32 R11, RZ, RZ, c[0x4][0xa4] ;  /* 0x01002900ff0b7624 */ /* 0x000fe400078e00ff */
[----:B------:R-:W-:Y:S02]  /*1a80*/  IMAD.MOV.U32 R12, RZ, RZ, 0x1 ;  /* 0x00000001ff0c7424 */ /* 0x000fe400078e00ff */
[----:B------:R-:W-:Y:S02]  /*1a90*/  IMAD.MOV.U32 R13, RZ, RZ, RZ ;  /* 0x000000ffff0d7224 */ /* 0x000fe400078e00ff */
[----:B------:R-:W-:Y:S01]  /*1aa0*/  LEPC R14 ;  /* 0x00000000000e734e */ /* 0x000fe20000000000 */
[----:B------:R-:W-:Y:S02]  /*1ab0*/  MOV R9, 0x1b20 ;  /* 0x00001b2000097802 */ /* 0x000fe40000000f00 */
[----:B------:R-:W-:Y:S02]  /*1ac0*/  MOV R20, 0x1aa0 ;  /* 0x00001aa000147802 */ /* 0x000fe40000000f00 */
[----:B------:R-:W-:Y:S02]  /*1ad0*/  MOV R21, 0x0 ;  /* 0x0000000000157802 */ /* 0x000fe40000000f00 */
[----:B------:R-:W-:-:S02]  /*1ae0*/  MOV R0, 0x0 ;  /* 0x0000000000007802 */ /* 0x000fc40000000f00 */
[----:B------:R-:W-:-:S04]  /*1af0*/  IADD3 R20, P0, P1, -R20, R9, R14 ;  /* 0x0000000914147210 */ /* 0x000fc8000791e10e */
[----:B------:R-:W-:-:S04]  /*1b00*/  IADD3.X R21, ~R0, R21, R15, P0, P1 ;  /* 0x0000001500157210 */ /* 0x000fc800007e250f */
[----:B0-----:R-:W-:Y:S05]  /*1b10*/  CALL.ABS.NOINC R2 ;  /* 0x0000000002007343 */ /* 0x001fea0003c00000 */
[----:B------:R-:W-:Y:S05]  /*1b20*/  BRA `(.L_x_287) ;  /* 0x0000006000007947 */ /* 0x000fea0003800000 */
.L_x_310:
[----:B------:R-:W-:Y:S02]  /*1b30*/  IMAD.MOV.U32 R4, RZ, RZ, c[0x0][0x308] ;  /* 0x0000c200ff047624 */ /* 0x000fe400078e00ff */
[----:B------:R-:W-:-:S05]  /*1b40*/  IMAD.MOV.U32 R5, RZ, RZ, RZ ;  /* 0x000000ffff057224 */ /* 0x000fca00078e00ff */
[----:B------:R0:W-:Y:S01]  /*1b50*/  STG.E.64 [R2.64], R4 ;  /* 0x0000000402007986 */ /* 0x0001e2000c101b24 */
[----:B------:R-:W-:Y:S05]  /*1b60*/  BRA `(.L_x_287) ;  /* 0x0000002000007947 */ /* 0x000fea0003800000 */
.L_x_309:
[----:B------:R-:W-:-:S05]  /*1b70*/  IMAD.MOV.U32 R5, RZ, RZ, c[0x0][0x308] ;  /* 0x0000c200ff057624 */ /* 0x000fca00078e00ff */
[----:B------:R0:W-:Y:S02]  /*1b80*/  STG.E [R2.64], R5 ;  /* 0x0000000502007986 */ /* 0x0001e4000c101924 */
.L_x_287:
[----:B------:R-:W-:-:S05]  /*1b90*/  IMAD R16, R19, 0x200, R16 ;  /* 0x0000020013107824 */ /* 0x000fca00078e0210 */
[----:B------:R-:W-:Y:S02]  /*1ba0*/  IADD3 R17, R16, 0x80, RZ ;  /* 0x0000008010117810 */ /* 0x000fe40007ffe0ff */
.L_x_280:
[----:B------:R-:W-:Y:S05]  /*1bb0*/  BSYNC B6 ;  /* 0x0000000000067941 */ /* 0x000fea0003800000 */
.L_x_279:
        /* <DEDUP_REMOVED lines=195> */
[----:B------:R-:W-:Y:S01]  /*27f0*/  SHF.R.U32.HI R5, RZ, c[0x0][0x288], R4 ;  /* 0x0000a200ff057a19 */ /* 0x000fe20000011604 */
[----:B------:R-:W-:-:S04]  /*2800*/  @P0 IMAD.MOV.U32 R4, RZ, RZ, RZ ;  /* 0x000000ffff040224 */ /* 0x000fc800078e00ff */
[----:B------:R-:W-:-:S04]  /*2810*/  @P0 IMAD.HI.U32 R2, R5, c[0x0][0x290], R4 ;  /* 0x0000a40005020a27 */ /* 0x000fc800078e0004 */
[----:B------:R-:W-:Y:S01]  /*2820*/  IMAD.MOV R7, RZ, RZ, -R5 ;  /* 0x000000ffff077224 */ /* 0x000fe200078e0a05 */
[----:B------:R-:W-:-:S03]  /*2830*/  @P0 SHF.R.U32.HI R2, RZ, c[0x0][0x294], R2 ;  /* 0x0000a500ff020a19 */ /* 0x000fc60000011602 */
[----:B------:R-:W-:Y:S02]  /*2840*/  IMAD R3, R7, c[0x0][0x280], R3 ;  /* 0x0000a00007037a24 */ /* 0x000fe400078e0203 */
[----:B------:R-:W-:Y:S02]  /*2850*/  @P0 IMAD.MOV R4, RZ, RZ, -R2 ;  /* 0x000000ffff040224 */ /* 0x000fe400078e0a02 */
[----:B------:R-:W-:Y:S02]  /*2860*/  IMAD R0, R3, c[0x0][0x2f4], R0 ;  /* 0x0000bd0003007a24 */ /* 0x000fe400078e0200 */
[----:B------:R-:W-:-:S04]  /*2870*/  @P0 IMAD R5, R4, c[0x0][0x28c], R5 ;  /* 0x0000a30004050a24 */ /* 0x000fc800078e0205 */
[----:B------:R-:W-:-:S04]  /*2880*/  @P0 IMAD R0, R5, c[0x0][0x2f8], R0 ;  /* 0x0000be0005000a24 */ /* 0x000fc800078e0200 */
.L_x_314:
        /* <DEDUP_REMOVED lines=17> */
.L_x_318:
[----:B------:R-:W0:Y:S02]  /*29a0*/  LDC.U8 R5, c[0x0][0x308] ;  /* 0x0000c200ff057b82 */ /* 0x000e240000000000 */
[----:B0-----:R0:W-:Y:S01]  /*29b0*/  STG.E.U8 [R2.64], R5 ;  /* 0x0000000502007986 */ /* 0x0011e2000c101124 */
[----:B------:R-:W-:Y:S05]  /*29c0*/  BRA `(.L_x_320) ;  /* 0x00000d3000007947 */ /* 0x000fea0003800000 */
.L_x_317:
        /* <DEDUP_REMOVED lines=10> */
.L_x_322:
[----:B------:R-:W-:-:S05]  /*2a70*/  IMAD.MOV.U32 R5, RZ, RZ, c[0x0][0x308] ;  /* 0x0000c200ff057624 */ /* 0x000fca00078e00ff */
[----:B------:R0:W-:Y:S01]  /*2a80*/  STG.E [R2.64], R5 ;  /* 0x0000000502007986 */ /* 0x0001e2000c101924 */
[----:B------:R-:W-:Y:S05]  /*2a90*/  BRA `(.L_x_320) ;  /* 0x00000c6000007947 */ /* 0x000fea0003800000 */
.L_x_321:
[----:B------:R-:W0:Y:S02]  /*2aa0*/  LDC.U16 R5, c[0x0][0x308] ;  /* 0x0000c200ff057b82 */ /* 0x000e240000000400 */
[----:B0-----:R0:W-:Y:S01]  /*2ab0*/  STG.E.U16 [R2.64], R5 ;  /* 0x0000000502007986 */ /* 0x0011e2000c101524 */
[----:B------:R-:W-:Y:S05]  /*2ac0*/  BRA `(.L_x_320) ;  /* 0x00000c3000007947 */ /* 0x000fea0003800000 */
.L_x_316:
        /* <DEDUP_REMOVED lines=9> */
.L_x_324:
[----:B------:R-:W0:Y:S02]  /*2b60*/  I2F.U32 R0, c[0x0][0x308] ;  /* 0x0000c20000007b06 */ /* 0x000e240000201000 */
[----:B0-----:R-:W-:-:S05]  /*2b70*/  F2FP.PACK_AB R0, RZ, R0 ;  /* 0x00000000ff00723e */ /* 0x001fca00000000ff */
[----:B------:R0:W-:Y:S01]  /*2b80*/  STG.E.U16 [R2.64], R0 ;  /* 0x0000000002007986 */ /* 0x0001e2000c101524 */
[----:B------:R-:W-:Y:S05]  /*2b90*/  BRA `(.L_x_320) ;  /* 0x00000b6000007947 */ /* 0x000fea0003800000 */
.L_x_323:
        /* <DEDUP_REMOVED lines=10> */
.L_x_326:
[----:B------:R-:W0:Y:S02]  /*2c40*/  I2F.U32 R0, c[0x0][0x308] ;  /* 0x0000c20000007b06 */ /* 0x000e240000201000 */
[----:B0-----:R-:W-:-:S04]  /*2c50*/  F2FP.PACK_AB R0, RZ, R0 ;  /* 0x00000000ff00723e */ /* 0x001fc800000000ff */
[----:B------:R-:W-:-:S05]  /*2c60*/  PRMT R0, R0, 0x5410, RZ ;  /* 0x0000541000007816 */ /* 0x000fca00000000ff */
[----:B------:R0:W-:Y:S01]  /*2c70*/  STG.E [R2.64], R0 ;  /* 0x0000000002007986 */ /* 0x0001e2000c101924 */
[----:B------:R-:W-:Y:S05]  /*2c80*/  BRA `(.L_x_320) ;  /* 0x00000a7000007947 */ /* 0x000fea0003800000 */
.L_x_325:
[----:B------:R-:W0:Y:S02]  /*2c90*/  I2F.F64.U32 R4, c[0x0][0x308] ;  /* 0x0000c20000047b12 */ /* 0x000e240000201800 */
[----:B0-----:R0:W-:Y:S01]  /*2ca0*/  STG.E.64 [R2.64], R4 ;  /* 0x0000000402007986 */ /* 0x0011e2000c101b24 */
[----:B------:R-:W-:Y:S05]  /*2cb0*/  BRA `(.L_x_320) ;  /* 0x00000a4000007947 */ /* 0x000fea0003800000 */
.L_x_315:
        /* <DEDUP_REMOVED lines=12> */
.L_x_329:
[----:B------:R-:W0:Y:S01]  /*2d80*/  I2F.F64.U32 R4, c[0x0][0x308] ;  /* 0x0000c20000047b12 */ /* 0x000e220000201800 */
[----:B------:R-:W-:-:S05]  /*2d90*/  CS2R R6, SRZ ;  /* 0x0000000000067805 */ /* 0x000fca000001ff00 */
[----:B0-----:R0:W-:Y:S01]  /*2da0*/  STG.E.128 [R2.64], R4 ;  /* 0x0000000402007986 */ /* 0x0011e2000c101d24 */
[----:B------:R-:W-:Y:S05]  /*2db0*/  BRA `(.L_x_320) ;  /* 0x0000094000007947 */ /* 0x000fea0003800000 */
.L_x_328:
        /* <DEDUP_REMOVED lines=20> */
.L_x_332:
[----:B------:R-:W-:-:S05]  /*2f00*/  LOP3.LUT R5, R0, R9, RZ, 0xfc, !PT ;  /* 0x0000000900057212 */ /* 0x000fca00078efcff */
[----:B------:R0:W-:Y:S01]  /*2f10*/  STG.E.U8 [R2.64], R5 ;  /* 0x0000000502007986 */ /* 0x0001e2000c101124 */
[----:B------:R-:W-:Y:S05]  /*2f20*/  BRA `(.L_x_320) ;  /* 0x000007d000007947 */ /* 0x000fea0003800000 */
.L_x_331:
        /* <DEDUP_REMOVED lines=12> */
.L_x_333:
[----:B------:R-:W-:Y:S01]  /*2ff0*/  ISETP.GT.U32.AND P0, PT, R0, 0x7f800000, PT ;  /* 0x7f8000000000780c */ /* 0x000fe20003f04070 */
[----:B------:R-:W-:-:S05]  /*3000*/  IMAD.MOV.U32 R0, RZ, RZ, 0x7f ;  /* 0x0000007fff007424 */ /* 0x000fca00078e00ff */
[----:B------:R-:W-:Y:S02]  /*3010*/  SEL R0, R0, 0x7c, P0 ;  /* 0x0000007c00007807 */ /* 0x000fe40000000000 */
.L_x_334:
[----:B------:R-:W-:-:S04]  /*3020*/  LOP3.LUT R4, R4, 0x80000000, RZ, 0xc0, !PT ;  /* 0x8000000004047812 */ /* 0x000fc800078ec0ff */
[----:B------:R-:W-:-:S04]  /*3030*/  SHF.R.U32.HI R5, RZ, 0x18, R4 ;  /* 0x00000018ff057819 */ /* 0x000fc80000011604 */
[----:B------:R-:W-:-:S05]  /*3040*/  LOP3.LUT R5, R0, R5, RZ, 0xfc, !PT ;  /* 0x0000000500057212 */ /* 0x000fca00078efcff */
[----:B------:R0:W-:Y:S01]  /*3050*/  STG.E.U8 [R2.64], R5 ;  /* 0x0000000502007986 */ /* 0x0001e2000c101124 */
[----:B------:R-:W-:Y:S05]  /*3060*/  BRA `(.L_x_320) ;  /* 0x0000069000007947 */ /* 0x000fea0003800000 */
.L_x_330:
[----:B------:R-:W0:Y:S02]  /*3070*/  I2F.U32 R0, c[0x0][0x308] ;  /* 0x0000c20000007b06 */ /* 0x000e240000201000 */
[----:B0-----:R-:W-:-:S05]  /*3080*/  F2FP.BF16.PACK_AB R0, RZ, R0 ;  /* 0x00000000ff00723e */ /* 0x001fca00000010ff */
[----:B------:R0:W-:Y:S01]  /*3090*/  STG.E.U16 [R2.64], R0 ;  /* 0x0000000002007986 */ /* 0x0001e2000c101524 */
[----:B------:R-:W-:Y:S05]  /*30a0*/  BRA `(.L_x_320) ;  /* 0x0000065000007947 */ /* 0x000fea0003800000 */
.L_x_327:
        /* <DEDUP_REMOVED lines=11> */
.L_x_337:
        /* <DEDUP_REMOVED lines=17> */
.L_x_339:
[----:B------:R-:W-:-:S04]  /*3270*/  LOP3.LUT R4, R4, 0x80000000, RZ, 0xc0, !PT ;  /* 0x8000000004047812 */ /* 0x000fc800078ec0ff */
[----:B------:R-:W-:-:S04]  /*3280*/  SHF.R.U32.HI R5, RZ, 0x18, R4 ;  /* 0x00000018ff057819 */ /* 0x000fc80000011604 */
[----:B------:R-:W-:-:S05]  /*3290*/  LOP3.LUT R0, R0, R5, RZ, 0xfc, !PT ;  /* 0x0000000500007212 */ /* 0x000fca00078efcff */
.L_x_338:
[----:B------:R0:W-:Y:S01]  /*32a0*/  STG.E.U8 [R2.64], R0 ;  /* 0x0000000002007986 */ /* 0x0001e2000c101124 */
[----:B------:R-:W-:Y:S05]  /*32b0*/  BRA `(.L_x_320) ;  /* 0x0000044000007947 */ /* 0x000fea0003800000 */
.L_x_336:
        /* <DEDUP_REMOVED lines=17> */
.L_x_341:
[----:B------:R-:W-:-:S04]  /*33d0*/  LOP3.LUT R4, R4, 0x80000000, RZ, 0xc0, !PT ;  /* 0x8000000004047812 */ /* 0x000fc800078ec0ff */
[----:B------:R-:W-:-:S04]  /*33e0*/  SHF.R.U32.HI R5, RZ, 0x18, R4 ;  /* 0x00000018ff057819 */ /* 0x000fc80000011604 */
[----:B------:R-:W-:-:S05]  /*33f0*/  LOP3.LUT R0, R0, R5, RZ, 0xfc, !PT ;  /* 0x0000000500007212 */ /* 0x000fca00078efcff */
.L_x_340:
[----:B------:R0:W-:Y:S01]  /*3400*/  STG.E.U8 [R2.64], R0 ;  /* 0x0000000002007986 */ /* 0x0001e2000c101124 */
[----:B------:R-:W-:Y:S05]  /*3410*/  BRA `(.L_x_320) ;  /* 0x000002e000007947 */ /* 0x000fea0003800000 */
.L_x_335:
        /* <DEDUP_REMOVED lines=18> */
.L_x_344:
[----:B------:R0:W-:Y:S01]  /*3540*/  STG.E.U8 [R2.64], R0 ;  /* 0x0000000002007986 */ /* 0x0001e2000c101124 */
[----:B------:R-:W-:Y:S05]  /*3550*/  BRA `(.L_x_320) ;  /* 0x000001a000007947 */ /* 0x000fea0003800000 */
.L_x_319:
        /* <DEDUP_REMOVED lines=20> */
.L_x_343:
[----:B------:R-:W-:Y:S02]  /*36a0*/  IMAD.MOV.U32 R4, RZ, RZ, c[0x0][0x308] ;  /* 0x0000c200ff047624 */ /* 0x000fe400078e00ff */
[----:B------:R-:W-:-:S05]  /*36b0*/  IMAD.MOV.U32 R5, RZ, RZ, RZ ;  /* 0x000000ffff057224 */ /* 0x000fca00078e00ff */
[----:B------:R0:W-:Y:S01]  /*36c0*/  STG.E.64 [R2.64], R4 ;  /* 0x0000000402007986 */ /* 0x0001e2000c101b24 */
[----:B------:R-:W-:Y:S05]  /*36d0*/  BRA `(.L_x_320) ;  /* 0x0000002000007947 */ /* 0x000fea0003800000 */
.L_x_342:
[----:B------:R-:W-:-:S05]  /*36e0*/  IMAD.MOV.U32 R5, RZ, RZ, c[0x0][0x308] ;  /* 0x0000c200ff057624 */ /* 0x000fca00078e00ff */
[----:B------:R0:W-:Y:S02]  /*36f0*/  STG.E [R2.64], R5 ;  /* 0x0000000502007986 */ /* 0x0001e4000c101924 */
.L_x_320:
[----:B------:R-:W-:-:S04]  /*3700*/  IADD3 R17, R17, 0x80, RZ ;  /* 0x0000008011117810 */ /* 0x000fc80007ffe0ff */
[----:B------:R-:W-:-:S13]  /*3710*/  ISETP.GE.AND P0, PT, R17, c[0x0][0x160], PT ;  /* 0x0000580011007a0c */ /* 0x000fda0003f06270 */
[----:B------:R-:W-:Y:S05]  /*3720*/  @P0 BRA `(.L_x_313) ;  /* 0x00001b2000000947 */ /* 0x000fea0003800000 */
[----:B------:R-:W-:Y:S01]  /*3730*/  ISETP.NE.AND P0, PT, RZ, c[0x0][0x168], PT ;  /* 0x00005a00ff007a0c */ /* 0x000fe20003f05270 */
[----:B0-----:R-:W-:-:S12]  /*3740*/  IMAD.MOV.U32 R0, RZ, RZ, RZ ;  /* 0x000000ffff007224 */ /* 0x001fd800078e00ff */
[----:B------:R-:W-:Y:S05]  /*3750*/  @!P0 BRA `(.L_x_345) ;  /* 0x00000c7000008947 */ /* 0x000fea0003800000 */
[----:B------:R-:W-:Y:S01]  /*3760*/  HFMA2.MMA R4, -RZ, RZ, 0, 5.9604644775390625e-08 ;  /* 0x00000001ff047435 */ /* 0x000fe200000001ff */
[----:B------:R-:W-:-:S04]  /*3770*/  IMAD.MOV.U32 R16, RZ, RZ, RZ ;  /* 0x000000ffff107224 */ /* 0x000fc800078e00ff */
[----:B------:R-:W-:-:S05]  /*3780*/  IMAD.HI.U32 R2, R17, c[0x0][0x170], R16 ;  /* 0x00005c0011027a27 */ /* 0x000fca00078e0010 */
        /* <DEDUP_REMOVED lines=196> */
.L_x_345:
        /* <DEDUP_REMOVED lines=17> */
.L_x_349:
[----:B------:R-:W0:Y:S02]  /*44e0*/  LDC.U8 R5, c[0x0][0x308] ;  /* 0x0000c200ff057b82 */ /* 0x000e240000000000 */
[----:B0-----:R0:W-:Y:S01]  /*44f0*/  STG.E.U8 [R2.64], R5 ;  /* 0x0000000502007986 */ /* 0x0011e2000c101124 */
[----:B------:R-:W-:Y:S05]  /*4500*/  BRA `(.L_x_351) ;  /* 0x00000d3000007947 */ /* 0x000fea0003800000 */
.L_x_348:
        /* <DEDUP_REMOVED lines=10> */
.L_x_353:
[----:B------:R-:W-:-:S05]  /*45b0*/  IMAD.MOV.U32 R5, RZ, RZ, c[0x0][0x308] ;  /* 0x0000c200ff057624 */ /* 0x000fca00078e00ff */
[----:B------:R0:W-:Y:S01]  /*45c0*/  STG.E [R2.64], R5 ;  /* 0x0000000502007986 */ /* 0x0001e2000c101924 */
[----:B------:R-:W-:Y:S05]  /*45d0*/  BRA `(.L_x_351) ;  /* 0x00000c6000007947 */ /* 0x000fea0003800000 */
.L_x_352:
[----:B------:R-:W0:Y:S02]  /*45e0*/  LDC.U16 R5, c[0x0][0x308] ;  /* 0x0000c200ff057b82 */ /* 0x000e240000000400 */
[----:B0-----:R0:W-:Y:S01]  /*45f0*/  STG.E.U16 [R2.64], R5 ;  /* 0x0000000502007986 */ /* 0x0011e2000c101524 */
[----:B------:R-:W-:Y:S05]  /*4600*/  BRA `(.L_x_351) ;  /* 0x00000c3000007947 */ /* 0x000fea0003800000 */
.L_x_347:
        /* <DEDUP_REMOVED lines=9> */
.L_x_355:
[----:B------:R-:W0:Y:S02]  /*46a0*/  I2F.U32 R0, c[0x0][0x308] ;  /* 0x0000c20000007b06 */ /* 0x000e240000201000 */
[----:B0-----:R-:W-:-:S05]  /*46b0*/  F2FP.PACK_AB R0, RZ, R0 ;  /* 0x00000000ff00723e */ /* 0x001fca00000000ff */
[----:B------:R0:W-:Y:S01]  /*46c0*/  STG.E.U16 [R2.64], R0 ;  /* 0x0000000002007986 */ /* 0x0001e2000c101524 */
[----:B------:R-:W-:Y:S05]  /*46d0*/  BRA `(.L_x_351) ;  /* 0x00000b6000007947 */ /* 0x000fea0003800000 */
.L_x_354:
        /* <DEDUP_REMOVED lines=10> */
.L_x_357:
[----:B------:R-:W0:Y:S02]  /*4780*/  I2F.U32 R0, c[0x0][0x308] ;  /* 0x0000c20000007b06 */ /* 0x000e240000201000 */
[----:B0-----:R-:W-:-:S04]  /*4790*/  F2FP.PACK_AB R0, RZ, R0 ;  /* 0x00000000ff00723e */ /* 0x001fc800000000ff */
[----:B------:R-:W-:-:S05]  /*47a0*/  PRMT R0, R0, 0x5410, RZ ;  /* 0x0000541000007816 */ /* 0x000fca00000000ff */
[----:B------:R0:W-:Y:S01]  /*47b0*/  STG.E [R2.64], R0 ;  /* 0x0000000002007986 */ /* 0x0001e2000c101924 */
[----:B------:R-:W-:Y:S05]  /*47c0*/  BRA `(.L_x_351) ;  /* 0x00000a7000007947 */ /* 0x000fea0003800000 */
.L_x_356:
[----:B------:R-:W0:Y:S02]  /*47d0*/  I2F.F64.U32 R4, c[0x0][0x308] ;  /* 0x0000c20000047b12 */ /* 0x000e240000201800 */
[----:B0-----:R0:W-:Y:S01]  /*47e0*/  STG.E.64 [R2.64], R4 ;  /* 0x0000000402007986 */ /* 0x0011e2000c101b24 */
[----:B------:R-:W-:Y:S05]  /*47f0*/  BRA `(.L_x_351) ;  /* 0x00000a4000007947 */ /* 0x000fea0003800000 */
.L_x_346:
        /* <DEDUP_REMOVED lines=12> */
.L_x_360:
[----:B------:R-:W0:Y:S01]  /*48c0*/  I2F.F64.U32 R4, c[0x0][0x308] ;  /* 0x0000c20000047b12 */ /* 0x000e220000201800 */
[----:B------:R-:W-:-:S05]  /*48d0*/  CS2R R6, SRZ ;  /* 0x0000000000067805 */ /* 0x000fca000001ff00 */
[----:B0-----:R0:W-:Y:S01]  /*48e0*/  STG.E.128 [R2.64], R4 ;  /* 0x0000000402007986 */ /* 0x0011e2000c101d24 */
[----:B------:R-:W-:Y:S05]  /*48f0*/  BRA `(.L_x_351) ;  /* 0x0000094000007947 */ /* 0x000fea0003800000 */
.L_x_359:
        /* <DEDUP_REMOVED lines=20> */
.L_x_363:
[----:B------:R-:W-:-:S05]  /*4a40*/  LOP3.LUT R5, R0, R9, RZ, 0xfc, !PT ;  /* 0x0000000900057212 */ /* 0x000fca00078efcff */
[----:B------:R0:W-:Y:S01]  /*4a50*/  STG.E.U8 [R2.64], R5 ;  /* 0x0000000502007986 */ /* 0x0001e2000c101124 */
[----:B------:R-:W-:Y:S05]  /*4a60*/  BRA `(.L_x_351) ;  /* 0x000007d000007947 */ /* 0x000fea0003800000 */
.L_x_362:
        /* <DEDUP_REMOVED lines=12> */
.L_x_364:
[----:B------:R-:W-:Y:S01]  /*4b30*/  ISETP.GT.U32.AND P0, PT, R0, 0x7f800000, PT ;  /* 0x7f8000000000780c */ /* 0x000fe20003f04070 */
[----:B------:R-:W-:-:S05]  /*4b40*/  IMAD.MOV.U32 R0, RZ, RZ, 0x7f ;  /* 0x0000007fff007424 */ /* 0x000fca00078e00ff */
[----:B------:R-:W-:Y:S02]  /*4b50*/  SEL R0, R0, 0x7c, P0 ;  /* 0x0000007c00007807 */ /* 0x000fe40000000000 */
.L_x_365:
[----:B------:R-:W-:-:S04]  /*4b60*/  LOP3.LUT R4, R4, 0x80000000, RZ, 0xc0, !PT ;  /* 0x8000000004047812 */ /* 0x000fc800078ec0ff */
[----:B------:R-:W-:-:S04]  /*4b70*/  SHF.R.U32.HI R5, RZ, 0x18, R4 ;  /* 0x00000018ff057819 */ /* 0x000fc80000011604 */
[----:B------:R-:W-:-:S05]  /*4b80*/  LOP3.LUT R5, R0, R5, RZ, 0xfc, !PT ;  /* 0x0000000500057212 */ /* 0x000fca00078efcff */
[----:B------:R0:W-:Y:S01]  /*4b90*/  STG.E.U8 [R2.64], R5 ;  /* 0x0000000502007986 */ /* 0x0001e2000c101124 */
[----:B------:R-:W-:Y:S05]  /*4ba0*/  BRA `(.L_x_351) ;  /* 0x0000069000007947 */ /* 0x000fea0003800000 */
.L_x_361:
[----:B------:R-:W0:Y:S02]  /*4bb0*/  I2F.U32 R0, c[0x0][0x308] ;  /* 0x0000c20000007b06 */ /* 0x000e240000201000 */
[----:B0-----:R-:W-:-:S05]  /*4bc0*/  F2FP.BF16.PACK_AB R0, RZ, R0 ;  /* 0x00000000ff00723e */ /* 0x001fca00000010ff */
[----:B------:R0:W-:Y:S01]  /*4bd0*/  STG.E.U16 [R2.64], R0 ;  /* 0x0000000002007986 */ /* 0x0001e2000c101524 */
[----:B------:R-:W-:Y:S05]  /*4be0*/  BRA `(.L_x_351) ;  /* 0x0000065000007947 */ /* 0x000fea0003800000 */
.L_x_358:
        /* <DEDUP_REMOVED lines=11> */
.L_x_368:
        /* <DEDUP_REMOVED lines=17> */
.L_x_370:
[----:B------:R-:W-:-:S04]  /*4db0*/  LOP3.LUT R4, R4, 0x80000000, RZ, 0xc0, !PT ;  /* 0x8000000004047812 */ /* 0x000fc800078ec0ff */
[----:B------:R-:W-:-:S04]  /*4dc0*/  SHF.R.U32.HI R5, RZ, 0x18, R4 ;  /* 0x00000018ff057819 */ /* 0x000fc80000011604 */
[----:B------:R-:W-:-:S05]  /*4dd0*/  LOP3.LUT R0, R0, R5, RZ, 0xfc, !PT ;  /* 0x0000000500007212 */ /* 0x000fca00078efcff */
.L_x_369:
[----:B------:R0:W-:Y:S01]  /*4de0*/  STG.E.U8 [R2.64], R0 ;  /* 0x0000000002007986 */ /* 0x0001e2000c101124 */
[----:B------:R-:W-:Y:S05]  /*4df0*/  BRA `(.L_x_351) ;  /* 0x0000044000007947 */ /* 0x000fea0003800000 */
.L_x_367:
        /* <DEDUP_REMOVED lines=17> */
.L_x_372:
[----:B------:R-:W-:-:S04]  /*4f10*/  LOP3.LUT R4, R4, 0x80000000, RZ, 0xc0, !PT ;  /* 0x8000000004047812 */ /* 0x000fc800078ec0ff */
[----:B------:R-:W-:-:S04]  /*4f20*/  SHF.R.U32.HI R5, RZ, 0x18, R4 ;  /* 0x00000018ff057819 */ /* 0x000fc80000011604 */
[----:B------:R-:W-:-:S05]  /*4f30*/  LOP3.LUT R0, R0, R5, RZ, 0xfc, !PT ;  /* 0x0000000500007212 */ /* 0x000fca00078efcff */
.L_x_371:
[----:B------:R0:W-:Y:S01]  /*4f40*/  STG.E.U8 [R2.64], R0 ;  /* 0x0000000002007986 */ /* 0x0001e2000c101124 */
[----:B------:R-:W-:Y:S05]  /*4f50*/  BRA `(.L_x_351) ;  /* 0x000002e000007947 */ /* 0x000fea0003800000 */
.L_x_366:
[----:B------:R-:W-:-:S13]  /*4f60*/  ISETP.NE.AND P0, PT, R4, 0x1c, PT ;  /* 0x0000001c0400780c */ /* 0x000fda0003f05270 */
[----:B------:R-:W-:Y:S05]  /*4f70*/  @!P0 BRA `(.L_x_373) ;  /* 0x000002a000008947 */ /* 0x000fea0003800000 */
[----:B------:R-:W-:-:S13]  /*4f80*/  ISETP.NE.AND P0, PT, R4, 0x1d, PT ;  /* 0x0000001d0400780c */ /* 0x000fda0003f05270 */
[----:B------:R-:W-:Y:S05]  /*4f90*/  @!P0 BRA `(.L_x_374) ;  /* 0x0000024000008947 */ /* 0x000fea0003800000 */
[----:B------:R-:W-:-:S13]  /*4fa0*/  ISETP.NE.AND P0, PT, R4, 0x2c, PT ;  /* 0x0000002c0400780c */ /* 0x000fda0003f05270 */
[----:B------:R-:W-:Y:S05]  /*4fb0*/  @P0 BRA `(.L_x_350) ;  /* 0x000000e000000947 */ /* 0x000fea0003800000 */
[----:B------:R-:W0:Y:S01]  /*4fc0*/  I2F.U32 R4, c[0x0][0x308] ;  /* 0x0000c20000047b06 */ /* 0x000e220000201000 */
[----:B------:R-:W-:Y:S01]  /*4fd0*/  HFMA2.MMA R0, -RZ, RZ, 0, 1.5199184417724609375e-05 ;  /* 0x000000ffff007435 */ /* 0x000fe200000001ff */
        /* <DEDUP_REMOVED lines=10> */
.L_x_375:
[----:B------:R0:W-:Y:S01]  /*5080*/  STG.E.U8 [R2.64], R0 ;  /* 0x0000000002007986 */ /* 0x0001e2000c101124 */
[----:B------:R-:W-:Y:S05]  /*5090*/  BRA `(.L_x_351) ;  /* 0x000001a000007947 */ /* 0x000fea0003800000 */
.L_x_350:
        /* <DEDUP_REMOVED lines=20> */
.L_x_374:
[----:B------:R-:W-:Y:S02]  /*51e0*/  IMAD.MOV.U32 R4, RZ, RZ, c[0x0][0x308] ;  /* 0x0000c200ff047624 */ /* 0x000fe400078e00ff */
[----:B------:R-:W-:-:S05]  /*51f0*/  IMAD.MOV.U32 R5, RZ, RZ, RZ ;  /* 0x000000ffff057224 */ /* 0x000fca00078e00ff */
[----:B------:R0:W-:Y:S01]  /*5200*/  STG.E.64 [R2.64], R4 ;  /* 0x0000000402007986 */ /* 0x0001e2000c101b24 */
[----:B------:R-:W-:Y:S05]  /*5210*/  BRA `(.L_x_351) ;  /* 0x0000002000007947 */ /* 0x000fea0003800000 */
.L_x_373:
[----:B------:R-:W-:-:S05]  /*5220*/  IMAD.MOV.U32 R5, RZ, RZ, c[0x0][0x308] ;  /* 0x0000c200ff057624 */ /* 0x000fca00078e00ff */
[----:B------:R0:W-:Y:S02]  /*5230*/  STG.E [R2.64], R5 ;  /* 0x0000000502007986 */ /* 0x0001e4000c101924 */
.L_x_351:
[----:B------:R-:W-:Y:S02]  /*5240*/  IADD3 R17, R17, 0x80, RZ ;  /* 0x0000008011117810 */ /* 0x000fe40007ffe0ff */
.L_x_313:
[----:B------:R-:W-:Y:S05]  /*5250*/  BSYNC B6 ;  /* 0x0000000000067941 */ /* 0x000fea0003800000 */
.L_x_312:
        /* <DEDUP_REMOVED lines=204> */
.L_x_376:
        /* <DEDUP_REMOVED lines=17> */
.L_x_380:
[----:B------:R-:W0:Y:S02]  /*6030*/  LDC.U8 R5, c[0x0][0x308] ;  /* 0x0000c200ff057b82 */ /* 0x000e240000000000 */
[----:B0-----:R-:W-:Y:S01]  /*6040*/  STG.E.U8 [R2.64], R5 ;  /* 0x0000000502007986 */ /* 0x001fe2000c101124 */
[----:B------:R-:W-:Y:S05]  /*6050*/  EXIT ;  /* 0x000000000000794d */ /* 0x000fea0003800000 */
.L_x_379:
        /* <DEDUP_REMOVED lines=8> */
[----:B------:R-:W-:Y:S01]  /*60e0*/  STG.E.64 [R2.64], R4 ;  /* 0x0000000402007986 */ /* 0x000fe2000c101b24 */
[----:B------:R-:W-:Y:S05]  /*60f0*/  EXIT ;  /* 0x000000000000794d */ /* 0x000fea0003800000 */
.L_x_383:
[----:B------:R-:W-:-:S05]  /*6100*/  IMAD.MOV.U32 R5, RZ, RZ, c[0x0][0x308] ;  /* 0x0000c200ff057624 */ /* 0x000fca00078e00ff */
[----:B------:R-:W-:Y:S01]  /*6110*/  STG.E [R2.64], R5 ;  /* 0x0000000502007986 */ /* 0x000fe2000c101924 */
[----:B------:R-:W-:Y:S05]  /*6120*/  EXIT ;  /* 0x000000000000794d */ /* 0x000fea0003800000 */
.L_x_382:
[----:B------:R-:W0:Y:S02]  /*6130*/  LDC.U16 R5, c[0x0][0x308] ;  /* 0x0000c200ff057b82 */ /* 0x000e240000000400 */
[----:B0-----:R-:W-:Y:S01]  /*6140*/  STG.E.U16 [R2.64], R5 ;  /* 0x0000000502007986 */ /* 0x001fe2000c101524 */
[----:B------:R-:W-:Y:S05]  /*6150*/  EXIT ;  /* 0x000000000000794d */ /* 0x000fea0003800000 */
.L_x_378:
[----:B------:R-:W-:-:S13]  /*6160*/  ISETP.GT.AND P0, PT, R4, 0x6, PT ;  /* 0x000000060400780c */ /* 0x000fda0003f04270 */
[----:B------:R-:W-:Y:S05]  /*6170*/  @P0 BRA `(.L_x_384) ;  /* 0x000000b000000947 */ /* 0x000fea0003800000 */
[----:B------:R-:W-:-:S13]  /*6180*/  ISETP.NE.AND P0, PT, R4, 0x5, PT ;  /* 0x000000050400780c */ /* 0x000fda0003f05270 */
[----:B------:R-:W-:Y:S05]  /*6190*/  @!P0 BRA `(.L_x_385) ;  /* 0x0000005000008947 */ /* 0x000fea0003800000 */
[----:B------:R-:W-:-:S13]  /*61a0*/  ISETP.NE.AND P0, PT, R4, 0x6, PT ;  /* 0x000000060400780c */ /* 0x000fda0003f05270 */
[----:B------:R-:W-:Y:S05]  /*61b0*/  @P0 BRA `(.L_x_381) ;  /* 0x00000a3000000947 */ /* 0x000fea0003800000 */
[----:B------:R-:W0:Y:S02]  /*61c0*/  I2F.U32 R5, c[0x0][0x308] ;  /* 0x0000c20000057b06 */ /* 0x000e240000201000 */
[----:B0-----:R-:W-:Y:S01]  /*61d0*/  STG.E [R2.64], R5 ;  /* 0x0000000502007986 */ /* 0x001fe2000c101924 */
[----:B------:R-:W-:Y:S05]  /*61e0*/  EXIT ;  /* 0x000000000000794d */ /* 0x000fea0003800000 */
.L_x_385:
[----:B------:R-:W0:Y:S02]  /*61f0*/  I2F.U32 R0, c[0x0][0x308] ;  /* 0x0000c20000007b06 */ /* 0x000e240000201000 */
[----:B0-----:R-:W-:-:S05]  /*6200*/  F2FP.PACK_AB R0, RZ, R0 ;  /* 0x00000000ff00723e */ /* 0x001fca00000000ff */
[----:B------:R-:W-:Y:S01]  /*6210*/  STG.E.U16 [R2.64], R0 ;  /* 0x0000000002007986 */ /* 0x000fe2000c101524 */
[----:B------:R-:W-:Y:S05]  /*6220*/  EXIT ;  /* 0x000000000000794d */ /* 0x000fea0003800000 */
.L_x_384:
        /* <DEDUP_REMOVED lines=8> */
[----:B0-----:R-:W-:Y:S01]  /*62b0*/  STG.E.64 [R2.64], R4 ;  /* 0x0000000402007986 */ /* 0x001fe2000c101b24 */
[----:B------:R-:W-:Y:S05]  /*62c0*/  EXIT ;  /* 0x000000000000794d */ /* 0x000fea0003800000 */
.L_x_387:
[----:B------:R-:W0:Y:S02]  /*62d0*/  I2F.U32 R0, c[0x0][0x308] ;  /* 0x0000c20000007b06 */ /* 0x000e240000201000 */
[----:B0-----:R-:W-:-:S04]  /*62e0*/  F2FP.PACK_AB R0, RZ, R0 ;  /* 0x00000000ff00723e */ /* 0x001fc800000000ff */
[----:B------:R-:W-:-:S05]  /*62f0*/  PRMT R0, R0, 0x5410, RZ ;  /* 0x0000541000007816 */ /* 0x000fca00000000ff */
[----:B------:R-:W-:Y:S01]  /*6300*/  STG.E [R2.64], R0 ;  /* 0x0000000002007986 */ /* 0x000fe2000c101924 */
[----:B------:R-:W-:Y:S05]  /*6310*/  EXIT ;  /* 0x000000000000794d */ /* 0x000fea0003800000 */
.L_x_386:
[----:B------:R-:W0:Y:S02]  /*6320*/  I2F.F64.U32 R4, c[0x0][0x308] ;  /* 0x0000c20000047b12 */ /* 0x000e240000201800 */
[----:B0-----:R-:W-:Y:S01]  /*6330*/  STG.E.64 [R2.64], R4 ;  /* 0x0000000402007986 */ /* 0x001fe2000c101b24 */
[----:B------:R-:W-:Y:S05]  /*6340*/  EXIT ;  /* 0x000000000000794d */ /* 0x000fea0003800000 */
.L_x_377:
        /* <DEDUP_REMOVED lines=10> */
[----:B------:R-:W-:Y:S01]  /*63f0*/  STG.E.U8 [R2.64], R5 ;  /* 0x0000000502007986 */ /* 0x000fe2000c101124 */
[----:B------:R-:W-:Y:S05]  /*6400*/  EXIT ;  /* 0x000000000000794d */ /* 0x000fea0003800000 */
.L_x_390:
[----:B------:R-:W0:Y:S01]  /*6410*/  I2F.F64.U32 R4, c[0x0][0x308] ;  /* 0x0000c20000047b12 */ /* 0x000e220000201800 */
[----:B------:R-:W-:-:S05]  /*6420*/  CS2R R6, SRZ ;  /* 0x0000000000067805 */ /* 0x000fca000001ff00 */
[----:B0-----:R-:W-:Y:S01]  /*6430*/  STG.E.128 [R2.64], R4 ;  /* 0x0000000402007986 */ /* 0x001fe2000c101d24 */
[----:B------:R-:W-:Y:S05]  /*6440*/  EXIT ;  /* 0x000000000000794d */ /* 0x000fea0003800000 */
.L_x_389:
        /* <DEDUP_REMOVED lines=20> */
.L_x_393:
[----:B------:R-:W-:-:S05]  /*6590*/  LOP3.LUT R5, R0, R9, RZ, 0xfc, !PT ;  /* 0x0000000900057212 */ /* 0x000fca00078efcff */
[----:B------:R-:W-:Y:S01]  /*65a0*/  STG.E.U8 [R2.64], R5 ;  /* 0x0000000502007986 */ /* 0x000fe2000c101124 */
[----:B------:R-:W-:Y:S05]  /*65b0*/  EXIT ;  /* 0x000000000000794d */ /* 0x000fea0003800000 */
.L_x_392:
        /* <DEDUP_REMOVED lines=12> */
.L_x_394:
[----:B------:R-:W-:Y:S01]  /*6680*/  ISETP.GT.U32.AND P0, PT, R0, 0x7f800000, PT ;  /* 0x7f8000000000780c */ /* 0x000fe20003f04070 */
[----:B------:R-:W-:-:S05]  /*6690*/  IMAD.MOV.U32 R0, RZ, RZ, 0x7f ;  /* 0x0000007fff007424 */ /* 0x000fca00078e00ff */
[----:B------:R-:W-:Y:S02]  /*66a0*/  SEL R0, R0, 0x7c, P0 ;  /* 0x0000007c00007807 */ /* 0x000fe40000000000 */
.L_x_395:
[----:B------:R-:W-:-:S04]  /*66b0*/  LOP3.LUT R4, R4, 0x80000000, RZ, 0xc0, !PT ;  /* 0x8000000004047812 */ /* 0x000fc800078ec0ff */
[----:B------:R-:W-:-:S04]  /*66c0*/  SHF.R.U32.HI R5, RZ, 0x18, R4 ;  /* 0x00000018ff057819 */ /* 0x000fc80000011604 */
[----:B------:R-:W-:-:S05]  /*66d0*/  LOP3.LUT R5, R0, R5, RZ, 0xfc, !PT ;  /* 0x0000000500057212 */ /* 0x000fca00078efcff */
[----:B------:R-:W-:Y:S01]  /*66e0*/  STG.E.U8 [R2.64], R5 ;  /* 0x0000000502007986 */ /* 0x000fe2000c101124 */
[----:B------:R-:W-:Y:S05]  /*66f0*/  EXIT ;  /* 0x000000000000794d */ /* 0x000fea0003800000 */
.L_x_391:
[----:B------:R-:W0:Y:S02]  /*6700*/  I2F.U32 R0, c[0x0][0x308] ;  /* 0x0000c20000007b06 */ /* 0x000e240000201000 */
[----:B0-----:R-:W-:-:S05]  /*6710*/  F2FP.BF16.PACK_AB R0, RZ, R0 ;  /* 0x00000000ff00723e */ /* 0x001fca00000010ff */
[----:B------:R-:W-:Y:S01]  /*6720*/  STG.E.U16 [R2.64], R0 ;  /* 0x0000000002007986 */ /* 0x000fe2000c101524 */
[----:B------:R-:W-:Y:S05]  /*6730*/  EXIT ;  /* 0x000000000000794d */ /* 0x000fea0003800000 */
.L_x_388:
        /* <DEDUP_REMOVED lines=11> */
.L_x_398:
        /* <DEDUP_REMOVED lines=17> */
.L_x_400:
[----:B------:R-:W-:-:S04]  /*6900*/  LOP3.LUT R4, R4, 0x80000000, RZ, 0xc0, !PT ;  /* 0x8000000004047812 */ /* 0x000fc800078ec0ff */
[----:B------:R-:W-:-:S04]  /*6910*/  SHF.R.U32.HI R5, RZ, 0x18, R4 ;  /* 0x00000018ff057819 */ /* 0x000fc80000011604 */
[----:B------:R-:W-:-:S05]  /*6920*/  LOP3.LUT R0, R0, R5, RZ, 0xfc, !PT ;  /* 0x0000000500007212 */ /* 0x000fca00078efcff */
.L_x_399:
[----:B------:R-:W-:Y:S01]  /*6930*/  STG.E.U8 [R2.64], R0 ;  /* 0x0000000002007986 */ /* 0x000fe2000c101124 */
[----:B------:R-:W-:Y:S05]  /*6940*/  EXIT ;  /* 0x000000000000794d */ /* 0x000fea0003800000 */
.L_x_397:
        /* <DEDUP_REMOVED lines=17> */
.L_x_402:
[----:B------:R-:W-:-:S04]  /*6a60*/  LOP3.LUT R4, R4, 0x80000000, RZ, 0xc0, !PT ;  /* 0x8000000004047812 */ /* 0x000fc800078ec0ff */
[----:B------:R-:W-:-:S04]  /*6a70*/  SHF.R.U32.HI R5, RZ, 0x18, R4 ;  /* 0x00000018ff057819 */ /* 0x000fc80000011604 */
[----:B------:R-:W-:-:S05]  /*6a80*/  LOP3.LUT R0, R0, R5, RZ, 0xfc, !PT ;  /* 0x0000000500007212 */ /* 0x000fca00078efcff */
.L_x_401:
[----:B------:R-:W-:Y:S01]  /*6a90*/  STG.E.U8 [R2.64], R0 ;  /* 0x0000000002007986 */ /* 0x000fe2000c101124 */
[----:B------:R-:W-:Y:S05]  /*6aa0*/  EXIT ;  /* 0x000000000000794d */ /* 0x000fea0003800000 */
.L_x_396:
        /* <DEDUP_REMOVED lines=18> */
.L_x_405:
[----:B------:R-:W-:Y:S01]  /*6bd0*/  STG.E.U8 [R2.64], R0 ;  /* 0x0000000002007986 */ /* 0x000fe2000c101124 */
[----:B------:R-:W-:Y:S05]  /*6be0*/  EXIT ;  /* 0x000000000000794d */ /* 0x000fea0003800000 */
.L_x_381:
        /* <DEDUP_REMOVED lines=20> */
.L_x_404:
[----:B------:R-:W-:Y:S02]  /*6d30*/  IMAD.MOV.U32 R4, RZ, RZ, c[0x0][0x308] ;  /* 0x0000c200ff047624 */ /* 0x000fe400078e00ff */
[----:B------:R-:W-:-:S05]  /*6d40*/  IMAD.MOV.U32 R5, RZ, RZ, RZ ;  /* 0x000000ffff057224 */ /* 0x000fca00078e00ff */
[----:B------:R-:W-:Y:S01]  /*6d50*/  STG.E.64 [R2.64], R4 ;  /* 0x0000000402007986 */ /* 0x000fe2000c101b24 */
[----:B------:R-:W-:Y:S05]  /*6d60*/  EXIT ;  /* 0x000000000000794d */ /* 0x000fea0003800000 */
.L_x_403:
[----:B------:R-:W-:-:S05]  /*6d70*/  IMAD.MOV.U32 R5, RZ, RZ, c[0x0][0x308] ;  /* 0x0000c200ff057624 */ /* 0x000fca00078e00ff */
[----:B------:R-:W-:Y:S01]  /*6d80*/  STG.E [R2.64], R5 ;  /* 0x0000000502007986 */ /* 0x000fe2000c101924 */
[----:B------:R-:W-:Y:S05]  /*6d90*/  EXIT ;  /* 0x000000000000794d */ /* 0x000fea0003800000 */
.L_x_406:
        /* <DEDUP_REMOVED lines=14> */
.L_x_6841:


//--------------------- .text._ZN2at6native27unrolled_elementwise_kernelINS0_11FillFunctorIjEESt5arrayIPcLm1EELi4E23TrivialOffsetCalculatorILi0EjES7_ILi1EjENS0_6memory12LoadWithCastILi0EEENSA_13StoreWithCastILi1EEEEEviT_T0_T2_T3_T4_T5_ --------------------------
	.section	.text._ZN2at6native27unrolled_elementwise_kernelINS0_11FillFunctorIjEESt5arrayIPcLm1EELi4E23TrivialOffsetCalculatorILi0EjES7_ILi1EjENS0_6memory12LoadWithCastILi0EEENSA_13StoreWithCastILi1EEEEEviT_T0_T2_T3_T4_T5_,"ax",@progbits
	.sectioninfo	@"SHI_REGISTERS=24"
	.align	128
        .global         _ZN2at6native27unrolled_elementwise_kernelINS0_11FillFunctorIjEESt5arrayIPcLm1EELi4E23TrivialOffsetCalculatorILi0EjES7_ILi1EjENS0_6memory12LoadWithCastILi0EEENSA_13StoreWithCastILi1EEEEEviT_T0_T2_T3_T4_T5_
        .type           _ZN2at6native27unrolled_elementwise_kernelINS0_11FillFunctorIjEESt5arrayIPcLm1EELi4E23TrivialOffsetCalculatorILi0EjES7_ILi1EjENS0_6memory12LoadWithCastILi0EEENSA_13StoreWithCastILi1EEEEEviT_T0_T2_T3_T4_T5_,@function
        .size           _ZN2at6native27unrolled_elementwise_kernelINS0_11FillFunctorIjEESt5arrayIPcLm1EELi4E23TrivialOffsetCalculatorILi0EjES7_ILi1EjENS0_6memory12LoadWithCastILi0EEENSA_13StoreWithCastILi1EEEEEviT_T0_T2_T3_T4_T5_,(.L_x_6842 - _ZN2at6native27unrolled_elementwise_kernelINS0_11FillFunctorIjEESt5arrayIPcLm1EELi4E23TrivialOffsetCalculatorILi0EjES7_ILi1EjENS0_6memory12LoadWithCastILi0EEENSA_13StoreWithCastILi1EEEEEviT_T0_T2_T3_T4_T5_)
        .other          _ZN2at6native27unrolled_elementwise_kernelINS0_11FillFunctorIjEESt5arrayIPcLm1EELi4E23TrivialOffsetCalculatorILi0EjES7_ILi1EjENS0_6memory12LoadWithCastILi0EEENSA_13StoreWithCastILi1EEEEEviT_T0_T2_T3_T4_T5_,@"STO_CUDA_ENTRY STV_DEFAULT"
_ZN2at6native27unrolled_elementwise_kernelINS0_11FillFunctorIjEESt5arrayIPcLm1EELi4E23TrivialOffsetCalculatorILi0EjES7_ILi1EjENS0_6memory12LoadWithCastILi0EEENSA_13StoreWithCastILi1EEEEEviT_T0_T2_T3_T4_T5_:
.text._ZN2at6native27unrolled_elementwise_kernelINS0_11FillFunctorIjEESt5arrayIPcLm1EELi4E23TrivialOffsetCalculatorILi0EjES7_ILi1EjENS0_6memory12LoadWithCastILi0EEENSA_13StoreWithCastILi1EEEEEviT_T0_T2_T3_T4_T5_:
        /* <DEDUP_REMOVED lines=30> */
.L_x_412:
[----:B------:R-:W0:Y:S02]  /*01e0*/  LDC.U8 R5, c[0x0][0x164] ;  /* 0x00005900ff057b82 */ /* 0x000e240000000000 */
[----:B0-----:R0:W-:Y:S01]  /*01f0*/  STG.E.U8 [R2.64], R5 ;  /* 0x0000000502007986 */ /* 0x0011e2000c101124 */
[----:B------:R-:W-:Y:S05]  /*0200*/  BRA `(.L_x_408) ;  /* 0x00000d3000007947 */ /* 0x000fea0003800000 */
.L_x_411:
        /* <DEDUP_REMOVED lines=10> */
.L_x_415:
[----:B------:R-:W-:-:S05]  /*02b0*/  IMAD.MOV.U32 R5, RZ, RZ, c[0x0][0x164] ;  /* 0x00005900ff057624 */ /* 0x000fca00078e00ff */
[----:B------:R0:W-:Y:S01]  /*02c0*/  STG.E [R2.64], R5 ;  /* 0x0000000502007986 */ /* 0x0001e2000c101924 */
[----:B------:R-:W-:Y:S05]  /*02d0*/  BRA `(.L_x_408) ;  /* 0x00000c6000007947 */ /* 0x000fea0003800000 */
.L_x_414:
[----:B------:R-:W0:Y:S02]  /*02e0*/  LDC.U16 R5, c[0x0][0x164] ;  /* 0x00005900ff057b82 */ /* 0x000e240000000400 */
[----:B0-----:R0:W-:Y:S01]  /*02f0*/  STG.E.U16 [R2.64], R5 ;  /* 0x0000000502007986 */ /* 0x0011e2000c101524 */
[----:B------:R-:W-:Y:S05]  /*0300*/  BRA `(.L_x_408) ;  /* 0x00000c3000007947 */ /* 0x000fea0003800000 */
.L_x_410:
        /* <DEDUP_REMOVED lines=9> */
.L_x_417:
[----:B------:R-:W0:Y:S02]  /*03a0*/  I2F.U32 R0, c[0x0][0x164] ;  /* 0x0000590000007b06 */ /* 0x000e240000201000 */
[----:B0-----:R-:W-:-:S05]  /*03b0*/  F2FP.PACK_AB R0, RZ, R0 ;  /* 0x00000000ff00723e */ /* 0x001fca00000000ff */
[----:B------:R0:W-:Y:S01]  /*03c0*/  STG.E.U16 [R2.64], R0 ;  /* 0x0000000002007986 */ /* 0x0001e2000c101524 */
[----:B------:R-:W-:Y:S05]  /*03d0*/  BRA `(.L_x_408) ;  /* 0x00000b6000007947 */ /* 0x000fea0003800000 */
.L_x_416:
        /* <DEDUP_REMOVED lines=10> */
.L_x_419:
[----:B------:R-:W0:Y:S02]  /*0480*/  I2F.U32 R0, c[0x0][0x164] ;  /* 0x0000590000007b06 */ /* 0x000e240000201000 */
[----:B0-----:R-:W-:-:S04]  /*0490*/  F2FP.PACK_AB R5, RZ, R0 ;  /* 0x00000000ff05723e */ /* 0x001fc800000000ff */
[----:B------:R-:W-:-:S05]  /*04a0*/  PRMT R5, R5, 0x5410, RZ ;  /* 0x0000541005057816 */ /* 0x000fca00000000ff */
[----:B------:R0:W-:Y:S01]  /*04b0*/  STG.E [R2.64], R5 ;  /* 0x0000000502007986 */ /* 0x0001e2000c101924 */
[----:B------:R-:W-:Y:S05]  /*04c0*/  BRA `(.L_x_408) ;  /* 0x00000a7000007947 */ /* 0x000fea0003800000 */
.L_x_418:
[----:B------:R-:W0:Y:S02]  /*04d0*/  I2F.F64.U32 R4, c[0x0][0x164] ;  /* 0x0000590000047b12 */ /* 0x000e240000201800 */
[----:B0-----:R0:W-:Y:S01]  /*04e0*/  STG.E.64 [R2.64], R4 ;  /* 0x0000000402007986 */ /* 0x0011e2000c101b24 */
[----:B------:R-:W-:Y:S05]  /*04f0*/  BRA `(.L_x_408) ;  /* 0x00000a4000007947 */ /* 0x000fea0003800000 */
.L_x_409:
        /* <DEDUP_REMOVED lines=12> */
.L_x_422:
[----:B------:R-:W0:Y:S01]  /*05c0*/  I2F.F64.U32 R4, c[0x0][0x164] ;  /* 0x0000590000047b12 */ /* 0x000e220000201800 */
[----:B------:R-:W-:-:S05]  /*05d0*/  CS2R R6, SRZ ;  /* 0x0000000000067805 */ /* 0x000fca000001ff00 */
[----:B0-----:R0:W-:Y:S01]  /*05e0*/  STG.E.128 [R2.64], R4 ;  /* 0x0000000402007986 */ /* 0x0011e2000c101d24 */
[----:B------:R-:W-:Y:S05]  /*05f0*/  BRA `(.L_x_408) ;  /* 0x0000094000007947 */ /* 0x000fea0003800000 */
.L_x_421:
        /* <DEDUP_REMOVED lines=20> */
.L_x_425:
[----:B------:R-:W-:-:S05]  /*0740*/  LOP3.LUT R5, R4, R5, RZ, 0xfc, !PT ;  /* 0x0000000504057212 */ /* 0x000fca00078efcff */
[----:B------:R0:W-:Y:S01]  /*0750*/  STG.E.U8 [R2.64], R5 ;  /* 0x0000000502007986 */ /* 0x0001e2000c101124 */
[----:B------:R-:W-:Y:S05]  /*0760*/  BRA `(.L_x_408) ;  /* 0x000007d000007947 */ /* 0x000fea0003800000 */
.L_x_424:
        /* <DEDUP_REMOVED lines=12> */
.L_x_426:
[----:B------:R-:W-:Y:S01]  /*0830*/  IMAD.MOV.U32 R0, RZ, RZ, 0x7f ;  /* 0x0000007fff007424 */ /* 0x000fe200078e00ff */
[----:B------:R-:W-:-:S04]  /*0840*/  ISETP.GT.U32.AND P0, PT, R4, 0x7f800000, PT ;  /* 0x7f8000000400780c */ /* 0x000fc80003f04070 */
[----:B------:R-:W-:Y:S02]  /*0850*/  SEL R0, R0, 0x7c, P0 ;  /* 0x0000007c00007807 */ /* 0x000fe40000000000 */
.L_x_427:
[----:B------:R-:W-:-:S04]  /*0860*/  LOP3.LUT R5, R5, 0x80000000, RZ, 0xc0, !PT ;  /* 0x8000000005057812 */ /* 0x000fc800078ec0ff */
[----:B------:R-:W-:-:S04]  /*0870*/  SHF.R.U32.HI R5, RZ, 0x18, R5 ;  /* 0x00000018ff057819 */ /* 0x000fc80000011605 */
[----:B------:R-:W-:-:S05]  /*0880*/  LOP3.LUT R5, R0, R5, RZ, 0xfc, !PT ;  /* 0x0000000500057212 */ /* 0x000fca00078efcff */
[----:B------:R0:W-:Y:S01]  /*0890*/  STG.E.U8 [R2.64], R5 ;  /* 0x0000000502007986 */ /* 0x0001e2000c101124 */
[----:B------:R-:W-:Y:S05]  /*08a0*/  BRA `(.L_x_408) ;  /* 0x0000069000007947 */ /* 0x000fea0003800000 */
.L_x_423:
[----:B------:R-:W0:Y:S02]  /*08b0*/  I2F.U32 R0, c[0x0][0x164] ;  /* 0x0000590000007b06 */ /* 0x000e240000201000 */
[----:B0-----:R-:W-:-:S05]  /*08c0*/  F2FP.BF16.PACK_AB R0, RZ, R0 ;  /* 0x00000000ff00723e */ /* 0x001fca00000010ff */
[----:B------:R0:W-:Y:S01]  /*08d0*/  STG.E.U16 [R2.64], R0 ;  /* 0x0000000002007986 */ /* 0x0001e2000c101524 */
[----:B------:R-:W-:Y:S05]  /*08e0*/  BRA `(.L_x_408) ;  /* 0x0000065000007947 */ /* 0x000fea0003800000 */
.L_x_420:
        /* <DEDUP_REMOVED lines=11> */
.L_x_430:
        /* <DEDUP_REMOVED lines=16> */
.L_x_432:
[----:B------:R-:W-:-:S04]  /*0aa0*/  LOP3.LUT R5, R5, 0x80000000, RZ, 0xc0, !PT ;  /* 0x8000000005057812 */ /* 0x000fc800078ec0ff */
[----:B------:R-:W-:-:S04]  /*0ab0*/  SHF.R.U32.HI R5, RZ, 0x18, R5 ;  /* 0x00000018ff057819 */ /* 0x000fc80000011605 */
[----:B------:R-:W-:-:S04]  /*0ac0*/  LOP3.LUT R4, R4, R5, RZ, 0xfc, !PT ;  /* 0x0000000504047212 */ /* 0x000fc800078efcff */
[----:B------:R-:W-:-:S05]  /*0ad0*/  PRMT R0, R4, 0x7610, R0 ;  /* 0x0000761004007816 */ /* 0x000fca0000000000 */
.L_x_431:
[----:B------:R0:W-:Y:S01]  /*0ae0*/  STG.E.U8 [R2.64], R0 ;  /* 0x0000000002007986 */ /* 0x0001e2000c101124 */
[----:B------:R-:W-:Y:S05]  /*0af0*/  BRA `(.L_x_408) ;  /* 0x0000044000007947 */ /* 0x000fea0003800000 */
.L_x_429:
        /* <DEDUP_REMOVED lines=16> */
.L_x_434:
[----:B------:R-:W-:-:S04]  /*0c00*/  LOP3.LUT R5, R5, 0x80000000, RZ, 0xc0, !PT ;  /* 0x8000000005057812 */ /* 0x000fc800078ec0ff */
[----:B------:R-:W-:-:S04]  /*0c10*/  SHF.R.U32.HI R5, RZ, 0x18, R5 ;  /* 0x00000018ff057819 */ /* 0x000fc80000011605 */
[----:B------:R-:W-:-:S04]  /*0c20*/  LOP3.LUT R4, R4, R5, RZ, 0xfc, !PT ;  /* 0x0000000504047212 */ /* 0x000fc800078efcff */
[----:B------:R-:W-:-:S05]  /*0c30*/  PRMT R0, R4, 0x7610, R0 ;  /* 0x0000761004007816 */ /* 0x000fca0000000000 */
.L_x_433:
[----:B------:R0:W-:Y:S01]  /*0c40*/  STG.E.U8 [R2.64], R0 ;  /* 0x0000000002007986 */ /* 0x0001e2000c101124 */
[----:B------:R-:W-:Y:S05]  /*0c50*/  BRA `(.L_x_408) ;  /* 0x000002e000007947 */ /* 0x000fea0003800000 */
.L_x_428:
        /* <DEDUP_REMOVED lines=18> */
.L_x_437:
[----:B------:R0:W-:Y:S01]  /*0d80*/  STG.E.U8 [R2.64], R4 ;  /* 0x0000000402007986 */ /* 0x0001e2000c101124 */
[----:B------:R-:W-:Y:S05]  /*0d90*/  BRA `(.L_x_408) ;  /* 0x000001a000007947 */ /* 0x000fea0003800000 */
.L_x_413:
        /* <DEDUP_REMOVED lines=20> */
.L_x_436:
[----:B------:R-:W-:Y:S02]  /*0ee0*/  IMAD.MOV.U32 R4, RZ, RZ, c[0x0][0x164] ;  /* 0x00005900ff047624 */ /* 0x000fe400078e00ff */
[----:B------:R-:W-:-:S05]  /*0ef0*/  IMAD.MOV.U32 R5, RZ, RZ, RZ ;  /* 0x000000ffff057224 */ /* 0x000fca00078e00ff */
[----:B------:R0:W-:Y:S01]  /*0f00*/  STG.E.64 [R2.64], R4 ;  /* 0x0000000402007986 */ /* 0x0001e2000c101b24 */
[----:B------:R-:W-:Y:S05]  /*0f10*/  BRA `(.L_x_408) ;  /* 0x0000002000007947 */ /* 0x000fea0003800000 */
.L_x_435:
[----:B------:R-:W-:-:S05]  /*0f20*/  IMAD.MOV.U32 R5, RZ, RZ, c[0x0][0x164] ;  /* 0x00005900ff057624 */ /* 0x000fca00078e00ff */
[----:B------:R0:W-:Y:S02]  /*0f30*/  STG.E [R2.64], R5 ;  /* 0x0000000502007986 */ /* 0x0001e4000c101924 */
.L_x_408:
[----:B-1----:R-:W-:Y:S05]  /*0f40*/  BSYNC B6 ;  /* 0x0000000000067941 */ /* 0x002fea0003800000 */
.L_x_407:
        /* <DEDUP_REMOVED lines=22> */
.L_x_443:
[----:B------:R-:W0:Y:S02]  /*10b0*/  LDC.U8 R5, c[0x0][0x164] ;  /* 0x00005900ff057b82 */ /* 0x000e240000000000 */
[----:B0-----:R0:W-:Y:S01]  /*10c0*/  STG.E.U8 [R2.64], R5 ;  /* 0x0000000502007986 */ /* 0x0011e2000c101124 */
[----:B------:R-:W-:Y:S05]  /*10d0*/  BRA `(.L_x_445) ;  /* 0x00000d3000007947 */ /* 0x000fea0003800000 */
.L_x_442:
        /* <DEDUP_REMOVED lines=10> */
.L_x_447:
[----:B------:R-:W-:-:S05]  /*1180*/  IMAD.MOV.U32 R5, RZ, RZ, c[0x0][0x164] ;  /* 0x00005900ff057624 */ /* 0x000fca00078e00ff */
[----:B------:R0:W-:Y:S01]  /*1190*/  STG.E [R2.64], R5 ;  /* 0x0000000502007986 */ /* 0x0001e2000c101924 */
[----:B------:R-:W-:Y:S05]  /*11a0*/  BRA `(.L_x_445) ;  /* 0x00000c6000007947 */ /* 0x000fea0003800000 */
.L_x_446:
[----:B------:R-:W0:Y:S02]  /*11b0*/  LDC.U16 R5, c[0x0][0x164] ;  /* 0x00005900ff057b82 */ /* 0x000e240000000400 */
[----:B0-----:R0:W-:Y:S01]  /*11c0*/  STG.E.U16 [R2.64], R5 ;  /* 0x0000000502007986 */ /* 0x0011e2000c101524 */
[----:B------:R-:W-:Y:S05]  /*11d0*/  BRA `(.L_x_445) ;  /* 0x00000c3000007947 */ /* 0x000fea0003800000 */
.L_x_441:
        /* <DEDUP_REMOVED lines=9> */
.L_x_449:
[----:B------:R-:W0:Y:S02]  /*1270*/  I2F.U32 R0, c[0x0][0x164] ;  /* 0x0000590000007b06 */ /* 0x000e240000201000 */
[----:B0-----:R-:W-:-:S05]  /*1280*/  F2FP.PACK_AB R0, RZ, R0 ;  /* 0x00000000ff00723e */ /* 0x001fca00000000ff */
[----:B------:R0:W-:Y:S01]  /*1290*/  STG.E.U16 [R2.64], R0 ;  /* 0x0000000002007986 */ /* 0x0001e2000c101524 */
[----:B------:R-:W-:Y:S05]  /*12a0*/  BRA `(.L_x_445) ;  /* 0x00000b6000007947 */ /* 0x000fea0003800000 */
.L_x_448:
        /* <DEDUP_REMOVED lines=10> */
.L_x_451:
[----:B------:R-:W0:Y:S02]  /*1350*/  I2F.U32 R0, c[0x0][0x164] ;  /* 0x0000590000007b06 */ /* 0x000e240000201000 */
[----:B0-----:R-:W-:-:S04]  /*1360*/  F2FP.PACK_AB R0, RZ, R0 ;  /* 0x00000000ff00723e */ /* 0x001fc800000000ff */
[----:B------:R-:W-:-:S05]  /*1370*/  PRMT R0, R0, 0x5410, RZ ;  /* 0x0000541000007816 */ /* 0x000fca00000000ff */
[----:B------:R0:W-:Y:S01]  /*1380*/  STG.E [R2.64], R0 ;  /* 0x0000000002007986 */ /* 0x0001e2000c101924 */
[----:B------:R-:W-:Y:S05]  /*1390*/  BRA `(.L_x_445) ;  /* 0x00000a7000007947 */ /* 0x000fea0003800000 */
.L_x_450:
[----:B------:R-:W0:Y:S02]  /*13a0*/  I2F.F64.U32 R4, c[0x0][0x164] ;  /* 0x0000590000047b12 */ /* 0x000e240000201800 */
[----:B0-----:R0:W-:Y:S01]  /*13b0*/  STG.E.64 [R2.64], R4 ;  /* 0x0000000402007986 */ /* 0x0011e2000c101b24 */
[----:B------:R-:W-:Y:S05]  /*13c0*/  BRA `(.L_x_445) ;  /* 0x00000a4000007947 */ /* 0x000fea0003800000 */
.L_x_440:
        /* <DEDUP_REMOVED lines=12> */
.L_x_454:
[----:B------:R-:W0:Y:S01]  /*1490*/  I2F.F64.U32 R4, c[0x0][0x164] ;  /* 0x0000590000047b12 */ /* 0x000e220000201800 */
[----:B------:R-:W-:-:S05]  /*14a0*/  CS2R R6, SRZ ;  /* 0x0000000000067805 */ /* 0x000fca000001ff00 */
[----:B0-----:R0:W-:Y:S01]  /*14b0*/  STG.E.128 [R2.64], R4 ;  /* 0x0000000402007986 */ /* 0x0011e2000c101d24 */
[----:B------:R-:W-:Y:S05]  /*14c0*/  BRA `(.L_x_445) ;  /* 0x0000094000007947 */ /* 0x000fea0003800000 */
.L_x_453:
        /* <DEDUP_REMOVED lines=20> */
.L_x_457:
[----:B------:R-:W-:-:S05]  /*1610*/  LOP3.LUT R5, R0, R9, RZ, 0xfc, !PT ;  /* 0x0000000900057212 */ /* 0x000fca00078efcff */
[----:B------:R0:W-:Y:S01]  /*1620*/  STG.E.U8 [R2.64], R5 ;  /* 0x0000000502007986 */ /* 0x0001e2000c101124 */
[----:B------:R-:W-:Y:S05]  /*1630*/  BRA `(.L_x_445) ;  /* 0x000007d000007947 */ /* 0x000fea0003800000 */
.L_x_456:
        /* <DEDUP_REMOVED lines=12> */
.L_x_458:
[----:B------:R-:W-:Y:S01]  /*1700*/  ISETP.GT.U32.AND P0, PT, R0, 0x7f800000, PT ;  /* 0x7f8000000000780c */ /* 0x000fe20003f04070 */
[----:B------:R-:W-:-:S05]  /*1710*/  IMAD.MOV.U32 R0, RZ, RZ, 0x7f ;  /* 0x0000007fff007424 */ /* 0x000fca00078e00ff */
[----:B------:R-:W-:Y:S02]  /*1720*/  SEL R0, R0, 0x7c, P0 ;  /* 0x0000007c00007807 */ /* 0x000fe40000000000 */
.L_x_459:
[----:B------:R-:W-:-:S04]  /*1730*/  LOP3.LUT R4, R4, 0x80000000, RZ, 0xc0, !PT ;  /* 0x8000000004047812 */ /* 0x000fc800078ec0ff */
[----:B------:R-:W-:-:S04]  /*1740*/  SHF.R.U32.HI R5, RZ, 0x18, R4 ;  /* 0x00000018ff057819 */ /* 0x000fc80000011604 */
[----:B------:R-:W-:-:S05]  /*1750*/  LOP3.LUT R5, R0, R5, RZ, 0xfc, !PT ;  /* 0x0000000500057212 */ /* 0x000fca00078efcff */
[----:B------:R0:W-:Y:S01]  /*1760*/  STG.E.U8 [R2.64], R5 ;  /* 0x0000000502007986 */ /* 0x0001e2000c101124 */
[----:B------:R-:W-:Y:S05]  /*1770*/  BRA `(.L_x_445) ;  /* 0x0000069000007947 */ /* 0x000fea0003800000 */
.L_x_455:
[----:B------:R-:W0:Y:S02]  /*1780*/  I2F.U32 R0, c[0x0][0x164] ;  /* 0x0000590000007b06 */ /* 0x000e240000201000 */
[----:B0-----:R-:W-:-:S05]  /*1790*/  F2FP.BF16.PACK_AB R0, RZ, R0 ;  /* 0x00000000ff00723e */ /* 0x001fca00000010ff */
[----:B------:R0:W-:Y:S01]  /*17a0*/  STG.E.U16 [R2.64], R0 ;  /* 0x0000000002007986 */ /* 0x0001e2000c101524 */
[----:B------:R-:W-:Y:S05]  /*17b0*/  BRA `(.L_x_445) ;  /* 0x0000065000007947 */ /* 0x000fea0003800000 */
.L_x_452:
        /* <DEDUP_REMOVED lines=11> */
.L_x_462:
        /* <DEDUP_REMOVED lines=17> */
.L_x_464:
[----:B------:R-:W-:-:S04]  /*1980*/  LOP3.LUT R4, R4, 0x80000000, RZ, 0xc0, !PT ;  /* 0x8000000004047812 */ /* 0x000fc800078ec0ff */
[----:B------:R-:W-:-:S04]  /*1990*/  SHF.R.U32.HI R5, RZ, 0x18, R4 ;  /* 0x00000018ff057819 */ /* 0x000fc80000011604 */
[----:B------:R-:W-:-:S05]  /*19a0*/  LOP3.LUT R0, R0, R5, RZ, 0xfc, !PT ;  /* 0x0000000500007212 */ /* 0x000fca00078efcff */
.L_x_463:
[----:B------:R0:W-:Y:S01]  /*19b0*/  STG.E.U8 [R2.64], R0 ;  /* 0x0000000002007986 */ /* 0x0001e2000c101124 */
[----:B------:R-:W-:Y:S05]  /*19c0*/  BRA `(.L_x_445) ;  /* 0x0000044000007947 */ /* 0x000fea0003800000 */
.L_x_461:
        /* <DEDUP_REMOVED lines=17> */
.L_x_466:
[----:B------:R-:W-:-:S04]  /*1ae0*/  LOP3.LUT R4, R4, 0x80000000, RZ, 0xc0, !PT ;  /* 0x8000000004047812 */ /* 0x000fc800078ec0ff */
[----:B------:R-:W-:-:S04]  /*1af0*/  SHF.R.U32.HI R5, RZ, 0x18, R4 ;  /* 0x00000018ff057819 */ /* 0x000fc80000011604 */
[----:B------:R-:W-:-:S05]  /*1b00*/  LOP3.LUT R0, R0, R5, RZ, 0xfc, !PT ;  /* 0x0000000500007212 */ /* 0x000fca00078efcff */
.L_x_465:
[----:B------:R0:W-:Y:S01]  /*1b10*/  STG.E.U8 [R2.64], R0 ;  /* 0x0000000002007986 */ /* 0x0001e2000c101124 */
[----:B------:R-:W-:Y:S05]  /*1b20*/  BRA `(.L_x_445) ;  /* 0x000002e000007947 */ /* 0x000fea0003800000 */
.L_x_460:
        /* <DEDUP_REMOVED lines=18> */
.L_x_469:
[----:B------:R0:W-:Y:S01]  /*1c50*/  STG.E.U8 [R2.64], R0 ;  /* 0x0000000002007986 */ /* 0x0001e2000c101124 */
[----:B------:R-:W-:Y:S05]  /*1c60*/  BRA `(.L_x_445) ;  /* 0x000001a000007947 */ /* 0x000fea0003800000 */
.L_x_444:
        /* <DEDUP_REMOVED lines=20> */
.L_x_468:
[----:B------:R-:W-:Y:S02]  /*1db0*/  IMAD.MOV.U32 R4, RZ, RZ, c[0x0][0x164] ;  /* 0x00005900ff047624 */ /* 0x000fe400078e00ff */
[----:B------:R-:W-:-:S05]  /*1dc0*/  IMAD.MOV.U32 R5, RZ, RZ, RZ ;  /* 0x000000ffff057224 */ /* 0x000fca00078e00ff */
[----:B------:R0:W-:Y:S01]  /*1dd0*/  STG.E.64 [R2.64], R4 ;  /* 0x0000000402007986 */ /* 0x0001e2000c101b24 */
[----:B------:R-:W-:Y:S05]  /*1de0*/  BRA `(.L_x_445) ;  /* 0x0000002000007947 */ /* 0x000fea0003800000 */
.L_x_467:
[----:B------:R-:W-:-:S05]  /*1df0*/  IMAD.MOV.U32 R5, RZ, RZ, c[0x0][0x164] ;  /* 0x00005900ff057624 */ /* 0x000fca00078e00ff */
[----:B------:R0:W-:Y:S02]  /*1e00*/  STG.E [R2.64], R5 ;  /* 0x0000000502007986 */ /* 0x0001e4000c101924 */
.L_x_445:
        /* <DEDUP_REMOVED lines=22> */
.L_x_473:
[----:B------:R-:W0:Y:S02]  /*1f70*/  LDC.U8 R5, c[0x0][0x164] ;  /* 0x00005900ff057b82 */ /* 0x000e240000000000 */
[----:B0-----:R0:W-:Y:S01]  /*1f80*/  STG.E.U8 [R2.64], R5 ;  /* 0x0000000502007986 */ /* 0x0011e2000c101124 */
[----:B------:R-:W-:Y:S05]  /*1f90*/  BRA `(.L_x_475) ;  /* 0x00000d3000007947 */ /* 0x000fea0003800000 */
.L_x_472:
        /* <DEDUP_REMOVED lines=10> */
.L_x_477:
[----:B------:R-:W-:-:S05]  /*2040*/  IMAD.MOV.U32 R5, RZ, RZ, c[0x0][0x164] ;  /* 0x00005900ff057624 */ /* 0x000fca00078e00ff */
[----:B------:R0:W-:Y:S01]  /*2050*/  STG.E [R2.64], R5 ;  /* 0x0000000502007986 */ /* 0x0001e2000c101924 */
[----:B------:R-:W-:Y:S05]  /*2060*/  BRA `(.L_x_475) ;  /* 0x00000c6000007947 */ /* 0x000fea0003800000 */
.L_x_476:
[----:B------:R-:W0:Y:S02]  /*2070*/  LDC.U16 R5, c[0x0][0x164] ;  /* 0x00005900ff057b82 */ /* 0x000e240000000400 */
[----:B0-----:R0:W-:Y:S01]  /*2080*/  STG.E.U16 [R2.64], R5 ;  /* 0x0000000502007986 */ /* 0x0011e2000c101524 */
[----:B------:R-:W-:Y:S05]  /*2090*/  BRA `(.L_x_475) ;  /* 0x00000c3000007947 */ /* 0x000fea0003800000 */
.L_x_471:
        /* <DEDUP_REMOVED lines=9> */
.L_x_479:
[----:B------:R-:W0:Y:S02]  /*2130*/  I2F.U32 R0, c[0x0][0x164] ;  /* 0x0000590000007b06 */ /* 0x000e240000201000 */
[----:B0-----:R-:W-:-:S05]  /*2140*/  F2FP.PACK_AB R0, RZ, R0 ;  /* 0x00000000ff00723e */ /* 0x001fca00000000ff */
[----:B------:R0:W-:Y:S01]  /*2150*/  STG.E.U16 [R2.64], R0 ;  /* 0x0000000002007986 */ /* 0x0001e2000c101524 */
[----:B------:R-:W-:Y:S05]  /*2160*/  BRA `(.L_x_475) ;  /* 0x00000b6000007947 */ /* 0x000fea0003800000 */
.L_x_478:
        /* <DEDUP_REMOVED lines=10> */
.L_x_481:
[----:B------:R-:W0:Y:S02]  /*2210*/  I2F.U32 R0, c[0x0][0x164] ;  /* 0x0000590000007b06 */ /* 0x000e240000201000 */
[----:B0-----:R-:W-:-:S04]  /*2220*/  F2FP.PACK_AB R0, RZ, R0 ;  /* 0x00000000ff00723e */ /* 0x001fc800000000ff */
[----:B------:R-:W-:-:S05]  /*2230*/  PRMT R0, R0, 0x5410, RZ ;  /* 0x0000541000007816 */ /* 0x000fca00000000ff */
[----:B------:R0:W-:Y:S01]  /*2240*/  STG.E [R2.64], R0 ;  /* 0x0000000002007986 */ /* 0x0001e2000c101924 */
[----:B------:R-:W-:Y:S05]  /*2250*/  BRA `(.L_x_475) ;  /* 0x00000a7000007947 */ /* 0x000fea0003800000 */
.L_x_480:
[----:B------:R-:W0:Y:S02]  /*2260*/  I2F.F64.U32 R4, c[0x0][0x164] ;  /* 0x0000590000047b12 */ /* 0x000e240000201800 */
[----:B0-----:R0:W-:Y:S01]  /*2270*/  STG.E.64 [R2.64], R4 ;  /* 0x0000000402007986 */ /* 0x0011e2000c101b24 */
[----:B------:R-:W-:Y:S05]  /*2280*/  BRA `(.L_x_475) ;  /* 0x00000a4000007947 */ /* 0x000fea0003800000 */
.L_x_470:
        /* <DEDUP_REMOVED lines=12> */
.L_x_484:
[----:B------:R-:W0:Y:S01]  /*2350*/  I2F.F64.U32 R4, c[0x0][0x164] ;  /* 0x0000590000047b12 */ /* 0x000e220000201800 */
[----:B------:R-:W-:-:S05]  /*2360*/  CS2R R6, SRZ ;  /* 0x0000000000067805 */ /* 0x000fca000001ff00 */
[----:B0-----:R0:W-:Y:S01]  /*2370*/  STG.E.128 [R2.64], R4 ;  /* 0x0000000402007986 */ /* 0x0011e2000c101d24 */
[----:B------:R-:W-:Y:S05]  /*2380*/  BRA `(.L_x_475) ;  /* 0x0000094000007947 */ /* 0x000fea0003800000 */
.L_x_483:
        /* <DEDUP_REMOVED lines=20> */
.L_x_487:
[----:B------:R-:W-:-:S05]  /*24d0*/  LOP3.LUT R5, R0, R9, RZ, 0xfc, !PT ;  /* 0x0000000900057212 */ /* 0x000fca00078efcff */
[----:B------:R0:W-:Y:S01]  /*24e0*/  STG.E.U8 [R2.64], R5 ;  /* 0x0000000502007986 */ /* 0x0001e2000c101124 */
[----:B------:R-:W-:Y:S05]  /*24f0*/  BRA `(.L_x_475) ;  /* 0x000007d000007947 */ /* 0x000fea0003800000 */
.L_x_486:
        /* <DEDUP_REMOVED lines=12> */
.L_x_488:
[----:B------:R-:W-:Y:S01]  /*25c0*/  ISETP.GT.U32.AND P0, PT, R0, 0x7f800000, PT ;  /* 0x7f8000000000780c */ /* 0x000fe20003f04070 */
[----:B------:R-:W-:-:S05]  /*25d0*/  IMAD.MOV.U32 R0, RZ, RZ, 0x7f ;  /* 0x0000007fff007424 */ /* 0x000fca00078e00ff */
[----:B------:R-:W-:Y:S02]  /*25e0*/  SEL R0, R0, 0x7c, P0 ;  /* 0x0000007c00007807 */ /* 0x000fe40000000000 */
.L_x_489:
[----:B------:R-:W-:-:S04]  /*25f0*/  LOP3.LUT R4, R4, 0x80000000, RZ, 0xc0, !PT ;  /* 0x8000000004047812 */ /* 0x000fc800078ec0ff */
[----:B------:R-:W-:-:S04]  /*2600*/  SHF.R.U32.HI R5, RZ, 0x18, R4 ;  /* 0x00000018ff057819 */ /* 0x000fc80000011604 */
[----:B------:R-:W-:-:S05]  /*2610*/  LOP3.LUT R5, R0, R5, RZ, 0xfc, !PT ;  /* 0x0000000500057212 */ /* 0x000fca00078efcff */
[----:B------:R0:W-:Y:S01]  /*2620*/  STG.E.U8 [R2.64], R5 ;  /* 0x0000000502007986 */ /* 0x0001e2000c101124 */
[----:B------:R-:W-:Y:S05]  /*2630*/  BRA `(.L_x_475) ;  /* 0x0000069000007947 */ /* 0x000fea0003800000 */
.L_x_485:
[----:B------:R-:W0:Y:S02]  /*2640*/  I2F.U32 R0, c[0x0][0x164] ;  /* 0x0000590000007b06 */ /* 0x000e240000201000 */
[----:B0-----:R-:W-:-:S05]  /*2650*/  F2FP.BF16.PACK_AB R0, RZ, R0 ;  /* 0x00000000ff00723e */ /* 0x001fca00000010ff */
[----:B------:R0:W-:Y:S01]  /*2660*/  STG.E.U16 [R2.64], R0 ;  /* 0x0000000002007986 */ /* 0x0001e2000c101524 */
[----:B------:R-:W-:Y:S05]  /*2670*/  BRA `(.L_x_475) ;  /* 0x0000065000007947 */ /* 0x000fea0003800000 */
.L_x_482:
        /* <DEDUP_REMOVED lines=11> */
.L_x_492:
        /* <DEDUP_REMOVED lines=17> */
.L_x_494:
[----:B------:R-:W-:-:S04]  /*2840*/  LOP3.LUT R4, R4, 0x80000000, RZ, 0xc0, !PT ;  /* 0x8000000004047812 */ /* 0x000fc800078ec0ff */
[----:B------:R-:W-:-:S04]  /*2850*/  SHF.R.U32.HI R5, RZ, 0x18, R4 ;  /* 0x00000018ff057819 */ /* 0x000fc80000011604 */
[----:B------:R-:W-:-:S05]  /*2860*/  LOP3.LUT R0, R0, R5, RZ, 0xfc, !PT ;  /* 0x0000000500007212 */ /* 0x000fca00078efcff */
.L_x_493:
[----:B------:R0:W-:Y:S01]  /*2870*/  STG.E.U8 [R2.64], R0 ;  /* 0x0000000002007986 */ /* 0x0001e2000c101124 */
[----:B------:R-:W-:Y:S05]  /*2880*/  BRA `(.L_x_475) ;  /* 0x0000044000007947 */ /* 0x000fea0003800000 */
.L_x_491:
        /* <DEDUP_REMOVED lines=17> */
.L_x_496:
[----:B------:R-:W-:-:S04]  /*29a0*/  LOP3.LUT R4, R4, 0x80000000, RZ, 0xc0, !PT ;  /* 0x8000000004047812 */ /* 0x000fc800078ec0ff */
[----:B------:R-:W-:-:S04]  /*29b0*/  SHF.R.U32.HI R5, RZ, 0x18, R4 ;  /* 0x00000018ff057819 */ /* 0x000fc80000011604 */
[----:B------:R-:W-:-:S05]  /*29c0*/  LOP3.LUT R0, R0, R5, RZ, 0xfc, !PT ;  /* 0x0000000500007212 */ /* 0x000fca00078efcff */
.L_x_495:
[----:B------:R0:W-:Y:S01]  /*29d0*/  STG.E.U8 [R2.64], R0 ;  /* 0x0000000002007986 */ /* 0x0001e2000c101124 */
[----:B------:R-:W-:Y:S05]  /*29e0*/  BRA `(.L_x_475) ;  /* 0x000002e000007947 */ /* 0x000fea0003800000 */
.L_x_490:
        /* <DEDUP_REMOVED lines=18> */
.L_x_499:
[----:B------:R0:W-:Y:S01]  /*2b10*/  STG.E.U8 [R2.64], R0 ;  /* 0x0000000002007986 */ /* 0x0001e2000c101124 */
[----:B------:R-:W-:Y:S05]  /*2b20*/  BRA `(.L_x_475) ;  /* 0x000001a000007947 */ /* 0x000fea0003800000 */
.L_x_474:
        /* <DEDUP_REMOVED lines=20> */
.L_x_498:
[----:B------:R-:W-:Y:S02]  /*2c70*/  IMAD.MOV.U32 R4, RZ, RZ, c[0x0][0x164] ;  /* 0x00005900ff047624 */ /* 0x000fe400078e00ff */
[----:B------:R-:W-:-:S05]  /*2c80*/  IMAD.MOV.U32 R5, RZ, RZ, RZ ;  /* 0x000000ffff057224 */ /* 0x000fca00078e00ff */
[----:B------:R0:W-:Y:S01]  /*2c90*/  STG.E.64 [R2.64], R4 ;  /* 0x0000000402007986 */ /* 0x0001e2000c101b24 */
[----:B------:R-:W-:Y:S05]  /*2ca0*/  BRA `(.L_x_475) ;  /* 0x0000002000007947 */ /* 0x000fea0003800000 */
.L_x_497:
[----:B------:R-:W-:-:S05]  /*2cb0*/  IMAD.MOV.U32 R5, RZ, RZ, c[0x0][0x164] ;  /* 0x00005900ff057624 */ /* 0x000fca00078e00ff */
[----:B------:R0:W-:Y:S02]  /*2cc0*/  STG.E [R2.64], R5 ;  /* 0x0000000502007986 */ /* 0x0001e4000c101924 */
.L_x_475:
[----:B------:R-:W-:Y:S02]  /*2cd0*/  IADD3 R16, R16, 0x80, RZ ;  /* 0x0000008010107810 */ /* 0x000fe40007ffe0ff */
.L_x_439:
[----:B------:R-:W-:Y:S05]  /*2ce0*/  BSYNC B6 ;  /* 0x0000000000067941 */ /* 0x000fea0003800000 */
.L_x_438:
        /* <DEDUP_REMOVED lines=20> */
.L_x_503:
[----:B------:R-:W0:Y:S02]  /*2e30*/  LDC.U8 R5, c[0x0][0x164] ;  /* 0x00005900ff057b82 */ /* 0x000e240000000000 */
[----:B0-----:R-:W-:Y:S01]  /*2e40*/  STG.E.U8 [R2.64], R5 ;  /* 0x0000000502007986 */ /* 0x001fe2000c101124 */
[----:B------:R-:W-:Y:S05]  /*2e50*/  EXIT ;  /* 0x000000000000794d */ /* 0x000fea0003800000 */
.L_x_502:
        /* <DEDUP_REMOVED lines=10> */
.L_x_506:
[----:B------:R-:W-:-:S05]  /*2f00*/  IMAD.MOV.U32 R5, RZ, RZ, c[0x0][0x164] ;  /* 0x00005900ff057624 */ /* 0x000fca00078e00ff */
[----:B------:R-:W-:Y:S01]  /*2f10*/  STG.E [R2.64], R5 ;  /* 0x0000000502007986 */ /* 0x000fe2000c101924 */
[----:B------:R-:W-:Y:S05]  /*2f20*/  EXIT ;  /* 0x000000000000794d */ /* 0x000fea0003800000 */
.L_x_505:
[----:B------:R-:W0:Y:S02]  /*2f30*/  LDC.U16 R5, c[0x0][0x164] ;  /* 0x00005900ff057b82 */ /* 0x000e240000000400 */
[----:B0-----:R-:W-:Y:S01]  /*2f40*/  STG.E.U16 [R2.64], R5 ;  /* 0x0000000502007986 */ /* 0x001fe2000c101524 */
[----:B------:R-:W-:Y:S05]  /*2f50*/  EXIT ;  /* 0x000000000000794d */ /* 0x000fea0003800000 */
.L_x_501:
        /* <DEDUP_REMOVED lines=9> */
.L_x_508:
[----:B------:R-:W0:Y:S02]  /*2ff0*/  I2F.U32 R0, c[0x0][0x164] ;  /* 0x0000590000007b06 */ /* 0x000e240000201000 */
[----:B0-----:R-:W-:-:S05]  /*3000*/  F2FP.PACK_AB R0, RZ, R0 ;  /* 0x00000000ff00723e */ /* 0x001fca00000000ff */
[----:B------:R-:W-:Y:S01]  /*3010*/  STG.E.U16 [R2.64], R0 ;  /* 0x0000000002007986 */ /* 0x000fe2000c101524 */
[----:B------:R-:W-:Y:S05]  /*3020*/  EXIT ;  /* 0x000000000000794d */ /* 0x000fea0003800000 */
.L_x_507:
        /* <DEDUP_REMOVED lines=10> */
.L_x_510:
[----:B------:R-:W0:Y:S02]  /*30d0*/  I2F.U32 R0, c[0x0][0x164] ;  /* 0x0000590000007b06 */ /* 0x000e240000201000 */
[----:B0-----:R-:W-:-:S04]  /*30e0*/  F2FP.PACK_AB R0, RZ, R0 ;  /* 0x00000000ff00723e */ /* 0x001fc800000000ff */
[----:B------:R-:W-:-:S05]  /*30f0*/  PRMT R0, R0, 0x5410, RZ ;  /* 0x0000541000007816 */ /* 0x000fca00000000ff */
[----:B------:R-:W-:Y:S01]  /*3100*/  STG.E [R2.64], R0 ;  /* 0x0000000002007986 */ /* 0x000fe2000c101924 */
[----:B------:R-:W-:Y:S05]  /*3110*/  EXIT ;  /* 0x000000000000794d */ /* 0x000fea0003800000 */
.L_x_509:
[----:B------:R-:W0:Y:S02]  /*3120*/  I2F.F64.U32 R4, c[0x0][0x164] ;  /* 0x0000590000047b12 */ /* 0x000e240000201800 */
[----:B0-----:R-:W-:Y:S01]  /*3130*/  STG.E.64 [R2.64], R4 ;  /* 0x0000000402007986 */ /* 0x001fe2000c101b24 */
[----:B------:R-:W-:Y:S05]  /*3140*/  EXIT ;  /* 0x000000000000794d */ /* 0x000fea0003800000 */
.L_x_500:
        /* <DEDUP_REMOVED lines=12> */
.L_x_513:
[----:B------:R-:W0:Y:S01]  /*3210*/  I2F.F64.U32 R4, c[0x0][0x164] ;  /* 0x0000590000047b12 */ /* 0x000e220000201800 */
[----:B------:R-:W-:-:S05]  /*3220*/  CS2R R6, SRZ ;  /* 0x0000000000067805 */ /* 0x000fca000001ff00 */
[----:B0-----:R-:W-:Y:S01]  /*3230*/  STG.E.128 [R2.64], R4 ;  /* 0x0000000402007986 */ /* 0x001fe2000c101d24 */
[----:B------:R-:W-:Y:S05]  /*3240*/  EXIT ;  /* 0x000000000000794d */ /* 0x000fea0003800000 */
.L_x_512:
        /* <DEDUP_REMOVED lines=20> */
.L_x_516:
[----:B------:R-:W-:-:S05]  /*3390*/  LOP3.LUT R5, R0, R9, RZ, 0xfc, !PT ;  /* 0x0000000900057212 */ /* 0x000fca00078efcff */
[----:B------:R-:W-:Y:S01]  /*33a0*/  STG.E.U8 [R2.64], R5 ;  /* 0x0000000502007986 */ /* 0x000fe2000c101124 */
[----:B------:R-:W-:Y:S05]  /*33b0*/  EXIT ;  /* 0x000000000000794d */ /* 0x000fea0003800000 */
.L_x_515:
        /* <DEDUP_REMOVED lines=12> */
.L_x_517:
[----:B------:R-:W-:Y:S01]  /*3480*/  ISETP.GT.U32.AND P0, PT, R0, 0x7f800000, PT ;  /* 0x7f8000000000780c */ /* 0x000fe20003f04070 */
[----:B------:R-:W-:-:S05]  /*3490*/  IMAD.MOV.U32 R0, RZ, RZ, 0x7f ;  /* 0x0000007fff007424 */ /* 0x000fca00078e00ff */
[----:B------:R-:W-:Y:S02]  /*34a0*/  SEL R0, R0, 0x7c, P0 ;  /* 0x0000007c00007807 */ /* 0x000fe40000000000 */
.L_x_518:
[----:B------:R-:W-:-:S04]  /*34b0*/  LOP3.LUT R4, R4, 0x80000000, RZ, 0xc0, !PT ;  /* 0x8000000004047812 */ /* 0x000fc800078ec0ff */
[----:B------:R-:W-:-:S04]  /*34c0*/  SHF.R.U32.HI R5, RZ, 0x18, R4 ;  /* 0x00000018ff057819 */ /* 0x000fc80000011604 */
[----:B------:R-:W-:-:S05]  /*34d0*/  LOP3.LUT R5, R0, R5, RZ, 0xfc, !PT ;  /* 0x0000000500057212 */ /* 0x000fca00078efcff */
[----:B------:R-:W-:Y:S01]  /*34e0*/  STG.E.U8 [R2.64], R5 ;  /* 0x0000000502007986 */ /* 0x000fe2000c101124 */
[----:B------:R-:W-:Y:S05]  /*34f0*/  EXIT ;  /* 0x000000000000794d */ /* 0x000fea0003800000 */
.L_x_514:
[----:B------:R-:W0:Y:S02]  /*3500*/  I2F.U32 R0, c[0x0][0x164] ;  /* 0x0000590000007b06 */ /* 0x000e240000201000 */
[----:B0-----:R-:W-:-:S05]  /*3510*/  F2FP.BF16.PACK_AB R0, RZ, R0 ;  /* 0x00000000ff00723e */ /* 0x001fca00000010ff */
[----:B------:R-:W-:Y:S01]  /*3520*/  STG.E.U16 [R2.64], R0 ;  /* 0x0000000002007986 */ /* 0x000fe2000c101524 */
[----:B------:R-:W-:Y:S05]  /*3530*/  EXIT ;  /* 0x000000000000794d */ /* 0x000fea0003800000 */
.L_x_511:
        /* <DEDUP_REMOVED lines=11> */
.L_x_521:
        /* <DEDUP_REMOVED lines=17> */
.L_x_523:
[----:B------:R-:W-:-:S04]  /*3700*/  LOP3.LUT R4, R4, 0x80000000, RZ, 0xc0, !PT ;  /* 0x8000000004047812 */ /* 0x000fc800078ec0ff */
[----:B------:R-:W-:-:S04]  /*3710*/  SHF.R.U32.HI R5, RZ, 0x18, R4 ;  /* 0x00000018ff057819 */ /* 0x000fc80000011604 */
[----:B------:R-:W-:-:S05]  /*3720*/  LOP3.LUT R0, R0, R5, RZ, 0xfc, !PT ;  /* 0x0000000500007212 */ /* 0x000fca00078efcff */
.L_x_522:
[----:B------:R-:W-:Y:S01]  /*3730*/  STG.E.U8 [R2.64], R0 ;  /* 0x0000000002007986 */ /* 0x000fe2000c101124 */
[----:B------:R-:W-:Y:S05]  /*3740*/  EXIT ;  /* 0x000000000000794d */ /* 0x000fea0003800000 */
.L_x_520:
        /* <DEDUP_REMOVED lines=17> */
.L_x_525:
[----:B------:R-:W-:-:S04]  /*3860*/  LOP3.LUT R4, R4, 0x80000000, RZ, 0xc0, !PT ;  /* 0x8000000004047812 */ /* 0x000fc800078ec0ff */
[----:B------:R-:W-:-:S04]  /*3870*/  SHF.R.U32.HI R5, RZ, 0x18, R4 ;  /* 0x00000018ff057819 */ /* 0x000fc80000011604 */
[----:B------:R-:W-:-:S05]  /*3880*/  LOP3.LUT R0, R0, R5, RZ, 0xfc, !PT ;  /* 0x0000000500007212 */ /* 0x000fca00078efcff */
.L_x_524:
[----:B------:R-:W-:Y:S01]  /*3890*/  STG.E.U8 [R2.64], R0 ;  /* 0x0000000002007986 */ /* 0x000fe2000c101124 */
[----:B------:R-:W-:Y:S05]  /*38a0*/  EXIT ;  /* 0x000000000000794d */ /* 0x000fea0003800000 */
.L_x_519:
        /* <DEDUP_REMOVED lines=18> */
.L_x_528:
[----:B------:R-:W-:Y:S01]  /*39d0*/  STG.E.U8 [R2.64], R0 ;  /* 0x0000000002007986 */ /* 0x000fe2000c101124 */
[----:B------:R-:W-:Y:S05]  /*39e0*/  EXIT ;  /* 0x000000000000794d */ /* 0x000fea0003800000 */
.L_x_504:
        /* <DEDUP_REMOVED lines=20> */
.L_x_527:
[----:B------:R-:W-:Y:S02]  /*3b30*/  IMAD.MOV.U32 R4, RZ, RZ, c[0x0][0x164] ;  /* 0x00005900ff047624 */ /* 0x000fe400078e00ff */
[----:B------:R-:W-:-:S05]  /*3b40*/  IMAD.MOV.U32 R5, RZ, RZ, RZ ;  /* 0x000000ffff057224 */ /* 0x000fca00078e00ff */
[----:B------:R-:W-:Y:S01]  /*3b50*/  STG.E.64 [R2.64], R4 ;  /* 0x0000000402007986 */ /* 0x000fe2000c101b24 */
[----:B------:R-:W-:Y:S05]  /*3b60*/  EXIT ;  /* 0x000000000000794d */ /* 0x000fea0003800000 */
.L_x_526:
[----:B------:R-:W-:-:S05]  /*3b70*/  IMAD.MOV.U32 R5, RZ, RZ, c[0x0][0x164] ;  /* 0x00005900ff057624 */ /* 0x000fca00078e00ff */
[----:B------:R-:W-:Y:S01]  /*3b80*/  STG.E [R2.64], R5 ;  /* 0x0000000502007986 */ /* 0x000fe2000c101924 */
[----:B------:R-:W-:Y:S05]  /*3b90*/  EXIT ;  /* 0x000000000000794d */ /* 0x000fea0003800000 */
.L_x_529:
        /* <DEDUP_REMOVED lines=14> */
.L_x_6842:


//--------------------- .text._ZN2at6native18elementwise_kernelILi128ELi2EZNS0_22gpu_kernel_impl_nocastINS0_11FillFunctorIjEEEEvRNS_18TensorIteratorBaseERKT_EUliE_EEviT1_ --------------------------
	.section	.text._ZN2at6native18elementwise_kernelILi128ELi2EZNS0_22gpu_kernel_impl_nocastINS0_11FillFunctorIjEEEEvRNS_18TensorIteratorBaseERKT_EUliE_EEviT1_,"ax",@progbits
	.sectioninfo	@"SHI_REGISTERS=10"
	.align	128
        .global         _ZN2at6native18elementwise_kernelILi128ELi2EZNS0_22gpu_kernel_impl_nocastINS0_11FillFunctorIjEEEEvRNS_18TensorIteratorBaseERKT_EUliE_EEviT1_
        .type           _ZN2at6native18elementwise_kernelILi128ELi2EZNS0_22gpu_kernel_impl_nocastINS0_11FillFunctorIjEEEEvRNS_18TensorIteratorBaseERKT_EUliE_EEviT1_,@function
        .size           _ZN2at6native18elementwise_kernelILi128ELi2EZNS0_22gpu_kernel_impl_nocastINS0_11FillFunctorIjEEEEvRNS_18TensorIteratorBaseERKT_EUliE_EEviT1_,(.L_x_6843 - _ZN2at6native18elementwise_kernelILi128ELi2EZNS0_22gpu_kernel_impl_nocastINS0_11FillFunctorIjEEEEvRNS_18TensorIteratorBaseERKT_EUliE_EEviT1_)
        .other          _ZN2at6native18elementwise_kernelILi128ELi2EZNS0_22gpu_kernel_impl_nocastINS0_11FillFunctorIjEEEEvRNS_18TensorIteratorBaseERKT_EUliE_EEviT1_,@"STO_CUDA_ENTRY STV_DEFAULT"
_ZN2at6native18elementwise_kernelILi128ELi2EZNS0_22gpu_kernel_impl_nocastINS0_11FillFunctorIjEEEEvRNS_18TensorIteratorBaseERKT_EUliE_EEviT1_:
.text._ZN2at6native18elementwise_kernelILi128ELi2EZNS0_22gpu_kernel_impl_nocastINS0_11FillFunctorIjEEEEvRNS_18TensorIteratorBaseERKT_EUliE_EEviT1_:
        /* <DEDUP_REMOVED lines=208> */
.L_x_533:
[----:B------:R-:W-:Y:S02]  /*0d00*/  IADD3 R4, P0, R0, c[0x0][0x300], RZ ;  /* 0x0000c00000047a10 */ /* 0x000fe40007f1e0ff */
[----:B------:R-:W-:Y:S02]  /*0d10*/  MOV R7, c[0x0][0x308] ;  /* 0x0000c20000077a02 */ /* 0x000fe40000000f00 */
[----:B------:R-:W-:Y:S01]  /*0d20*/  IADD3 R3, R3, 0x80, RZ ;  /* 0x0000008003037810 */ /* 0x000fe20007ffe0ff */
[----:B------:R-:W-:-:S05]  /*0d30*/  IMAD.X R5, RZ, RZ, c[0x0][0x304], P0 ;  /* 0x0000c100ff057624 */ /* 0x000fca00000e06ff */
[----:B------:R0:W-:Y:S03]  /*0d40*/  STG.E [R4.64], R7 ;  /* 0x0000000704007986 */ /* 0x0001e6000c101904 */
.L_x_532:
[----:B------:R-:W-:Y:S05]  /*0d50*/  BSYNC B0 ;  /* 0x0000000000007941 */ /* 0x000fea0003800000 */
.L_x_531:
[----:B------:R-:W-:-:S13]  /*0d60*/  ISETP.GE.AND P0, PT, R3, c[0x0][0x160], PT ;  /* 0x0000580003007a0c */ /* 0x000fda0003f06270 */
[----:B------:R-:W-:Y:S05]  /*0d70*/  @P0 EXIT ;  /* 0x000000000000094d */ /* 0x000fea0003800000 */
[----:B------:R-:W-:Y:S01]  /*0d80*/  HFMA2.MMA R2, -RZ, RZ, 0, 0 ;  /* 0x00000000ff027435 */ /* 0x000fe200000001ff */
[----:B------:R-:W-:-:S05]  /*0d90*/  IMAD.MOV.U32 R6, RZ, RZ, c[0x0][0x168] ;  /* 0x00005a00ff067624 */ /* 0x000fca00078e00ff */
[----:B------:R-:W-:-:S04]  /*0da0*/  ISETP.NE.AND P0, PT, R6, 0x1, PT ;  /* 0x000000010600780c */ /* 0x000fc80003f05270 */
[----:B0-----:R-:W-:-:S05]  /*0db0*/  IMAD.HI.U32 R4, R3, c[0x0][0x170], R2 ;  /* 0x00005c0003047a27 */ /* 0x001fca00078e0002 */
[----:B------:R-:W-:-:S04]  /*0dc0*/  SHF.R.U32.HI R5, RZ, c[0x0][0x174], R4 ;  /* 0x00005d00ff057a19 */ /* 0x000fc80000011604 */
[----:B------:R-:W-:-:S05]  /*0dd0*/  IADD3 R0, -R5, RZ, RZ ;  /* 0x000000ff05007210 */ /* 0x000fca0007ffe1ff */
[----:B------:R-:W-:-:S04]  /*0de0*/  IMAD R0, R0, c[0x0][0x16c], R3 ;  /* 0x00005b0000007a24 */ /* 0x000fc800078e0203 */
[----:B------:R-:W-:Y:S01]  /*0df0*/  IMAD R0, R0, c[0x0][0x298], RZ ;  /* 0x0000a60000007a24 */ /* 0x000fe200078e02ff */
        /* <DEDUP_REMOVED lines=180> */
[----:B------:R-:W-:Y:S02]  /*1940*/  SHF.R.U32.HI R3, RZ, c[0x0][0x288], R2 ;  /* 0x0000a200ff037a19 */ /* 0x000fe40000011602 */
[----:B------:R-:W-:-:S03]  /*1950*/  @P0 MOV R2, RZ ;  /* 0x000000ff00020202 */ /* 0x000fc60000000f00 */
[--C-:B------:R-:W-:Y:S02]  /*1960*/  IMAD.MOV R4, RZ, RZ, -R3.reuse ;  /* 0x000000ffff047224 */ /* 0x100fe400078e0a03 */
[----:B------:R-:W-:-:S04]  /*1970*/  @P0 IMAD.HI.U32 R2, R3, c[0x0][0x290], R2 ;  /* 0x0000a40003020a27 */ /* 0x000fc800078e0002 */
[----:B------:R-:W-:Y:S01]  /*1980*/  IMAD R5, R4, c[0x0][0x280], R5 ;  /* 0x0000a00004057a24 */ /* 0x000fe200078e0205 */
[----:B------:R-:W-:-:S03]  /*1990*/  @P0 SHF.R.U32.HI R2, RZ, c[0x0][0x294], R2 ;  /* 0x0000a500ff020a19 */ /* 0x000fc60000011602 */
[----:B------:R-:W-:Y:S01]  /*19a0*/  IMAD R0, R5, c[0x0][0x2f4], R0 ;  /* 0x0000bd0005007a24 */ /* 0x000fe200078e0200 */
[----:B------:R-:W-:-:S05]  /*19b0*/  @P0 IADD3 R2, -R2, RZ, RZ ;  /* 0x000000ff02020210 */ /* 0x000fca0007ffe1ff */
[----:B------:R-:W-:-:S04]  /*19c0*/  @P0 IMAD R3, R2, c[0x0][0x28c], R3 ;  /* 0x0000a30002030a24 */ /* 0x000fc800078e0203 */
[----:B------:R-:W-:-:S05]  /*19d0*/  @P0 IMAD R0, R3, c[0x0][0x2f8], R0 ;  /* 0x0000be0003000a24 */ /* 0x000fca00078e0200 */
.L_x_534:
[----:B------:R-:W-:Y:S02]  /*19e0*/  IADD3 R2, P0, R0, c[0x0][0x300], RZ ;  /* 0x0000c00000027a10 */ /* 0x000fe40007f1e0ff */
[----:B------:R-:W-:Y:S02]  /*19f0*/  MOV R5, c[0x0][0x308] ;  /* 0x0000c20000057a02 */ /* 0x000fe40000000f00 */
[----:B------:R-:W-:-:S05]  /*1a00*/  IADD3.X R3, RZ, c[0x0][0x304], RZ, P0, !PT ;  /* 0x0000c100ff037a10 */ /* 0x000fca00007fe4ff */
[----:B------:R-:W-:Y:S01]  /*1a10*/  STG.E [R2.64], R5 ;  /* 0x0000000502007986 */ /* 0x000fe2000c101904 */
[----:B------:R-:W-:Y:S05]  /*1a20*/  EXIT ;  /* 0x000000000000794d */ /* 0x000fea0003800000 */
.L_x_530:
[----:B------:R-:W-:Y:S01]  /*1a30*/  ISETP.GE.AND P1, PT, R3, c[0x0][0x160], PT ;  /* 0x0000580003007a0c */ /* 0x000fe20003f26270 */
[----:B------:R-:W-:-:S12]  /*1a40*/  IMAD.MOV.U32 R2, RZ, RZ, c[0x0][0x300] ;  /* 0x0000c000ff027624 */ /* 0x000fd800078e00ff */
[----:B------:R-:W-:Y:S02]  /*1a50*/  @!P1 IADD3 R3, R3, 0x80, RZ ;  /* 0x0000008003039810 */ /* 0x000fe40007ffe0ff */
[----:B------:R-:W-:Y:S02]  /*1a60*/  @!P1 MOV R5, c[0x0][0x308] ;  /* 0x0000c20000059a02 */ /* 0x000fe40000000f00 */
[----:B------:R-:W-:Y:S02]  /*1a70*/  ISETP.GE.AND P0, PT, R3, c[0x0][0x160], PT ;  /* 0x0000580003007a0c */ /* 0x000fe40003f06270 */
[----:B------:R-:W-:-:S05]  /*1a80*/  MOV R3, c[0x0][0x304] ;  /* 0x0000c10000037a02 */ /* 0x000fca0000000f00 */
[----:B------:R0:W-:Y:S06]  /*1a90*/  @!P1 STG.E [R2.64], R5 ;  /* 0x0000000502009986 */ /* 0x0001ec000c101904 */
[----:B------:R-:W-:Y:S05]  /*1aa0*/  @P0 EXIT ;  /* 0x000000000000094d */ /* 0x000fea0003800000 */
[----:B0-----:R-:W-:-:S05]  /*1ab0*/  MOV R5, c[0x0][0x308] ;  /* 0x0000c20000057a02 */ /* 0x001fca0000000f00 */
[----:B------:R-:W-:Y:S01]  /*1ac0*/  STG.E [R2.64], R5 ;  /* 0x0000000502007986 */ /* 0x000fe2000c101904 */
[----:B------:R-:W-:Y:S05]  /*1ad0*/  EXIT ;  /* 0x000000000000794d */ /* 0x000fea0003800000 */
.L_x_535:
        /* <DEDUP_REMOVED lines=10> */
.L_x_6843:


//--------------------- .text._ZN2at6native27unrolled_elementwise_kernelINS0_11FillFunctorIjEESt5arrayIPcLm1EELi4E23TrivialOffsetCalculatorILi0EjES7_ILi1EjENS0_6memory15LoadWithoutCastENSA_16StoreWithoutCastEEEviT_T0_T2_T3_T4_T5_ --------------------------
	.section	.text._ZN2at6native27unrolled_elementwise_kernelINS0_11FillFunctorIjEESt5arrayIPcLm1EELi4E23TrivialOffsetCalculatorILi0EjES7_ILi1EjENS0_6memory15LoadWithoutCastENSA_16StoreWithoutCastEEEviT_T0_T2_T3_T4_T5_,"ax",@progbits
	.sectioninfo	@"SHI_REGISTERS=12"
	.align	128
        .global         _ZN2at6native27unrolled_elementwise_kernelINS0_11FillFunctorIjEESt5arrayIPcLm1EELi4E23TrivialOffsetCalculatorILi0EjES7_ILi1EjENS0_6memory15LoadWithoutCastENSA_16StoreWithoutCastEEEviT_T0_T2_T3_T4_T5_
        .type           _ZN2at6native27unrolled_elementwise_kernelINS0_11FillFunctorIjEESt5arrayIPcLm1EELi4E23TrivialOffsetCalculatorILi0EjES7_ILi1EjENS0_6memory15LoadWithoutCastENSA_16StoreWithoutCastEEEviT_T0_T2_T3_T4_T5_,@function
        .size           _ZN2at6native27unrolled_elementwise_kernelINS0_11FillFunctorIjEESt5arrayIPcLm1EELi4E23TrivialOffsetCalculatorILi0EjES7_ILi1EjENS0_6memory15LoadWithoutCastENSA_16StoreWithoutCastEEEviT_T0_T2_T3_T4_T5_,(.L_x_6844 - _ZN2at6native27unrolled_elementwise_kernelINS0_11FillFunctorIjEESt5arrayIPcLm1EELi4E23TrivialOffsetCalculatorILi0EjES7_ILi1EjENS0_6memory15LoadWithoutCastENSA_16StoreWithoutCastEEEviT_T0_T2_T3_T4_T5_)
        .other          _ZN2at6native27unrolled_elementwise_kernelINS0_11FillFunctorIjEESt5arrayIPcLm1EELi4E23TrivialOffsetCalculatorILi0EjES7_ILi1EjENS0_6memory15LoadWithoutCastENSA_16StoreWithoutCastEEEviT_T0_T2_T3_T4_T5_,@"STO_CUDA_ENTRY STV_DEFAULT"
_ZN2at6native27unrolled_elementwise_kernelINS0_11FillFunctorIjEESt5arrayIPcLm1EELi4E23TrivialOffsetCalculatorILi0EjES7_ILi1EjENS0_6memory15LoadWithoutCastENSA_16StoreWithoutCastEEEviT_T0_T2_T3_T4_T5_:
.text._ZN2at6native27unrolled_elementwise_kernelINS0_11FillFunctorIjEESt5arrayIPcLm1EELi4E23TrivialOffsetCalculatorILi0EjES7_ILi1EjENS0_6memory15LoadWithoutCastENSA_16StoreWithoutCastEEEviT_T0_T2_T3_T4_T5_:
[----:B------:R-:W-:Y:S02]  /*0000*/  IMAD.MOV.U32 R1, RZ, RZ, c[0x0][0x28] ;  /* 0x00000a00ff017624 */ /* 0x000fe400078e00ff */
[----:B------:R-:W0:Y:S01]  /*0010*/  S2R R6, SR_CTAID.X ;  /* 0x0000000000067919 */ /* 0x000e220000002500 */
[----:B------:R-:W-:Y:S01]  /*0020*/  MOV R5, 0xfffffe00 ;  /* 0xfffffe0000057802 */ /* 0x000fe20000000f00 */
[----:B------:R-:W-:Y:S01]  /*0030*/  ULDC.64 UR4, c[0x0][0x118] ;  /* 0x0000460000047ab9 */ /* 0x000fe20000000a00 */
[----:B------:R-:W-:Y:S01]  /*0040*/  BSSY B0, `(.L_x_536) ;  /* 0x0000018000007945 */ /* 0x000fe20003800000 */
[----:B------:R-:W1:Y:S02]  /*0050*/  S2R R3, SR_TID.X ;  /* 0x0000000000037919 */ /* 0x000e640000002100 */
[----:B0-----:R-:W-:Y:S02]  /*0060*/  IMAD R0, R6, R5, c[0x0][0x160] ;  /* 0x0000580006007624 */ /* 0x001fe400078e0205 */
[----:B-1----:R-:W-:-:S03]  /*0070*/  IMAD.MOV.U32 R7, RZ, RZ, R3 ;  /* 0x000000ffff077224 */ /* 0x002fc600078e0003 */
[----:B------:R-:W-:-:S13]  /*0080*/  ISETP.GE.AND P0, PT, R3, R0, PT ;  /* 0x000000000300720c */ /* 0x000fda0003f06270 */
[----:B------:R-:W-:Y:S02]  /*0090*/  @!P0 IADD3 R7, R3, 0x80, RZ ;  /* 0x0000008003078810 */ /* 0x000fe40007ffe0ff */
[----:B------:R-:W-:Y:S01]  /*00a0*/  @!P0 LEA R2, R6, R3, 0x9 ;  /* 0x0000000306028211 */ /* 0x000fe200078e48ff */
[----:B------:R-:W-:Y:S01]  /*00b0*/  @!P0 IMAD.MOV.U32 R3, RZ, RZ, 0x4 ;  /* 0x00000004ff038424 */ /* 0x000fe200078e00ff */
[----:B------:R-:W-:Y:S02]  /*00c0*/  @!P0 MOV R5, c[0x0][0x164] ;  /* 0x0000590000058a02 */ /* 0x000fe40000000f00 */
[----:B------:R-:W-:Y:S01]  /*00d0*/  ISETP.GE.AND P1, PT, R7, R0, PT ;  /* 0x000000000700720c */ /* 0x000fe20003f26270 */
[----:B------:R-:W-:-:S05]  /*00e0*/  @!P0 IMAD.WIDE.U32 R2, R2, R3, c[0x0][0x168] ;  /* 0x00005a0002028625 */ /* 0x000fca00078e0003 */
[----:B------:R0:W-:Y:S07]  /*00f0*/  @!P0 STG.E [R2.64], R5 ;  /* 0x0000000502008986 */ /* 0x0001ee000c101904 */
[----:B------:R-:W-:Y:S05]  /*0100*/  @P1 BRA `(.L_x_537) ;  /* 0x000000b000001947 */ /* 0x000fea0003800000 */
[----:B0-----:R-:W-:Y:S01]  /*0110*/  IMAD R2, R6, 0x200, R7 ;  /* 0x0000020006027824 */ /* 0x001fe200078e0207 */
[----:B------:R-:W-:Y:S01]  /*0120*/  IADD3 R7, R7, 0x80, RZ ;  /* 0x0000008007077810 */ /* 0x000fe20007ffe0ff */
[----:B------:R-:W-:Y:S01]  /*0130*/  HFMA2.MMA R5, -RZ, RZ, 0, 2.384185791015625e-07 ;  /* 0x00000004ff057435 */ /* 0x000fe200000001ff */
[----:B------:R-:W-:-:S02]  /*0140*/  MOV R9, c[0x0][0x164] ;  /* 0x0000590000097a02 */ /* 0x000fc40000000f00 */
[----:B------:R-:W-:-:S07]  /*0150*/  ISETP.GE.AND P0, PT, R7, R0, PT ;  /* 0x000000000700720c */ /* 0x000fce0003f06270 */
[----:B------:R-:W-:-:S05]  /*0160*/  IMAD.WIDE.U32 R2, R2, R5, c[0x0][0x168] ;  /* 0x00005a0002027625 */ /* 0x000fca00078e0005 */
[----:B------:R0:W-:Y:S01]  /*0170*/  STG.E [R2.64], R9 ;  /* 0x0000000902007986 */ /* 0x0001e2000c101904 */
[----:B------:R-:W-:Y:S01]  /*0180*/  @!P0 IMAD R4, R6, 0x200, R7 ;  /* 0x0000020006048824 */ /* 0x000fe200078e0207 */
[----:B------:R-:W-:-:S03]  /*0190*/  @!P0 IADD3 R7, R7, 0x80, RZ ;  /* 0x0000008007078810 */ /* 0x000fc60007ffe0ff */
[----:B------:R-:W-:-:S05]  /*01a0*/  @!P0 IMAD.WIDE.U32 R4, R4, R5, c[0x0][0x168] ;  /* 0x00005a0004048625 */ /* 0x000fca00078e0005 */
[----:B------:R0:W-:Y:S02]  /*01b0*/  @!P0 STG.E [R4.64], R9 ;  /* 0x0000000904008986 */ /* 0x0001e4000c101904 */
.L_x_537:
[----:B------:R-:W-:Y:S05]  /*01c0*/  BSYNC B0 ;  /* 0x0000000000007941 */ /* 0x000fea0003800000 */
.L_x_536:
[----:B------:R-:W-:-:S13]  /*01d0*/  ISETP.GE.AND P0, PT, R7, R0, PT ;  /* 0x000000000700720c */ /* 0x000fda0003f06270 */
[----:B------:R-:W-:Y:S05]  /*01e0*/  @P0 EXIT ;  /* 0x000000000000094d */ /* 0x000fea0003800000 */
[----:B0-----:R-:W-:Y:S01]  /*01f0*/  HFMA2.MMA R3, -RZ, RZ, 0, 2.384185791015625e-07 ;  /* 0x00000004ff037435 */ /* 0x001fe200000001ff */
[----:B------:R-:W-:Y:S02]  /*0200*/  IMAD R2, R6, 0x200, R7 ;  /* 0x0000020006027824 */ /* 0x000fe400078e0207 */
[----:B------:R-:W-:-:S07]  /*0210*/  IMAD.MOV.U32 R5, RZ, RZ, c[0x0][0x164] ;  /* 0x00005900ff057624 */ /* 0x000fce00078e00ff */
[----:B------:R-:W-:-:S05]  /*0220*/  IMAD.WIDE.U32 R2, R2, R3, c[0x0][0x168] ;  /* 0x00005a0002027625 */ /* 0x000fca00078e0003 */
[----:B------:R-:W-:Y:S01]  /*0230*/  STG.E [R2.64], R5 ;  /* 0x0000000502007986 */ /* 0x000fe2000c101904 */
[----:B------:R-:W-:Y:S05]  /*0240*/  EXIT ;  /* 0x000000000000794d */ /* 0x000fea0003800000 */
.L_x_538:
        /* <DEDUP_REMOVED lines=11> */
.L_x_6844:


//--------------------- .text._ZN2at6native29vectorized_elementwise_kernelILi2ENS0_11FillFunctorIjEESt5arrayIPcLm1EEEEviT0_T1_ --------------------------
	.section	.text._ZN2at6native29vectorized_elementwise_kernelILi2ENS0_11FillFunctorIjEESt5arrayIPcLm1EEEEviT0_T1_,"ax",@progbits
	.sectioninfo	@"SHI_REGISTERS=14"
	.align	128
        .global         _ZN2at6native29vectorized_elementwise_kernelILi2ENS0_11FillFunctorIjEESt5arrayIPcLm1EEEEviT0_T1_
        .type           _ZN2at6native29vectorized_elementwise_kernelILi2ENS0_11FillFunctorIjEESt5arrayIPcLm1EEEEviT0_T1_,@function
        .size           _ZN2at6native29vectorized_elementwise_kernelILi2ENS0_11FillFunctorIjEESt5arrayIPcLm1EEEEviT0_T1_,(.L_x_6845 - _ZN2at6native29vectorized_elementwise_kernelILi2ENS0_11FillFunctorIjEESt5arrayIPcLm1EEEEviT0_T1_)
        .other          _ZN2at6native29vectorized_elementwise_kernelILi2ENS0_11FillFunctorIjEESt5arrayIPcLm1EEEEviT0_T1_,@"STO_CUDA_ENTRY STV_DEFAULT"
_ZN2at6native29vectorized_elementwise_kernelILi2ENS0_11FillFunctorIjEESt5arrayIPcLm1EEEEviT0_T1_:
.text._ZN2at6native29vectorized_elementwise_kernelILi2ENS0_11FillFunctorIjEESt5arrayIPcLm1EEEEviT0_T1_:
        /* <DEDUP_REMOVED lines=8> */
[----:B------:R-:W-:Y:S01]  /*0080*/  HFMA2.MMA R3, -RZ, RZ, 0, 2.384185791015625e-07 ;  /* 0x00000004ff037435 */ /* 0x000fe200000001ff */
[----:B------:R-:W-:Y:S01]  /*0090*/  IMAD.MOV.U32 R6, RZ, RZ, c[0x0][0x164] ;  /* 0x00005900ff067624 */ /* 0x000fe200078e00ff */
[----:B------:R-:W-:Y:S01]  /*00a0*/  MOV R4, c[0x0][0x164] ;  /* 0x0000590000047a02 */ /* 0x000fe20000000f00 */
[----:B------:R-:W-:Y:S01]  /*00b0*/  IMAD.MOV.U32 R7, RZ, RZ, c[0x0][0x164] ;  /* 0x00005900ff077624 */ /* 0x000fe200078e00ff */
[----:B------:R-:W-:Y:S01]  /*00c0*/  MOV R9, c[0x0][0x164] ;  /* 0x0000590000097a02 */ /* 0x000fe20000000f00 */
[----:B------:R-:W-:Y:S02]  /*00d0*/  IMAD.MOV.U32 R8, RZ, RZ, c[0x0][0x164] ;  /* 0x00005900ff087624 */ /* 0x000fe400078e00ff */
[----:B------:R-:W-:Y:S02]  /*00e0*/  IMAD.MOV.U32 R10, RZ, RZ, c[0x0][0x164] ;  /* 0x00005900ff0a7624 */ /* 0x000fe400078e00ff */
[----:B------:R-:W-:-:S02]  /*00f0*/  IMAD.MOV.U32 R11, RZ, RZ, c[0x0][0x164] ;  /* 0x00005900ff0b7624 */ /* 0x000fc400078e00ff */
[----:B------:R-:W-:-:S06]  /*0100*/  IMAD.WIDE.U32 R2, R0, R3, c[0x0][0x168] ;  /* 0x00005a0000027625 */ /* 0x000fcc00078e0003 */
[----:B0-----:R-:W-:-:S04]  /*0110*/  IMAD.WIDE R2, R5, 0x8, R2 ;  /* 0x0000000805027825 */ /* 0x001fc800078e0202 */
[----:B------:R-:W-:Y:S01]  /*0120*/  IMAD.MOV.U32 R5, RZ, RZ, c[0x0][0x164] ;  /* 0x00005900ff057624 */ /* 0x000fe200078e00ff */
[----:B------:R-:W-:Y:S04]  /*0130*/  STG.E.64 [R2.64], R6 ;  /* 0x0000000602007986 */ /* 0x000fe8000c101b04 */
[----:B------:R-:W-:Y:S04]  /*0140*/  STG.E.64 [R2.64+0x400], R4 ;  /* 0x0004000402007986 */ /* 0x000fe8000c101b04 */
[----:B------:R-:W-:Y:S04]  /*0150*/  STG.E.64 [R2.64+0x800], R8 ;  /* 0x0008000802007986 */ /* 0x000fe8000c101b04 */
[----:B------:R-:W-:Y:S01]  /*0160*/  STG.E.64 [R2.64+0xc00], R10 ;  /* 0x000c000a02007986 */ /* 0x000fe2000c101b04 */
[----:B------:R-:W-:Y:S05]  /*0170*/  EXIT ;  /* 0x000000000000794d */ /* 0x000fea0003800000 */
.L_x_539:
[----:B------:R-:W0:Y:S01]  /*0180*/  S2R R3, SR_TID.X ;  /* 0x0000000000037919 */ /* 0x000e220000002100 */
[----:B------:R-:W-:Y:S01]  /*0190*/  BSSY B0, `(.L_x_540) ;  /* 0x000003a000007945 */ /* 0x000fe20003800000 */
[----:B------:R-:W-:Y:S01]  /*01a0*/  BSSY B1, `(.L_x_541) ;  /* 0x0000031000017945 */ /* 0x000fe20003800000 */
[----:B0-----:R-:W-:-:S13]  /*01b0*/  ISETP.GE.AND P0, PT, R3, R2, PT ;  /* 0x000000020300720c */ /* 0x001fda0003f06270 */
[----:B------:R-:W-:Y:S01]  /*01c0*/  @!P0 IADD3 R4, R0, R3, RZ ;  /* 0x0000000300048210 */ /* 0x000fe20007ffe0ff */
[----:B------:R-:W-:Y:S01]  /*01d0*/  @!P0 IMAD.MOV.U32 R5, RZ, RZ, 0x4 ;  /* 0x00000004ff058424 */ /* 0x000fe200078e00ff */
[----:B------:R-:W-:Y:S01]  /*01e0*/  @!P0 IADD3 R3, R3, 0x80, RZ ;  /* 0x0000008003038810 */ /* 0x000fe20007ffe0ff */
[----:B------:R-:W-:Y:S02]  /*01f0*/  @!P0 IMAD.MOV.U32 R7, RZ, RZ, c[0x0][0x164] ;  /* 0x00005900ff078624 */ /* 0x000fe400078e00ff */
[----:B------:R-:W-:-:S05]  /*0200*/  @!P0 IMAD.WIDE.U32 R4, R4, R5, c[0x0][0x168] ;  /* 0x00005a0004048625 */ /* 0x000fca00078e0005 */
[----:B------:R0:W-:Y:S01]  /*0210*/  @!P0 STG.E [R4.64], R7 ;  /* 0x0000000704008986 */ /* 0x0001e2000c101904 */
[----:B------:R-:W-:-:S13]  /*0220*/  ISETP.GE.AND P0, PT, R3, R2, PT ;  /* 0x000000020300720c */ /* 0x000fda0003f06270 */
[----:B------:R-:W-:Y:S05]  /*0230*/  @P0 BRA `(.L_x_542) ;  /* 0x000000e000000947 */ /* 0x000fea0003800000 */
[----:B0-----:R-:W-:Y:S01]  /*0240*/  IADD3 R4, R0, R3, RZ ;  /* 0x0000000300047210 */ /* 0x001fe20007ffe0ff */
[----:B------:R-:W-:Y:S01]  /*0250*/  IMAD.MOV.U32 R5, RZ, RZ, 0x4 ;  /* 0x00000004ff057424 */ /* 0x000fe200078e00ff */
[----:B------:R-:W-:Y:S02]  /*0260*/  MOV R7, c[0x0][0x164] ;  /* 0x0000590000077a02 */ /* 0x000fe40000000f00 */
[----:B------:R-:W-:Y:S01]  /*0270*/  IADD3 R3, R3, 0x80, RZ ;  /* 0x0000008003037810 */ /* 0x000fe20007ffe0ff */
[----:B------:R-:W-:-:S03]  /*0280*/  IMAD.WIDE.U32 R4, R4, R5, c[0x0][0x168] ;  /* 0x00005a0004047625 */ /* 0x000fc600078e0005 */
[----:B------:R-:W-:Y:S02]  /*0290*/  ISETP.GE.AND P0, PT, R3, R2, PT ;  /* 0x000000020300720c */ /* 0x000fe40003f06270 */
[----:B------:R0:W-:Y:S11]  /*02a0*/  STG.E [R4.64], R7 ;  /* 0x0000000704007986 */ /* 0x0001f6000c101904 */
[----:B------:R-:W-:Y:S05]  /*02b0*/  @P0 BRA `(.L_x_543) ;  /* 0x000000e000000947 */ /* 0x000fea0003800000 */
[----:B0-----:R-:W-:Y:S01]  /*02c0*/  HFMA2.MMA R5, -RZ, RZ, 0, 2.384185791015625e-07 ;  /* 0x00000004ff057435 */ /* 0x001fe200000001ff */
[----:B------:R-:W-:Y:S01]  /*02d0*/  IMAD.IADD R4, R0, 0x1, R3 ;  /* 0x0000000100047824 */ /* 0x000fe200078e0203 */
[----:B------:R-:W-:Y:S01]  /*02e0*/  IADD3 R3, R3, 0x80, RZ ;  /* 0x0000008003037810 */ /* 0x000fe20007ffe0ff */
[----:B------:R-:W-:-:S07]  /*02f0*/  IMAD.MOV.U32 R7, RZ, RZ, c[0x0][0x164] ;  /* 0x00005900ff077624 */ /* 0x000fce00078e00ff */
[----:B------:R-:W-:-:S05]  /*0300*/  IMAD.WIDE.U32 R4, R4, R5, c[0x0][0x168] ;  /* 0x00005a0004047625 */ /* 0x000fca00078e0005 */
[----:B------:R0:W-:Y:S02]  /*0310*/  STG.E [R4.64], R7 ;  /* 0x0000000704007986 */ /* 0x0001e4000c101904 */
.L_x_542:
[----:B0-----:R-:W-:-:S13]  /*0320*/  ISETP.GE.AND P0, PT, R3, R2, PT ;  /* 0x000000020300720c */ /* 0x001fda0003f06270 */
[----:B------:R-:W-:Y:S05]  /*0330*/  @P0 BRA `(.L_x_544) ;  /* 0x000000e000000947 */ /* 0x000fea0003800000 */
[----:B------:R-:W-:Y:S01]  /*0340*/  IADD3 R4, R0, R3, RZ ;  /* 0x0000000300047210 */ /* 0x000fe20007ffe0ff */
[----:B------:R-:W-:Y:S01]  /*0350*/  IMAD.MOV.U32 R5, RZ, RZ, 0x4 ;  /* 0x00000004ff057424 */ /* 0x000fe200078e00ff */
[----:B------:R-:W-:Y:S02]  /*0360*/  MOV R7, c[0x0][0x164] ;  /* 0x0000590000077a02 */ /* 0x000fe40000000f00 */
[----:B------:R-:W-:Y:S01]  /*0370*/  IADD3 R3, R3, 0x80, RZ ;  /* 0x0000008003037810 */ /* 0x000fe20007ffe0ff */
[----:B------:R-:W-:-:S05]  /*0380*/  IMAD.WIDE.U32 R4, R4, R5, c[0x0][0x168] ;  /* 0x00005a0004047625 */ /* 0x000fca00078e0005 */
[----:B------:R0:W-:Y:S02]  /*0390*/  STG.E [R4.64], R7 ;  /* 0x0000000704007986 */ /* 0x0001e4000c101904 */
.L_x_543:
[----:B------:R-:W-:-:S13]  /*03a0*/  ISETP.GE.AND P0, PT, R3, R2, PT ;  /* 0x000000020300720c */ /* 0x000fda0003f06270 */
[----:B------:R-:W-:Y:S05]  /*03b0*/  @P0 BRA `(.L_x_545) ;  /* 0x000000f000000947 */ /* 0x000fea0003800000 */
[----:B0-----:R-:W-:Y:S01]  /*03c0*/  HFMA2.MMA R5, -RZ, RZ, 0, 2.384185791015625e-07 ;  /* 0x00000004ff057435 */ /* 0x001fe200000001ff */
[----:B------:R-:W-:Y:S01]  /*03d0*/  IMAD.IADD R4, R0, 0x1, R3 ;  /* 0x0000000100047824 */ /* 0x000fe200078e0203 */
[----:B------:R-:W-:Y:S01]  /*03e0*/  IADD3 R3, R3, 0x80, RZ ;  /* 0x0000008003037810 */ /* 0x000fe20007ffe0ff */
[----:B------:R-:W-:-:S07]  /*03f0*/  IMAD.MOV.U32 R7, RZ, RZ, c[0x0][0x164] ;  /* 0x00005900ff077624 */ /* 0x000fce00078e00ff */
[----:B------:R-:W-:-:S05]  /*0400*/  IMAD.WIDE.U32 R4, R4, R5, c[0x0][0x168] ;  /* 0x00005a0004047625 */ /* 0x000fca00078e0005 */
[----:B------:R0:W-:Y:S02]  /*0410*/  STG.E [R4.64], R7 ;  /* 0x0000000704007986 */ /* 0x0001e4000c101904 */
.L_x_544:
[----:B------:R-:W-:-:S13]  /*0420*/  ISETP.GE.AND P0, PT, R3, R2, PT ;  /* 0x000000020300720c */ /* 0x000fda0003f06270 */
[----:B------:R-:W-:Y:S01]  /*0430*/  @P0 BREAK B1 ;  /* 0x0000000000010942 */ /* 0x000fe20003800000 */
[----:B------:R-:W-:Y:S05]  /*0440*/  @P0 BRA `(.L_x_546) ;  /* 0x000000e000000947 */ /* 0x000fea0003800000 */
[----:B0-----:R-:W-:Y:S01]  /*0450*/  IADD3 R4, R0, R3, RZ ;  /* 0x0000000300047210 */ /* 0x001fe20007ffe0ff */
[----:B------:R-:W-:Y:S01]  /*0460*/  IMAD.MOV.U32 R5, RZ, RZ, 0x4 ;  /* 0x00000004ff057424 */ /* 0x000fe200078e00ff */
[----:B------:R-:W-:Y:S02]  /*0470*/  MOV R7, c[0x0][0x164] ;  /* 0x0000590000077a02 */ /* 0x000fe40000000f00 */
[----:B------:R-:W-:Y:S01]  /*0480*/  IADD3 R3, R3, 0x80, RZ ;  /* 0x0000008003037810 */ /* 0x000fe20007ffe0ff */
[----:B------:R-:W-:-:S05]  /*0490*/  IMAD.WIDE.U32 R4, R4, R5, c[0x0][0x168] ;  /* 0x00005a0004047625 */ /* 0x000fca00078e0005 */
[----:B------:R0:W-:Y:S02]  /*04a0*/  STG.E [R4.64], R7 ;  /* 0x0000000704007986 */ /* 0x0001e4000c101904 */
.L_x_545:
[----:B------:R-:W-:Y:S05]  /*04b0*/  BSYNC B1 ;  /* 0x0000000000017941 */ /* 0x000fea0003800000 */
.L_x_541:
[----:B------:R-:W-:-:S13]  /*04c0*/  ISETP.GE.AND P0, PT, R3, R2, PT ;  /* 0x000000020300720c */ /* 0x000fda0003f06270 */
[----:B0-----:R-:W-:Y:S01]  /*04d0*/  @!P0 MOV R5, 0x4 ;  /* 0x0000000400058802 */ /* 0x001fe20000000f00 */
[----:B------:R-:W-:Y:S01]  /*04e0*/  @!P0 IMAD.IADD R4, R0, 0x1, R3 ;  /* 0x0000000100048824 */ /* 0x000fe200078e0203 */
[----:B------:R-:W-:Y:S01]  /*04f0*/  @!P0 IADD3 R3, R3, 0x80, RZ ;  /* 0x0000008003038810 */ /* 0x000fe20007ffe0ff */
[----:B------:R-:W-:Y:S02]  /*0500*/  @!P0 IMAD.MOV.U32 R7, RZ, RZ, c[0x0][0x164] ;  /* 0x00005900ff078624 */ /* 0x000fe400078e00ff */
[----:B------:R-:W-:-:S05]  /*0510*/  @!P0 IMAD.WIDE.U32 R4, R4, R5, c[0x0][0x168] ;  /* 0x00005a0004048625 */ /* 0x000fca00078e0005 */
[----:B------:R0:W-:Y:S02]  /*0520*/  @!P0 STG.E [R4.64], R7 ;  /* 0x0000000704008986 */ /* 0x0001e4000c101904 */
.L_x_546:
[----:B------:R-:W-:Y:S05]  /*0530*/  BSYNC B0 ;  /* 0x0000000000007941 */ /* 0x000fea0003800000 */
.L_x_540:
[----:B------:R-:W-:Y:S01]  /*0540*/  WARPSYNC 0xffffffff ;  /* 0xffffffff00007948 */ /* 0x000fe20003800000 */
[----:B------:R-:W-:-:S13]  /*0550*/  ISETP.GE.AND P0, PT, R3, R2, PT ;  /* 0x000000020300720c */ /* 0x000fda0003f06270 */
[----:B------:R-:W-:Y:S05]  /*0560*/  @P0 EXIT ;  /* 0x000000000000094d */ /* 0x000fea0003800000 */
[----:B------:R-:W-:Y:S01]  /*0570*/  IADD3 R3, R0, R3, RZ ;  /* 0x0000000300037210 */ /* 0x000fe20007ffe0ff */
[----:B------:R-:W-:Y:S01]  /*0580*/  IMAD.MOV.U32 R2, RZ, RZ, 0x4 ;  /* 0x00000004ff027424 */ /* 0x000fe200078e00ff */
[----:B0-----:R-:W-:-:S03]  /*0590*/  MOV R5, c[0x0][0x164] ;  /* 0x0000590000057a02 */ /* 0x001fc60000000f00 */
[----:B------:R-:W-:-:S05]  /*05a0*/  IMAD.WIDE.U32 R2, R3, R2, c[0x0][0x168] ;  /* 0x00005a0003027625 */ /* 0x000fca00078e0002 */
[----:B------:R-:W-:Y:S01]  /*05b0*/  STG.E [R2.64], R5 ;  /* 0x0000000502007986 */ /* 0x000fe2000c101904 */
[----:B------:R-:W-:Y:S05]  /*05c0*/  EXIT ;  /* 0x000000000000794d */ /* 0x000fea0003800000 */
.L_x_547:
        /* <DEDUP_REMOVED lines=11> */
.L_x_6845:


//--------------------- .text._ZN2at6native29vectorized_elementwise_kernelILi4ENS0_11FillFunctorIjEESt5arrayIPcLm1EEEEviT0_T1_ --------------------------
	.section	.text._ZN2at6native29vectorized_elementwise_kernelILi4ENS0_11FillFunctorIjEESt5arrayIPcLm1EEEEviT0_T1_,"ax",@progbits
	.sectioninfo	@"SHI_REGISTERS=14"
	.align	128
        .global         _ZN2at6native29vectorized_elementwise_kernelILi4ENS0_11FillFunctorIjEESt5arrayIPcLm1EEEEviT0_T1_
        .type           _ZN2at6native29vectorized_elementwise_kernelILi4ENS0_11FillFunctorIjEESt5arrayIPcLm1EEEEviT0_T1_,@function
        .size           _ZN2at6native29vectorized_elementwise_kernelILi4ENS0_11FillFunctorIjEESt5arrayIPcLm1EEEEviT0_T1_,(.L_x_6846 - _ZN2at6native29vectorized_elementwise_kernelILi4ENS0_11FillFunctorIjEESt5arrayIPcLm1EEEEviT0_T1_)
        .other          _ZN2at6native29vectorized_elementwise_kernelILi4ENS0_11FillFunctorIjEESt5arrayIPcLm1EEEEviT0_T1_,@"STO_CUDA_ENTRY STV_DEFAULT"
_ZN2at6native29vectorized_elementwise_kernelILi4ENS0_11FillFunctorIjEESt5arrayIPcLm1EEEEviT0_T1_:
.text._ZN2at6native29vectorized_elementwise_kernelILi4ENS0_11FillFunctorIjEESt5arrayIPcLm1EEEEviT0_T1_:
        /* <DEDUP_REMOVED lines=11> */
[----:B------:R-:W-:Y:S02]  /*00b0*/  IMAD.MOV.U32 R9, RZ, RZ, c[0x0][0x164] ;  /* 0x00005900ff097624 */ /* 0x000fe400078e00ff */
[----:B------:R-:W-:Y:S02]  /*00c0*/  IMAD.MOV.U32 R11, RZ, RZ, c[0x0][0x164] ;  /* 0x00005900ff0b7624 */ /* 0x000fe400078e00ff */
[----:B------:R-:W-:Y:S02]  /*00d0*/  IMAD.MOV.U32 R4, RZ, RZ, c[0x0][0x164] ;  /* 0x00005900ff047624 */ /* 0x000fe400078e00ff */
[----:B------:R-:W-:-:S02]  /*00e0*/  IMAD.MOV.U32 R6, RZ, RZ, c[0x0][0x164] ;  /* 0x00005900ff067624 */ /* 0x000fc400078e00ff */
[----:B------:R-:W-:-:S04]  /*00f0*/  IMAD.WIDE.U32 R2, R0, R3, c[0x0][0x168] ;  /* 0x00005a0000027625 */ /* 0x000fc800078e0003 */
[----:B------:R-:W-:Y:S02]  /*0100*/  IMAD.MOV.U32 R7, RZ, RZ, c[0x0][0x164] ;  /* 0x00005900ff077624 */ /* 0x000fe400078e00ff */
[----:B0-----:R-:W-:Y:S01]  /*0110*/  IMAD.WIDE R2, R5, 0x10, R2 ;  /* 0x0000001005027825 */ /* 0x001fe200078e0202 */
[----:B------:R-:W-:-:S04]  /*0120*/  MOV R5, c[0x0][0x164] ;  /* 0x0000590000057a02 */ /* 0x000fc80000000f00 */
[----:B------:R-:W-:Y:S04]  /*0130*/  STG.E.128 [R2.64], R8 ;  /* 0x0000000802007986 */ /* 0x000fe8000c101d04 */
[----:B------:R-:W-:Y:S01]  /*0140*/  STG.E.128 [R2.64+0x800], R4 ;  /* 0x0008000402007986 */ /* 0x000fe2000c101d04 */
[----:B------:R-:W-:Y:S05]  /*0150*/  EXIT ;  /* 0x000000000000794d */ /* 0x000fea0003800000 */
.L_x_548:
        /* <DEDUP_REMOVED lines=26> */
.L_x_551:
        /* <DEDUP_REMOVED lines=8> */
.L_x_552:
        /* <DEDUP_REMOVED lines=8> */
.L_x_553:
        /* <DEDUP_REMOVED lines=9> */
.L_x_554:
[----:B------:R-:W-:Y:S05]  /*0490*/  BSYNC B1 ;  /* 0x0000000000017941 */ /* 0x000fea0003800000 */
.L_x_550:
[----:B------:R-:W-:-:S13]  /*04a0*/  ISETP.GE.AND P0, PT, R3, R2, PT ;  /* 0x000000020300720c */ /* 0x000fda0003f06270 */
[----:B0-----:R-:W-:Y:S01]  /*04b0*/  @!P0 MOV R5, 0x4 ;  /* 0x0000000400058802 */ /* 0x001fe20000000f00 */
[----:B------:R-:W-:Y:S01]  /*04c0*/  @!P0 IMAD.IADD R4, R0, 0x1, R3 ;  /* 0x0000000100048824 */ /* 0x000fe200078e0203 */
[----:B------:R-:W-:Y:S01]  /*04d0*/  @!P0 IADD3 R3, R3, 0x80, RZ ;  /* 0x0000008003038810 */ /* 0x000fe20007ffe0ff */
[----:B------:R-:W-:Y:S02]  /*04e0*/  @!P0 IMAD.MOV.U32 R7, RZ, RZ, c[0x0][0x164] ;  /* 0x00005900ff078624 */ /* 0x000fe400078e00ff */
[----:B------:R-:W-:-:S05]  /*04f0*/  @!P0 IMAD.WIDE.U32 R4, R4, R5, c[0x0][0x168] ;  /* 0x00005a0004048625 */ /* 0x000fca00078e0005 */
[----:B------:R0:W-:Y:S02]  /*0500*/  @!P0 STG.E [R4.64], R7 ;  /* 0x0000000704008986 */ /* 0x0001e4000c101904 */
.L_x_555:
[----:B------:R-:W-:Y:S05]  /*0510*/  BSYNC B0 ;  /* 0x0000000000007941 */ /* 0x000fea0003800000 */
.L_x_549:
        /* <DEDUP_REMOVED lines=9> */
.L_x_556:
        /* <DEDUP_REMOVED lines=13> */
.L_x_6846:


//--------------------- .text._ZN2at6native29vectorized_elementwise_kernelILi8ENS0_11FillFunctorIjEESt5arrayIPcLm1EEEEviT0_T1_ --------------------------
	.section	.text._ZN2at6native29vectorized_elementwise_kernelILi8ENS0_11FillFunctorIjEESt5arrayIPcLm1EEEEviT0_T1_,"ax",@progbits
	.sectioninfo	@"SHI_REGISTERS=4"
	.align	128
        .global         _ZN2at6native29vectorized_elementwise_kernelILi8ENS0_11FillFunctorIjEESt5arrayIPcLm1EEEEviT0_T1_
        .type           _ZN2at6native29vectorized_elementwise_kernelILi8ENS0_11FillFunctorIjEESt5arrayIPcLm1EEEEviT0_T1_,@function
        .size           _ZN2at6native29vectorized_elementwise_kernelILi8ENS0_11FillFunctorIjEESt5arrayIPcLm1EEEEviT0_T1_,(.L_x_6847 - _ZN2at6native29vectorized_elementwise_kernelILi8ENS0_11FillFunctorIjEESt5arrayIPcLm1EEEEviT0_T1_)
        .other          _ZN2at6native29vectorized_elementwise_kernelILi8ENS0_11FillFunctorIjEESt5arrayIPcLm1EEEEviT0_T1_,@"STO_CUDA_ENTRY STV_DEFAULT"
_ZN2at6native29vectorized_elementwise_kernelILi8ENS0_11FillFunctorIjEESt5arrayIPcLm1EEEEviT0_T1_:
.text._ZN2at6native29vectorized_elementwise_kernelILi8ENS0_11FillFunctorIjEESt5arrayIPcLm1EEEEviT0_T1_:
[----:B------:R-:W-:Y:S02]  /*0000*/  MOV R1, c[0x0][0x28] ;  /* 0x00000a0000017a02 */ /* 0x000fe40000000f00 */
[----:B------:R-:W-:Y:S05]  /*0010*/  EXIT ;  /* 0x000000000000794d */ /* 0x000fea0003800000 */
.L_x_557:
        /* <DEDUP_REMOVED lines=14> */
.L_x_6847:


//--------------------- .text._ZN2at6native18elementwise_kernelILi128ELi4EZNS0_15gpu_kernel_implINS0_11FillFunctorItEEEEvRNS_18TensorIteratorBaseERKT_EUliE_EEviT1_ --------------------------
	.section	.text._ZN2at6native18elementwise_kernelILi128ELi4EZNS0_15gpu_kernel_implINS0_11FillFunctorItEEEEvRNS_18TensorIteratorBaseERKT_EUliE_EEviT1_,"ax",@progbits
	.sectioninfo	@"SHI_REGISTERS=24"
	.align	128
        .global         _ZN2at6native18elementwise_kernelILi128ELi4EZNS0_15gpu_kernel_implINS0_11FillFunctorItEEEEvRNS_18TensorIteratorBaseERKT_EUliE_EEviT1_
        .type           _ZN2at6native18elementwise_kernelILi128ELi4EZNS0_15gpu_kernel_implINS0_11FillFunctorItEEEEvRNS_18TensorIteratorBaseERKT_EUliE_EEviT1_,@function
        .size           _ZN2at6native18elementwise_kernelILi128ELi4EZNS0_15gpu_kernel_implINS0_11FillFunctorItEEEEvRNS_18TensorIteratorBaseERKT_EUliE_EEviT1_,(.L_x_6848 - _ZN2at6native18elementwise_kernelILi128ELi4EZNS0_15gpu_kernel_implINS0_11FillFunctorItEEEEvRNS_18TensorIteratorBaseERKT_EUliE_EEviT1_)
        .other          _ZN2at6native18elementwise_kernelILi128ELi4EZNS0_15gpu_kernel_implINS0_11FillFunctorItEEEEvRNS_18TensorIteratorBaseERKT_EUliE_EEviT1_,@"STO_CUDA_ENTRY STV_DEFAULT"
_ZN2at6native18elementwise_kernelILi128ELi4EZNS0_15gpu_kernel_implINS0_11FillFunctorItEEEEvRNS_18TensorIteratorBaseERKT_EUliE_EEviT1_:
.text._ZN2at6native18elementwise_kernelILi128ELi4EZNS0_15gpu_kernel_implINS0_11FillFunctorItEEEEvRNS_18TensorIteratorBaseERKT_EUliE_EEviT1_:
        /* <DEDUP_REMOVED lines=210> */
.L_x_560:
        /* <DEDUP_REMOVED lines=17> */
.L_x_564:
[----:B------:R-:W0:Y:S02]  /*0e30*/  LDC.U8 R5, c[0x0][0x308] ;  /* 0x0000c200ff057b82 */ /* 0x000e240000000000 */
[----:B0-----:R0:W-:Y:S01]  /*0e40*/  STG.E.U8 [R2.64], R5 ;  /* 0x0000000502007986 */ /* 0x0011e2000c101124 */
[----:B------:R-:W-:Y:S05]  /*0e50*/  BRA `(.L_x_566) ;  /* 0x00000e5000007947 */ /* 0x000fea0003800000 */
.L_x_563:
[----:B------:R-:W-:-:S13]  /*0e60*/  ISETP.NE.AND P0, PT, R4, 0x2, PT ;  /* 0x000000020400780c */ /* 0x000fda0003f05270 */
[----:B------:R-:W-:Y:S05]  /*0e70*/  @!P0 BRA `(.L_x_567) ;  /* 0x000000d000008947 */ /* 0x000fea0003800000 */
[----:B------:R-:W-:-:S13]  /*0e80*/  ISETP.NE.AND P0, PT, R4, 0x3, PT ;  /* 0x000000030400780c */ /* 0x000fda0003f05270 */
[----:B------:R-:W-:Y:S05]  /*0e90*/  @!P0 BRA `(.L_x_568) ;  /* 0x0000007000008947 */ /* 0x000fea0003800000 */
[----:B------:R-:W-:-:S13]  /*0ea0*/  ISETP.NE.AND P0, PT, R4, 0x4, PT ;  /* 0x000000040400780c */ /* 0x000fda0003f05270 */
[----:B------:R-:W-:Y:S05]  /*0eb0*/  @P0 BRA `(.L_x_565) ;  /* 0x00000c3000000947 */ /* 0x000fea0003800000 */
[----:B------:R-:W-:Y:S01]  /*0ec0*/  ULDC.U16 UR4, c[0x0][0x308] ;  /* 0x0000c20000047ab9 */ /* 0x000fe20000000400 */
[----:B------:R-:W-:Y:S02]  /*0ed0*/  IMAD.MOV.U32 R5, RZ, RZ, RZ ;  /* 0x000000ffff057224 */ /* 0x000fe400078e00ff */
[----:B------:R-:W-:-:S05]  /*0ee0*/  IMAD.U32 R4, RZ, RZ, UR4 ;  /* 0x00000004ff047e24 */ /* 0x000fca000f8e00ff */
[----:B------:R0:W-:Y:S01]  /*0ef0*/  STG.E.64 [R2.64], R4 ;  /* 0x0000000402007986 */ /* 0x0001e2000c101b24 */
[----:B------:R-:W-:Y:S05]  /*0f00*/  BRA `(.L_x_566) ;  /* 0x00000da000007947 */ /* 0x000fea0003800000 */
.L_x_568:
[----:B------:R-:W-:-:S05]  /*0f10*/  IMAD.MOV.U32 R5, RZ, RZ, c[0x0][0x308] ;  /* 0x0000c200ff057624 */ /* 0x000fca00078e00ff */
[----:B------:R-:W-:-:S05]  /*0f20*/  LOP3.LUT R5, R5, 0xffff, RZ, 0xc0, !PT ;  /* 0x0000ffff05057812 */ /* 0x000fca00078ec0ff */
[----:B------:R0:W-:Y:S01]  /*0f30*/  STG.E [R2.64], R5 ;  /* 0x0000000502007986 */ /* 0x0001e2000c101924 */
[----:B------:R-:W-:Y:S05]  /*0f40*/  BRA `(.L_x_566) ;  /* 0x00000d6000007947 */ /* 0x000fea0003800000 */
.L_x_567:
[----:B------:R-:W0:Y:S02]  /*0f50*/  LDC.U16 R5, c[0x0][0x308] ;  /* 0x0000c200ff057b82 */ /* 0x000e240000000400 */
[----:B0-----:R0:W-:Y:S01]  /*0f60*/  STG.E.U16 [R2.64], R5 ;  /* 0x0000000502007986 */ /* 0x0011e2000c101524 */
[----:B------:R-:W-:Y:S05]  /*0f70*/  BRA `(.L_x_566) ;  /* 0x00000d3000007947 */ /* 0x000fea0003800000 */
.L_x_562:
[----:B------:R-:W-:-:S13]  /*0f80*/  ISETP.GT.AND P0, PT, R4, 0x6, PT ;  /* 0x000000060400780c */ /* 0x000fda0003f04270 */
[----:B------:R-:W-:Y:S05]  /*0f90*/  @P0 BRA `(.L_x_569) ;  /* 0x000000d000000947 */ /* 0x000fea0003800000 */
[----:B------:R-:W-:-:S13]  /*0fa0*/  ISETP.NE.AND P0, PT, R4, 0x5, PT ;  /* 0x000000050400780c */ /* 0x000fda0003f05270 */
[----:B------:R-:W-:Y:S05]  /*0fb0*/  @!P0 BRA `(.L_x_570) ;  /* 0x0000006000008947 */ /* 0x000fea0003800000 */
[----:B------:R-:W-:-:S13]  /*0fc0*/  ISETP.NE.AND P0, PT, R4, 0x6, PT ;  /* 0x000000060400780c */ /* 0x000fda0003f05270 */
[----:B------:R-:W-:Y:S05]  /*0fd0*/  @P0 BRA `(.L_x_565) ;  /* 0x00000b1000000947 */ /* 0x000fea0003800000 */
[----:B------:R-:W-:Y:S02]  /*0fe0*/  ULDC.U16 UR4, c[0x0][0x308] ;  /* 0x0000c20000047ab9 */ /* 0x000fe40000000400 */
[----:B------:R-:W0:Y:S02]  /*0ff0*/  I2F.U16 R5, UR4 ;  /* 0x0000000400057d06 */ /* 0x000e240008101000 */
[----:B0-----:R0:W-:Y:S01]  /*1000*/  STG.E [R2.64], R5 ;  /* 0x0000000502007986 */ /* 0x0011e2000c101924 */
[----:B------:R-:W-:Y:S05]  /*1010*/  BRA `(.L_x_566) ;  /* 0x00000c9000007947 */ /* 0x000fea0003800000 */
.L_x_570:
[----:B------:R-:W-:Y:S02]  /*1020*/  ULDC.U16 UR4, c[0x0][0x308] ;  /* 0x0000c20000047ab9 */ /* 0x000fe40000000400 */
[----:B------:R-:W0:Y:S02]  /*1030*/  I2F.U16 R0, UR4 ;  /* 0x0000000400007d06 */ /* 0x000e240008101000 */
[----:B0-----:R-:W-:-:S05]  /*1040*/  F2FP.PACK_AB R0, RZ, R0 ;  /* 0x00000000ff00723e */ /* 0x001fca00000000ff */
[----:B------:R0:W-:Y:S01]  /*1050*/  STG.E.U16 [R2.64], R0 ;  /* 0x0000000002007986 */ /* 0x0001e2000c101524 */
[----:B------:R-:W-:Y:S05]  /*1060*/  BRA `(.L_x_566) ;  /* 0x00000c4000007947 */ /* 0x000fea0003800000 */
.L_x_569:
[----:B------:R-:W-:-:S13]  /*1070*/  ISETP.NE.AND P0, PT, R4, 0x7, PT ;  /* 0x000000070400780c */ /* 0x000fda0003f05270 */
[----:B------:R-:W-:Y:S05]  /*1080*/  @!P0 BRA `(.L_x_571) ;  /* 0x000000f000008947 */ /* 0x000fea0003800000 */
[----:B------:R-:W-:-:S13]  /*1090*/  ISETP.NE.AND P0, PT, R4, 0x8, PT ;  /* 0x000000080400780c */ /* 0x000fda0003f05270 */
[----:B------:R-:W-:Y:S05]  /*10a0*/  @!P0 BRA `(.L_x_572) ;  /* 0x0000007000008947 */ /* 0x000fea0003800000 */
[----:B------:R-:W-:-:S13]  /*10b0*/  ISETP.NE.AND P0, PT, R4, 0x9, PT ;  /* 0x000000090400780c */ /* 0x000fda0003f05270 */
[----:B------:R-:W-:Y:S05]  /*10c0*/  @P0 BRA `(.L_x_565) ;  /* 0x00000a2000000947 */ /* 0x000fea0003800000 */
[----:B------:R-:W-:Y:S01]  /*10d0*/  ULDC.U16 UR4, c[0x0][0x308] ;  /* 0x0000c20000047ab9 */ /* 0x000fe20000000400 */
[----:B------:R-:W-:Y:S01]  /*10e0*/  IMAD.MOV.U32 R5, RZ, RZ, RZ ;  /* 0x000000ffff057224 */ /* 0x000fe200078e00ff */
[----:B------:R-:W0:Y:S04]  /*10f0*/  I2F.U16 R4, UR4 ;  /* 0x0000000400047d06 */ /* 0x000e280008101000 */
[----:B0-----:R0:W-:Y:S01]  /*1100*/  STG.E.64 [R2.64], R4 ;  /* 0x0000000402007986 */ /* 0x0011e2000c101b24 */
[----:B------:R-:W-:Y:S05]  /*1110*/  BRA `(.L_x_566) ;  /* 0x00000b9000007947 */ /* 0x000fea0003800000 */
.L_x_572:
[----:B------:R-:W-:Y:S02]  /*1120*/  ULDC.U16 UR4, c[0x0][0x308] ;  /* 0x0000c20000047ab9 */ /* 0x000fe40000000400 */
[----:B------:R-:W0:Y:S02]  /*1130*/  I2F.U16 R0, UR4 ;  /* 0x0000000400007d06 */ /* 0x000e240008101000 */
[----:B0-----:R-:W-:-:S04]  /*1140*/  F2FP.PACK_AB R5, RZ, R0 ;  /* 0x00000000ff05723e */ /* 0x001fc800000000ff */
[----:B------:R-:W-:-:S05]  /*1150*/  PRMT R5, R5, 0x5410, RZ ;  /* 0x0000541005057816 */ /* 0x000fca00000000ff */
[----:B------:R0:W-:Y:S01]  /*1160*/  STG.E [R2.64], R5 ;  /* 0x0000000502007986 */ /* 0x0001e2000c101924 */
[----:B------:R-:W-:Y:S05]  /*1170*/  BRA `(.L_x_566) ;  /* 0x00000b3000007947 */ /* 0x000fea0003800000 */
.L_x_571:
[----:B------:R-:W-:Y:S02]  /*1180*/  ULDC.U16 UR4, c[0x0][0x308] ;  /* 0x0000c20000047ab9 */ /* 0x000fe40000000400 */
[----:B------:R-:W0:Y:S02]  /*1190*/  I2F.F64.U16 R4, UR4 ;  /* 0x0000000400047d12 */ /* 0x000e240008101800 */
[----:B0-----:R0:W-:Y:S01]  /*11a0*/  STG.E.64 [R2.64], R4 ;  /* 0x0000000402007986 */ /* 0x0011e2000c101b24 */
[----:B------:R-:W-:Y:S05]  /*11b0*/  BRA `(.L_x_566) ;  /* 0x00000af000007947 */ /* 0x000fea0003800000 */
.L_x_561:
        /* <DEDUP_REMOVED lines=8> */
[----:B------:R-:W-:Y:S02]  /*1240*/  ULDC.U16 UR4, c[0x0][0x308] ;  /* 0x0000c20000047ab9 */ /* 0x000fe40000000400 */
[----:B------:R-:W-:-:S06]  /*1250*/  UPRMT UR4, UR4, 0x9910, URZ ;  /* 0x0000991004047896 */ /* 0x000fcc000800003f */
[----:B------:R-:W-:-:S04]  /*1260*/  ISETP.NE.AND P0, PT, RZ, UR4, PT ;  /* 0x00000004ff007c0c */ /* 0x000fc8000bf05270 */
[----:B------:R-:W-:-:S05]  /*1270*/  SEL R5, RZ, 0x1, !P0 ;  /* 0x00000001ff057807 */ /* 0x000fca0004000000 */
[----:B------:R0:W-:Y:S01]  /*1280*/  STG.E.U8 [R2.64], R5 ;  /* 0x0000000502007986 */ /* 0x0001e2000c101124 */
[----:B------:R-:W-:Y:S05]  /*1290*/  BRA `(.L_x_566) ;  /* 0x00000a1000007947 */ /* 0x000fea0003800000 */
.L_x_575:
[----:B------:R-:W-:Y:S01]  /*12a0*/  ULDC.U16 UR4, c[0x0][0x308] ;  /* 0x0000c20000047ab9 */ /* 0x000fe20000000400 */
[----:B------:R-:W-:Y:S01]  /*12b0*/  CS2R R6, SRZ ;  /* 0x0000000000067805 */ /* 0x000fe2000001ff00 */
[----:B------:R-:W0:Y:S04]  /*12c0*/  I2F.F64.U16 R4, UR4 ;  /* 0x0000000400047d12 */ /* 0x000e280008101800 */
[----:B0-----:R0:W-:Y:S01]  /*12d0*/  STG.E.128 [R2.64], R4 ;  /* 0x0000000402007986 */ /* 0x0011e2000c101d24 */
[----:B------:R-:W-:Y:S05]  /*12e0*/  BRA `(.L_x_566) ;  /* 0x000009c000007947 */ /* 0x000fea0003800000 */
.L_x_574:
[----:B------:R-:W-:-:S13]  /*12f0*/  ISETP.NE.AND P0, PT, R4, 0xf, PT ;  /* 0x0000000f0400780c */ /* 0x000fda0003f05270 */
[----:B------:R-:W-:Y:S05]  /*1300*/  @!P0 BRA `(.L_x_576) ;  /* 0x000002b000008947 */ /* 0x000fea0003800000 */
[----:B------:R-:W-:-:S13]  /*1310*/  ISETP.NE.AND P0, PT, R4, 0x17, PT ;  /* 0x000000170400780c */ /* 0x000fda0003f05270 */
[----:B------:R-:W-:Y:S05]  /*1320*/  @!P0 BRA `(.L_x_577) ;  /* 0x0000014000008947 */ /* 0x000fea0003800000 */
[----:B------:R-:W-:-:S13]  /*1330*/  ISETP.NE.AND P0, PT, R4, 0x18, PT ;  /* 0x000000180400780c */ /* 0x000fda0003f05270 */
[----:B------:R-:W-:Y:S05]  /*1340*/  @P0 BRA `(.L_x_565) ;  /* 0x000007a000000947 */ /* 0x000fea0003800000 */
[----:B------:R-:W-:Y:S02]  /*1350*/  ULDC.U16 UR4, c[0x0][0x308] ;  /* 0x0000c20000047ab9 */ /* 0x000fe40000000400 */
[----:B------:R-:W0:Y:S02]  /*1360*/  I2F.U16 R7, UR4 ;  /* 0x0000000400077d06 */ /* 0x000e240008101000 */
        /* <DEDUP_REMOVED lines=13> */
.L_x_578:
[----:B------:R-:W-:-:S05]  /*1440*/  LOP3.LUT R5, R4, R5, RZ, 0xfc, !PT ;  /* 0x0000000504057212 */ /* 0x000fca00078efcff */
[----:B------:R0:W-:Y:S01]  /*1450*/  STG.E.U8 [R2.64], R5 ;  /* 0x0000000502007986 */ /* 0x0001e2000c101124 */
[----:B------:R-:W-:Y:S05]  /*1460*/  BRA `(.L_x_566) ;  /* 0x0000084000007947 */ /* 0x000fea0003800000 */
.L_x_577:
[----:B------:R-:W-:Y:S02]  /*1470*/  ULDC.U16 UR4, c[0x0][0x308] ;  /* 0x0000c20000047ab9 */ /* 0x000fe40000000400 */
[----:B------:R-:W0:Y:S02]  /*1480*/  I2F.U16 R5, UR4 ;  /* 0x0000000400057d06 */ /* 0x000e240008101000 */
        /* <DEDUP_REMOVED lines=11> */
.L_x_579:
[----:B------:R-:W-:Y:S01]  /*1540*/  IMAD.MOV.U32 R0, RZ, RZ, 0x7f ;  /* 0x0000007fff007424 */ /* 0x000fe200078e00ff */
[----:B------:R-:W-:-:S04]  /*1550*/  ISETP.GT.U32.AND P0, PT, R4, 0x7f800000, PT ;  /* 0x7f8000000400780c */ /* 0x000fc80003f04070 */
[----:B------:R-:W-:Y:S02]  /*1560*/  SEL R0, R0, 0x7c, P0 ;  /* 0x0000007c00007807 */ /* 0x000fe40000000000 */
.L_x_580:
[----:B------:R-:W-:-:S04]  /*1570*/  LOP3.LUT R5, R5, 0x80000000, RZ, 0xc0, !PT ;  /* 0x8000000005057812 */ /* 0x000fc800078ec0ff */
[----:B------:R-:W-:-:S04]  /*1580*/  SHF.R.U32.HI R5, RZ, 0x18, R5 ;  /* 0x00000018ff057819 */ /* 0x000fc80000011605 */
[----:B------:R-:W-:-:S05]  /*1590*/  LOP3.LUT R5, R0, R5, RZ, 0xfc, !PT ;  /* 0x0000000500057212 */ /* 0x000fca00078efcff */
[----:B------:R0:W-:Y:S01]  /*15a0*/  STG.E.U8 [R2.64], R5 ;  /* 0x0000000502007986 */ /* 0x0001e2000c101124 */
[----:B------:R-:W-:Y:S05]  /*15b0*/  BRA `(.L_x_566) ;  /* 0x000006f000007947 */ /* 0x000fea0003800000 */
.L_x_576:
[----:B------:R-:W-:Y:S02]  /*15c0*/  ULDC.U16 UR4, c[0x0][0x308] ;  /* 0x0000c20000047ab9 */ /* 0x000fe40000000400 */
[----:B------:R-:W0:Y:S02]  /*15d0*/  I2F.U16 R0, UR4 ;  /* 0x0000000400007d06 */ /* 0x000e240008101000 */
[----:B0-----:R-:W-:-:S05]  /*15e0*/  F2FP.BF16.PACK_AB R0, RZ, R0 ;  /* 0x00000000ff00723e */ /* 0x001fca00000010ff */
[----:B------:R0:W-:Y:S01]  /*15f0*/  STG.E.U16 [R2.64], R0 ;  /* 0x0000000002007986 */ /* 0x0001e2000c101524 */
[----:B------:R-:W-:Y:S05]  /*1600*/  BRA `(.L_x_566) ;  /* 0x000006a000007947 */ /* 0x000fea0003800000 */
.L_x_573:
        /* <DEDUP_REMOVED lines=11> */
.L_x_583:
[----:B------:R-:W-:Y:S01]  /*16c0*/  ULDC.U16 UR4, c[0x0][0x308] ;  /* 0x0000c20000047ab9 */ /* 0x000fe20000000400 */
[----:B------:R-:W-:Y:S01]  /*16d0*/  HFMA2.MMA R0, -RZ, RZ, 0, 7.62939453125e-06 ;  /* 0x00000080ff007435 */ /* 0x000fe200000001ff */
[----:B------:R-:W0:Y:S02]  /*16e0*/  I2F.U16 R5, UR4 ;  /* 0x0000000400057d06 */ /* 0x000e240008101000 */
        /* <DEDUP_REMOVED lines=14> */
.L_x_585:
[----:B------:R-:W-:-:S04]  /*17d0*/  LOP3.LUT R5, R5, 0x80000000, RZ, 0xc0, !PT ;  /* 0x8000000005057812 */ /* 0x000fc800078ec0ff */
[----:B------:R-:W-:-:S04]  /*17e0*/  SHF.R.U32.HI R5, RZ, 0x18, R5 ;  /* 0x00000018ff057819 */ /* 0x000fc80000011605 */
[----:B------:R-:W-:-:S04]  /*17f0*/  LOP3.LUT R4, R4, R5, RZ, 0xfc, !PT ;  /* 0x0000000504047212 */ /* 0x000fc800078efcff */
[----:B------:R-:W-:-:S05]  /*1800*/  PRMT R0, R4, 0x7610, R0 ;  /* 0x0000761004007816 */ /* 0x000fca0000000000 */
.L_x_584:
[----:B------:R0:W-:Y:S01]  /*1810*/  STG.E.U8 [R2.64], R0 ;  /* 0x0000000002007986 */ /* 0x0001e2000c101124 */
[----:B------:R-:W-:Y:S05]  /*1820*/  BRA `(.L_x_566) ;  /* 0x0000048000007947 */ /* 0x000fea0003800000 */
.L_x_582:
[----:B------:R-:W-:Y:S01]  /*1830*/  ULDC.U16 UR4, c[0x0][0x308] ;  /* 0x0000c20000047ab9 */ /* 0x000fe20000000400 */
[----:B------:R-:W-:Y:S01]  /*1840*/  IMAD.MOV.U32 R0, RZ, RZ, 0x80 ;  /* 0x00000080ff007424 */ /* 0x000fe200078e00ff */
        /* <DEDUP_REMOVED lines=15> */
.L_x_587:
[----:B------:R-:W-:-:S04]  /*1940*/  LOP3.LUT R5, R5, 0x80000000, RZ, 0xc0, !PT ;  /* 0x8000000005057812 */ /* 0x000fc800078ec0ff */
[----:B------:R-:W-:-:S04]  /*1950*/  SHF.R.U32.HI R5, RZ, 0x18, R5 ;  /* 0x00000018ff057819 */ /* 0x000fc80000011605 */
[----:B------:R-:W-:-:S04]  /*1960*/  LOP3.LUT R4, R4, R5, RZ, 0xfc, !PT ;  /* 0x0000000504047212 */ /* 0x000fc800078efcff */
[----:B------:R-:W-:-:S05]  /*1970*/  PRMT R0, R4, 0x7610, R0 ;  /* 0x0000761004007816 */ /* 0x000fca0000000000 */
.L_x_586:
[----:B------:R0:W-:Y:S01]  /*1980*/  STG.E.U8 [R2.64], R0 ;  /* 0x0000000002007986 */ /* 0x0001e2000c101124 */
[----:B------:R-:W-:Y:S05]  /*1990*/  BRA `(.L_x_566) ;  /* 0x0000031000007947 */ /* 0x000fea0003800000 */
.L_x_581:
[----:B------:R-:W-:-:S13]  /*19a0*/  ISETP.NE.AND P0, PT, R4, 0x1c, PT ;  /* 0x0000001c0400780c */ /* 0x000fda0003f05270 */
[----:B------:R-:W-:Y:S05]  /*19b0*/  @!P0 BRA `(.L_x_588) ;  /* 0x000002c000008947 */ /* 0x000fea0003800000 */
[----:B------:R-:W-:-:S13]  /*19c0*/  ISETP.NE.AND P0, PT, R4, 0x1d, PT ;  /* 0x0000001d0400780c */ /* 0x000fda0003f05270 */
[----:B------:R-:W-:Y:S05]  /*19d0*/  @!P0 BRA `(.L_x_589) ;  /* 0x0000025000008947 */ /* 0x000fea0003800000 */
[----:B------:R-:W-:-:S13]  /*19e0*/  ISETP.NE.AND P0, PT, R4, 0x2c, PT ;  /* 0x0000002c0400780c */ /* 0x000fda0003f05270 */
[----:B------:R-:W-:Y:S05]  /*19f0*/  @P0 BRA `(.L_x_565) ;  /* 0x000000f000000947 */ /* 0x000fea0003800000 */
[----:B------:R-:W-:Y:S01]  /*1a00*/  ULDC.U16 UR4, c[0x0][0x308] ;  /* 0x0000c20000047ab9 */ /* 0x000fe20000000400 */
[----:B------:R-:W-:Y:S01]  /*1a10*/  IMAD.MOV.U32 R4, RZ, RZ, 0xff ;  /* 0x000000ffff047424 */ /* 0x000fe200078e00ff */
[----:B------:R-:W0:Y:S02]  /*1a20*/  I2F.U16 R5, UR4 ;  /* 0x0000000400057d06 */ /* 0x000e240008101000 */
        /* <DEDUP_REMOVED lines=10> */
.L_x_590:
[----:B------:R0:W-:Y:S01]  /*1ad0*/  STG.E.U8 [R2.64], R4 ;  /* 0x0000000402007986 */ /* 0x0001e2000c101124 */
[----:B------:R-:W-:Y:S05]  /*1ae0*/  BRA `(.L_x_566) ;  /* 0x000001c000007947 */ /* 0x000fea0003800000 */
.L_x_565:
        /* <DEDUP_REMOVED lines=20> */
.L_x_589:
[----:B------:R-:W-:Y:S01]  /*1c30*/  ULDC.U16 UR4, c[0x0][0x308] ;  /* 0x0000c20000047ab9 */ /* 0x000fe20000000400 */
[----:B------:R-:W-:Y:S02]  /*1c40*/  IMAD.MOV.U32 R5, RZ, RZ, RZ ;  /* 0x000000ffff057224 */ /* 0x000fe400078e00ff */
[----:B------:R-:W-:-:S05]  /*1c50*/  IMAD.U32 R4, RZ, RZ, UR4 ;  /* 0x00000004ff047e24 */ /* 0x000fca000f8e00ff */
[----:B------:R0:W-:Y:S01]  /*1c60*/  STG.E.64 [R2.64], R4 ;  /* 0x0000000402007986 */ /* 0x0001e2000c101b24 */
[----:B------:R-:W-:Y:S05]  /*1c70*/  BRA `(.L_x_566) ;  /* 0x0000003000007947 */ /* 0x000fea0003800000 */
.L_x_588:
[----:B------:R-:W-:-:S05]  /*1c80*/  IMAD.MOV.U32 R0, RZ, RZ, c[0x0][0x308] ;  /* 0x0000c200ff007624 */ /* 0x000fca00078e00ff */
[----:B------:R-:W-:-:S05]  /*1c90*/  LOP3.LUT R5, R0, 0xffff, RZ, 0xc0, !PT ;  /* 0x0000ffff00057812 */ /* 0x000fca00078ec0ff */
[----:B------:R0:W-:Y:S02]  /*1ca0*/  STG.E [R2.64], R5 ;  /* 0x0000000502007986 */ /* 0x0001e4000c101924 */
.L_x_566:
[----:B------:R-:W-:-:S05]  /*1cb0*/  IMAD R16, R19, 0x200, R16 ;  /* 0x0000020013107824 */ /* 0x000fca00078e0210 */
[----:B------:R-:W-:Y:S02]  /*1cc0*/  IADD3 R17, R16, 0x80, RZ ;  /* 0x0000008010117810 */ /* 0x000fe40007ffe0ff */
.L_x_559:
[----:B------:R-:W-:Y:S05]  /*1cd0*/  BSYNC B6 ;  /* 0x0000000000067941 */ /* 0x000fea0003800000 */
.L_x_558:
        /* <DEDUP_REMOVED lines=205> */
.L_x_593:
        /* <DEDUP_REMOVED lines=17> */
.L_x_597:
[----:B------:R-:W0:Y:S02]  /*2ac0*/  LDC.U8 R5, c[0x0][0x308] ;  /* 0x0000c200ff057b82 */ /* 0x000e240000000000 */
[----:B0-----:R0:W-:Y:S01]  /*2ad0*/  STG.E.U8 [R2.64], R5 ;  /* 0x0000000502007986 */ /* 0x0011e2000c101124 */
[----:B------:R-:W-:Y:S05]  /*2ae0*/  BRA `(.L_x_599) ;  /* 0x00000e5000007947 */ /* 0x000fea0003800000 */
.L_x_596:
        /* <DEDUP_REMOVED lines=11> */
.L_x_601:
[----:B------:R-:W-:-:S05]  /*2ba0*/  IMAD.MOV.U32 R0, RZ, RZ, c[0x0][0x308] ;  /* 0x0000c200ff007624 */ /* 0x000fca00078e00ff */
[----:B------:R-:W-:-:S05]  /*2bb0*/  LOP3.LUT R5, R0, 0xffff, RZ, 0xc0, !PT ;  /* 0x0000ffff00057812 */ /* 0x000fca00078ec0ff */
[----:B------:R0:W-:Y:S01]  /*2bc0*/  STG.E [R2.64], R5 ;  /* 0x0000000502007986 */ /* 0x0001e2000c101924 */
[----:B------:R-:W-:Y:S05]  /*2bd0*/  BRA `(.L_x_599) ;  /* 0x00000d6000007947 */ /* 0x000fea0003800000 */
.L_x_600:
[----:B------:R-:W0:Y:S02]  /*2be0*/  LDC.U16 R5, c[0x0][0x308] ;  /* 0x0000c200ff057b82 */ /* 0x000e240000000400 */
[----:B0-----:R0:W-:Y:S01]  /*2bf0*/  STG.E.U16 [R2.64], R5 ;  /* 0x0000000502007986 */ /* 0x0011e2000c101524 */
[----:B------:R-:W-:Y:S05]  /*2c00*/  BRA `(.L_x_599) ;  /* 0x00000d3000007947 */ /* 0x000fea0003800000 */
.L_x_595:
        /* <DEDUP_REMOVED lines=10> */
.L_x_603:
[----:B------:R-:W-:Y:S02]  /*2cb0*/  ULDC.U16 UR4, c[0x0][0x308] ;  /* 0x0000c20000047ab9 */ /* 0x000fe40000000400 */
[----:B------:R-:W0:Y:S02]  /*2cc0*/  I2F.U16 R0, UR4 ;  /* 0x0000000400007d06 */ /* 0x000e240008101000 */
[----:B0-----:R-:W-:-:S05]  /*2cd0*/  F2FP.PACK_AB R0, RZ, R0 ;  /* 0x00000000ff00723e */ /* 0x001fca00000000ff */
[----:B------:R0:W-:Y:S01]  /*2ce0*/  STG.E.U16 [R2.64], R0 ;  /* 0x0000000002007986 */ /* 0x0001e2000c101524 */
[----:B------:R-:W-:Y:S05]  /*2cf0*/  BRA `(.L_x_599) ;  /* 0x00000c4000007947 */ /* 0x000fea0003800000 */
.L_x_602:
        /* <DEDUP_REMOVED lines=11> */
.L_x_605:
[----:B------:R-:W-:Y:S02]  /*2db0*/  ULDC.U16 UR4, c[0x0][0x308] ;  /* 0x0000c20000047ab9 */ /* 0x000fe40000000400 */
[----:B------:R-:W0:Y:S02]  /*2dc0*/  I2F.U16 R0, UR4 ;  /* 0x0000000400007d06 */ /* 0x000e240008101000 */
[----:B0-----:R-:W-:-:S04]  /*2dd0*/  F2FP.PACK_AB R0, RZ, R0 ;  /* 0x00000000ff00723e */ /* 0x001fc800000000ff */
[----:B------:R-:W-:-:S05]  /*2de0*/  PRMT R0, R0, 0x5410, RZ ;  /* 0x0000541000007816 */ /* 0x000fca00000000ff */
[----:B------:R0:W-:Y:S01]  /*2df0*/  STG.E [R2.64], R0 ;  /* 0x0000000002007986 */ /* 0x0001e2000c101924 */
[----:B------:R-:W-:Y:S05]  /*2e00*/  BRA `(.L_x_599) ;  /* 0x00000b3000007947 */ /* 0x000fea0003800000 */
.L_x_604:
[----:B------:R-:W-:Y:S02]  /*2e10*/  ULDC.U16 UR4, c[0x0][0x308] ;  /* 0x0000c20000047ab9 */ /* 0x000fe40000000400 */
[----:B------:R-:W0:Y:S02]  /*2e20*/  I2F.F64.U16 R4, UR4 ;  /* 0x0000000400047d12 */ /* 0x000e240008101800 */
[----:B0-----:R0:W-:Y:S01]  /*2e30*/  STG.E.64 [R2.64], R4 ;  /* 0x0000000402007986 */ /* 0x0011e2000c101b24 */
[----:B------:R-:W-:Y:S05]  /*2e40*/  BRA `(.L_x_599) ;  /* 0x00000af000007947 */ /* 0x000fea0003800000 */
.L_x_594:
        /* <DEDUP_REMOVED lines=14> */
.L_x_608:
[----:B------:R-:W-:Y:S01]  /*2f30*/  ULDC.U16 UR4, c[0x0][0x308] ;  /* 0x0000c20000047ab9 */ /* 0x000fe20000000400 */
[----:B------:R-:W-:Y:S01]  /*2f40*/  CS2R R6, SRZ ;  /* 0x0000000000067805 */ /* 0x000fe2000001ff00 */
[----:B------:R-:W0:Y:S04]  /*2f50*/  I2F.F64.U16 R4, UR4 ;  /* 0x0000000400047d12 */ /* 0x000e280008101800 */
[----:B0-----:R0:W-:Y:S01]  /*2f60*/  STG.E.128 [R2.64], R4 ;  /* 0x0000000402007986 */ /* 0x0011e2000c101d24 */
[----:B------:R-:W-:Y:S05]  /*2f70*/  BRA `(.L_x_599) ;  /* 0x000009c000007947 */ /* 0x000fea0003800000 */
.L_x_607:
        /* <DEDUP_REMOVED lines=21> */
.L_x_611:
[----:B------:R-:W-:-:S05]  /*30d0*/  LOP3.LUT R5, R0, R9, RZ, 0xfc, !PT ;  /* 0x0000000900057212 */ /* 0x000fca00078efcff */
[----:B------:R0:W-:Y:S01]  /*30e0*/  STG.E.U8 [R2.64], R5 ;  /* 0x0000000502007986 */ /* 0x0001e2000c101124 */
[----:B------:R-:W-:Y:S05]  /*30f0*/  BRA `(.L_x_599) ;  /* 0x0000084000007947 */ /* 0x000fea0003800000 */
.L_x_610:
        /* <DEDUP_REMOVED lines=13> */
.L_x_612:
[----:B------:R-:W-:Y:S01]  /*31d0*/  ISETP.GT.U32.AND P0, PT, R0, 0x7f800000, PT ;  /* 0x7f8000000000780c */ /* 0x000fe20003f04070 */
[----:B------:R-:W-:-:S05]  /*31e0*/  IMAD.MOV.U32 R0, RZ, RZ, 0x7f ;  /* 0x0000007fff007424 */ /* 0x000fca00078e00ff */
[----:B------:R-:W-:Y:S02]  /*31f0*/  SEL R0, R0, 0x7c, P0 ;  /* 0x0000007c00007807 */ /* 0x000fe40000000000 */
.L_x_613:
[----:B------:R-:W-:-:S04]  /*3200*/  LOP3.LUT R4, R4, 0x80000000, RZ, 0xc0, !PT ;  /* 0x8000000004047812 */ /* 0x000fc800078ec0ff */
[----:B------:R-:W-:-:S04]  /*3210*/  SHF.R.U32.HI R5, RZ, 0x18, R4 ;  /* 0x00000018ff057819 */ /* 0x000fc80000011604 */
[----:B------:R-:W-:-:S05]  /*3220*/  LOP3.LUT R5, R0, R5, RZ, 0xfc, !PT ;  /* 0x0000000500057212 */ /* 0x000fca00078efcff */
[----:B------:R0:W-:Y:S01]  /*3230*/  STG.E.U8 [R2.64], R5 ;  /* 0x0000000502007986 */ /* 0x0001e2000c101124 */
[----:B------:R-:W-:Y:S05]  /*3240*/  BRA `(.L_x_599) ;  /* 0x000006f000007947 */ /* 0x000fea0003800000 */
.L_x_609:
[----:B------:R-:W-:Y:S02]  /*3250*/  ULDC.U16 UR4, c[0x0][0x308] ;  /* 0x0000c20000047ab9 */ /* 0x000fe40000000400 */
[----:B------:R-:W0:Y:S02]  /*3260*/  I2F.U16 R0, UR4 ;  /* 0x0000000400007d06 */ /* 0x000e240008101000 */
[----:B0-----:R-:W-:-:S05]  /*3270*/  F2FP.BF16.PACK_AB R0, RZ, R0 ;  /* 0x00000000ff00723e */ /* 0x001fca00000010ff */
[----:B------:R0:W-:Y:S01]  /*3280*/  STG.E.U16 [R2.64], R0 ;  /* 0x0000000002007986 */ /* 0x0001e2000c101524 */
[----:B------:R-:W-:Y:S05]  /*3290*/  BRA `(.L_x_599) ;  /* 0x000006a000007947 */ /* 0x000fea0003800000 */
.L_x_606:
        /* <DEDUP_REMOVED lines=11> */
.L_x_616:
        /* <DEDUP_REMOVED lines=18> */
.L_x_618:
[----:B------:R-:W-:-:S04]  /*3470*/  LOP3.LUT R4, R4, 0x80000000, RZ, 0xc0, !PT ;  /* 0x8000000004047812 */ /* 0x000fc800078ec0ff */
[----:B------:R-:W-:-:S04]  /*3480*/  SHF.R.U32.HI R5, RZ, 0x18, R4 ;  /* 0x00000018ff057819 */ /* 0x000fc80000011604 */
[----:B------:R-:W-:-:S05]  /*3490*/  LOP3.LUT R0, R0, R5, RZ, 0xfc, !PT ;  /* 0x0000000500007212 */ /* 0x000fca00078efcff */
.L_x_617:
[----:B------:R0:W-:Y:S01]  /*34a0*/  STG.E.U8 [R2.64], R0 ;  /* 0x0000000002007986 */ /* 0x0001e2000c101124 */
[----:B------:R-:W-:Y:S05]  /*34b0*/  BRA `(.L_x_599) ;  /* 0x0000048000007947 */ /* 0x000fea0003800000 */
.L_x_615:
        /* <DEDUP_REMOVED lines=18> */
.L_x_620:
[----:B------:R-:W-:-:S04]  /*35e0*/  LOP3.LUT R4, R4, 0x80000000, RZ, 0xc0, !PT ;  /* 0x8000000004047812 */ /* 0x000fc800078ec0ff */
[----:B------:R-:W-:-:S04]  /*35f0*/  SHF.R.U32.HI R5, RZ, 0x18, R4 ;  /* 0x00000018ff057819 */ /* 0x000fc80000011604 */
[----:B------:R-:W-:-:S05]  /*3600*/  LOP3.LUT R0, R0, R5, RZ, 0xfc, !PT ;  /* 0x0000000500007212 */ /* 0x000fca00078efcff */
.L_x_619:
[----:B------:R0:W-:Y:S01]  /*3610*/  STG.E.U8 [R2.64], R0 ;  /* 0x0000000002007986 */ /* 0x0001e2000c101124 */
[----:B------:R-:W-:Y:S05]  /*3620*/  BRA `(.L_x_599) ;  /* 0x0000031000007947 */ /* 0x000fea0003800000 */
.L_x_614:
        /* <DEDUP_REMOVED lines=19> */
.L_x_623:
[----:B------:R0:W-:Y:S01]  /*3760*/  STG.E.U8 [R2.64], R0 ;  /* 0x0000000002007986 */ /* 0x0001e2000c101124 */
[----:B------:R-:W-:Y:S05]  /*3770*/  BRA `(.L_x_599) ;  /* 0x000001c000007947 */ /* 0x000fea0003800000 */
.L_x_598:
        /* <DEDUP_REMOVED lines=20> */
.L_x_622:
[----:B------:R-:W-:Y:S01]  /*38c0*/  ULDC.U16 UR4, c[0x0][0x308] ;  /* 0x0000c20000047ab9 */ /* 0x000fe20000000400 */
[----:B------:R-:W-:Y:S02]  /*38d0*/  IMAD.MOV.U32 R5, RZ, RZ, RZ ;  /* 0x000000ffff057224 */ /* 0x000fe400078e00ff */
[----:B------:R-:W-:-:S05]  /*38e0*/  IMAD.U32 R4, RZ, RZ, UR4 ;  /* 0x00000004ff047e24 */ /* 0x000fca000f8e00ff */
[----:B------:R0:W-:Y:S01]  /*38f0*/  STG.E.64 [R2.64], R4 ;  /* 0x0000000402007986 */ /* 0x0001e2000c101b24 */
[----:B------:R-:W-:Y:S05]  /*3900*/  BRA `(.L_x_599) ;  /* 0x0000003000007947 */ /* 0x000fea0003800000 */
.L_x_621:
[----:B------:R-:W-:-:S05]  /*3910*/  IMAD.MOV.U32 R0, RZ, RZ, c[0x0][0x308] ;  /* 0x0000c200ff007624 */ /* 0x000fca00078e00ff */
[----:B------:R-:W-:-:S05]  /*3920*/  LOP3.LUT R5, R0, 0xffff, RZ, 0xc0, !PT ;  /* 0x0000ffff00057812 */ /* 0x000fca00078ec0ff */
[----:B------:R0:W-:Y:S02]  /*3930*/  STG.E [R2.64], R5 ;  /* 0x0000000502007986 */ /* 0x0001e4000c101924 */
.L_x_599:
        /* <DEDUP_REMOVED lines=205> */
.L_x_624:
        /* <DEDUP_REMOVED lines=17> */
.L_x_628:
[----:B------:R-:W0:Y:S02]  /*4720*/  LDC.U8 R5, c[0x0][0x308] ;  /* 0x0000c200ff057b82 */ /* 0x000e240000000000 */
[----:B0-----:R0:W-:Y:S01]  /*4730*/  STG.E.U8 [R2.64], R5 ;  /* 0x0000000502007986 */ /* 0x0011e2000c101124 */
[----:B------:R-:W-:Y:S05]  /*4740*/  BRA `(.L_x_630) ;  /* 0x00000e5000007947 */ /* 0x000fea0003800000 */
.L_x_627:
        /* <DEDUP_REMOVED lines=11> */
.L_x_632:
[----:B------:R-:W-:-:S05]  /*4800*/  IMAD.MOV.U32 R0, RZ, RZ, c[0x0][0x308] ;  /* 0x0000c200ff007624 */ /* 0x000fca00078e00ff */
[----:B------:R-:W-:-:S05]  /*4810*/  LOP3.LUT R5, R0, 0xffff, RZ, 0xc0, !PT ;  /* 0x0000ffff00057812 */ /* 0x000fca00078ec0ff */
[----:B------:R0:W-:Y:S01]  /*4820*/  STG.E [R2.64], R5 ;  /* 0x0000000502007986 */ /* 0x0001e2000c101924 */
[----:B------:R-:W-:Y:S05]  /*4830*/  BRA `(.L_x_630) ;  /* 0x00000d6000007947 */ /* 0x000fea0003800000 */
.L_x_631:
[----:B------:R-:W0:Y:S02]  /*4840*/  LDC.U16 R5, c[0x0][0x308] ;  /* 0x0000c200ff057b82 */ /* 0x000e240000000400 */
[----:B0-----:R0:W-:Y:S01]  /*4850*/  STG.E.U16 [R2.64], R5 ;  /* 0x0000000502007986 */ /* 0x0011e2000c101524 */
[----:B------:R-:W-:Y:S05]  /*4860*/  BRA `(.L_x_630) ;  /* 0x00000d3000007947 */ /* 0x000fea0003800000 */
.L_x_626:
        /* <DEDUP_REMOVED lines=10> */
.L_x_634:
[----:B------:R-:W-:Y:S02]  /*4910*/  ULDC.U16 UR4, c[0x0][0x308] ;  /* 0x0000c20000047ab9 */ /* 0x000fe40000000400 */
[----:B------:R-:W0:Y:S02]  /*4920*/  I2F.U16 R0, UR4 ;  /* 0x0000000400007d06 */ /* 0x000e240008101000 */
[----:B0-----:R-:W-:-:S05]  /*4930*/  F2FP.PACK_AB R0, RZ, R0 ;  /* 0x00000000ff00723e */ /* 0x001fca00000000ff */
[----:B------:R0:W-:Y:S01]  /*4940*/  STG.E.U16 [R2.64], R0 ;  /* 0x0000000002007986 */ /* 0x0001e2000c101524 */
[----:B------:R-:W-:Y:S05]  /*4950*/  BRA `(.L_x_630) ;  /* 0x00000c4000007947 */ /* 0x000fea0003800000 */
.L_x_633:
[----:B------:R-:W-:-:S13]  /*4960*/  ISETP.NE.AND P0, PT, R4, 0x7, PT ;  /* 0x000000070400780c */ /* 0x000fda0003f05270 */
[----:B------:R-:W-:Y:S05]  /*4970*/  @!P0 BRA `(.L_x_635) ;  /* 0x000000f000008947 */ /* 0x000fea0003800000 */
[----:B------:R-:W-:-:S13]  /*4980*/  ISETP.NE.AND P0, PT, R4, 0x8, PT ;  /* 0x000000080400780c */ /* 0x000fda0003f05270 */
[----:B------:R-:W-:Y:S05]  /*4990*/  @!P0 BRA `(.L_x_636) ;  /* 0x0000007000008947 */ /* 0x000fea0003800000 */
[----:B------:R-:W-:-:S13]  /*49a0*/  ISETP.NE.AND P0, PT, R4, 0x9, PT ;  /* 0x000000090400780c */ /* 0x000fda0003f05270 */
[----:B------:R-:W-:Y:S05]  /*49b0*/  @P0 BRA `(.L_x_629) ;  /* 0x00000a2000000947 */ /* 0x000fea0003800000 */
[----:B------:R-:W-:Y:S01]  /*49c0*/  ULDC.U16 UR4, c[0x0][0x308] ;  /* 0x0000c20000047ab9 */ /* 0x000fe20000000400 */
[----:B------:R-:W-:Y:S01]  /*49d0*/  HFMA2.MMA R5, -RZ, RZ, 0, 0 ;  /* 0x00000000ff057435 */ /* 0x000fe200000001ff */
[----:B------:R-:W0:Y:S06]  /*49e0*/  I2F.U16 R4, UR4 ;  /* 0x0000000400047d06 */ /* 0x000e2c0008101000 */
[----:B0-----:R0:W-:Y:S01]  /*49f0*/  STG.E.64 [R2.64], R4 ;  /* 0x0000000402007986 */ /* 0x0011e2000c101b24 */
[----:B------:R-:W-:Y:S05]  /*4a00*/  BRA `(.L_x_630) ;  /* 0x00000b9000007947 */ /* 0x000fea0003800000 */
.L_x_636:
[----:B------:R-:W-:Y:S02]  /*4a10*/  ULDC.U16 UR4, c[0x0][0x308] ;  /* 0x0000c20000047ab9 */ /* 0x000fe40000000400 */
[----:B------:R-:W0:Y:S02]  /*4a20*/  I2F.U16 R0, UR4 ;  /* 0x0000000400007d06 */ /* 0x000e240008101000 */
[----:B0-----:R-:W-:-:S04]  /*4a30*/  F2FP.PACK_AB R0, RZ, R0 ;  /* 0x00000000ff00723e */ /* 0x001fc800000000ff */
[----:B------:R-:W-:-:S05]  /*4a40*/  PRMT R0, R0, 0x5410, RZ ;  /* 0x0000541000007816 */ /* 0x000fca00000000ff */
[----:B------:R0:W-:Y:S01]  /*4a50*/  STG.E [R2.64], R0 ;  /* 0x0000000002007986 */ /* 0x0001e2000c101924 */
[----:B------:R-:W-:Y:S05]  /*4a60*/  BRA `(.L_x_630) ;  /* 0x00000b3000007947 */ /* 0x000fea0003800000 */
.L_x_635:
[----:B------:R-:W-:Y:S02]  /*4a70*/  ULDC.U16 UR4, c[0x0][0x308] ;  /* 0x0000c20000047ab9 */ /* 0x000fe40000000400 */
[----:B------:R-:W0:Y:S02]  /*4a80*/  I2F.F64.U16 R4, UR4 ;  /* 0x0000000400047d12 */ /* 0x000e240008101800 */
[----:B0-----:R0:W-:Y:S01]  /*4a90*/  STG.E.64 [R2.64], R4 ;  /* 0x0000000402007986 */ /* 0x0011e2000c101b24 */
[----:B------:R-:W-:Y:S05]  /*4aa0*/  BRA `(.L_x_630) ;  /* 0x00000af000007947 */ /* 0x000fea0003800000 */
.L_x_625:
        /* <DEDUP_REMOVED lines=14> */
.L_x_639:
[----:B------:R-:W-:Y:S01]  /*4b90*/  ULDC.U16 UR4, c[0x0][0x308] ;  /* 0x0000c20000047ab9 */ /* 0x000fe20000000400 */
[----:B------:R-:W-:Y:S01]  /*4ba0*/  CS2R R6, SRZ ;  /* 0x0000000000067805 */ /* 0x000fe2000001ff00 */
[----:B------:R-:W0:Y:S04]  /*4bb0*/  I2F.F64.U16 R4, UR4 ;  /* 0x0000000400047d12 */ /* 0x000e280008101800 */
[----:B0-----:R0:W-:Y:S01]  /*4bc0*/  STG.E.128 [R2.64], R4 ;  /* 0x0000000402007986 */ /* 0x0011e2000c101d24 */
[----:B------:R-:W-:Y:S05]  /*4bd0*/  BRA `(.L_x_630) ;  /* 0x000009c000007947 */ /* 0x000fea0003800000 */
.L_x_638:
        /* <DEDUP_REMOVED lines=21> */
.L_x_642:
[----:B------:R-:W-:-:S05]  /*4d30*/  LOP3.LUT R5, R0, R9, RZ, 0xfc, !PT ;  /* 0x0000000900057212 */ /* 0x000fca00078efcff */
[----:B------:R0:W-:Y:S01]  /*4d40*/  STG.E.U8 [R2.64], R5 ;  /* 0x0000000502007986 */ /* 0x0001e2000c101124 */
[----:B------:R-:W-:Y:S05]  /*4d50*/  BRA `(.L_x_630) ;  /* 0x0000084000007947 */ /* 0x000fea0003800000 */
.L_x_641:
        /* <DEDUP_REMOVED lines=13> */
.L_x_643:
[----:B------:R-:W-:Y:S01]  /*4e30*/  ISETP.GT.U32.AND P0, PT, R0, 0x7f800000, PT ;  /* 0x7f8000000000780c */ /* 0x000fe20003f04070 */
[----:B------:R-:W-:-:S05]  /*4e40*/  IMAD.MOV.U32 R0, RZ, RZ, 0x7f ;  /* 0x0000007fff007424 */ /* 0x000fca00078e00ff */
[----:B------:R-:W-:Y:S02]  /*4e50*/  SEL R0, R0, 0x7c, P0 ;  /* 0x0000007c00007807 */ /* 0x000fe40000000000 */
.L_x_644:
[----:B------:R-:W-:-:S04]  /*4e60*/  LOP3.LUT R4, R4, 0x80000000, RZ, 0xc0, !PT ;  /* 0x8000000004047812 */ /* 0x000fc800078ec0ff */
[----:B------:R-:W-:-:S04]  /*4e70*/  SHF.R.U32.HI R5, RZ, 0x18, R4 ;  /* 0x00000018ff057819 */ /* 0x000fc80000011604 */
[----:B------:R-:W-:-:S05]  /*4e80*/  LOP3.LUT R5, R0, R5, RZ, 0xfc, !PT ;  /* 0x0000000500057212 */ /* 0x000fca00078efcff */
[----:B------:R0:W-:Y:S01]  /*4e90*/  STG.E.U8 [R2.64], R5 ;  /* 0x0000000502007986 */ /* 0x0001e2000c101124 */
[----:B------:R-:W-:Y:S05]  /*4ea0*/  BRA `(.L_x_630) ;  /* 0x000006f000007947 */ /* 0x000fea0003800000 */
.L_x_640:
[----:B------:R-:W-:Y:S02]  /*4eb0*/  ULDC.U16 UR4, c[0x0][0x308] ;  /* 0x0000c20000047ab9 */ /* 0x000fe40000000400 */
[----:B------:R-:W0:Y:S02]  /*4ec0*/  I2F.U16 R0, UR4 ;  /* 0x0000000400007d06 */ /* 0x000e240008101000 */
[----:B0-----:R-:W-:-:S05]  /*4ed0*/  F2FP.BF16.PACK_AB R0, RZ, R0 ;  /* 0x00000000ff00723e */ /* 0x001fca00000010ff */
[----:B------:R0:W-:Y:S01]  /*4ee0*/  STG.E.U16 [R2.64], R0 ;  /* 0x0000000002007986 */ /* 0x0001e2000c101524 */
[----:B------:R-:W-:Y:S05]  /*4ef0*/  BRA `(.L_x_630) ;  /* 0x000006a000007947 */ /* 0x000fea0003800000 */
.L_x_637:
        /* <DEDUP_REMOVED lines=11> */
.L_x_647:
        /* <DEDUP_REMOVED lines=18> */
.L_x_649:
[----:B------:R-:W-:-:S04]  /*50d0*/  LOP3.LUT R4, R4, 0x80000000, RZ, 0xc0, !PT ;  /* 0x8000000004047812 */ /* 0x000fc800078ec0ff */
[----:B------:R-:W-:-:S04]  /*50e0*/  SHF.R.U32.HI R5, RZ, 0x18, R4 ;  /* 0x00000018ff057819 */ /* 0x000fc80000011604 */
[----:B------:R-:W-:-:S05]  /*50f0*/  LOP3.LUT R0, R0, R5, RZ, 0xfc, !PT ;  /* 0x0000000500007212 */ /* 0x000fca00078efcff */
.L_x_648:
[----:B------:R0:W-:Y:S01]  /*5100*/  STG.E.U8 [R2.64], R0 ;  /* 0x0000000002007986 */ /* 0x0001e2000c101124 */
[----:B------:R-:W-:Y:S05]  /*5110*/  BRA `(.L_x_630) ;  /* 0x0000048000007947 */ /* 0x000fea0003800000 */
.L_x_646:
        /* <DEDUP_REMOVED lines=18> */
.L_x_651:
[----:B------:R-:W-:-:S04]  /*5240*/  LOP3.LUT R4, R4, 0x80000000, RZ, 0xc0, !PT ;  /* 0x8000000004047812 */ /* 0x000fc800078ec0ff */
[----:B------:R-:W-:-:S04]  /*5250*/  SHF.R.U32.HI R5, RZ, 0x18, R4 ;  /* 0x00000018ff057819 */ /* 0x000fc80000011604 */
[----:B------:R-:W-:-:S05]  /*5260*/  LOP3.LUT R0, R0, R5, RZ, 0xfc, !PT ;  /* 0x0000000500007212 */ /* 0x000fca00078efcff */
.L_x_650:
[----:B------:R0:W-:Y:S01]  /*5270*/  STG.E.U8 [R2.64], R0 ;  /* 0x0000000002007986 */ /* 0x0001e2000c101124 */
[----:B------:R-:W-:Y:S05]  /*5280*/  BRA `(.L_x_630) ;  /* 0x0000031000007947 */ /* 0x000fea0003800000 */
.L_x_645:
        /* <DEDUP_REMOVED lines=19> */
.L_x_654:
[----:B------:R0:W-:Y:S01]  /*53c0*/  STG.E.U8 [R2.64], R0 ;  /* 0x0000000002007986 */ /* 0x0001e2000c101124 */
[----:B------:R-:W-:Y:S05]  /*53d0*/  BRA `(.L_x_630) ;  /* 0x000001c000007947 */ /* 0x000fea0003800000 */
.L_x_629:
        /* <DEDUP_REMOVED lines=20> */
.L_x_653:
[----:B------:R-:W-:Y:S01]  /*5520*/  ULDC.U16 UR4, c[0x0][0x308] ;  /* 0x0000c20000047ab9 */ /* 0x000fe20000000400 */
[----:B------:R-:W-:Y:S02]  /*5530*/  IMAD.MOV.U32 R5, RZ, RZ, RZ ;  /* 0x000000ffff057224 */ /* 0x000fe400078e00ff */
[----:B------:R-:W-:-:S05]  /*5540*/  IMAD.U32 R4, RZ, RZ, UR4 ;  /* 0x00000004ff047e24 */ /* 0x000fca000f8e00ff */
[----:B------:R0:W-:Y:S01]  /*5550*/  STG.E.64 [R2.64], R4 ;  /* 0x0000000402007986 */ /* 0x0001e2000c101b24 */
[----:B------:R-:W-:Y:S05]  /*5560*/  BRA `(.L_x_630) ;  /* 0x0000003000007947 */ /* 0x000fea0003800000 */
.L_x_652:
[----:B------:R-:W-:-:S05]  /*5570*/  IMAD.MOV.U32 R0, RZ, RZ, c[0x0][0x308] ;  /* 0x0000c200ff007624 */ /* 0x000fca00078e00ff */
[----:B------:R-:W-:-:S05]  /*5580*/  LOP3.LUT R5, R0, 0xffff, RZ, 0xc0, !PT ;  /* 0x0000ffff00057812 */ /* 0x000fca00078ec0ff */
[----:B------:R0:W-:Y:S02]  /*5590*/  STG.E [R2.64], R5 ;  /* 0x0000000502007986 */ /* 0x0001e4000c101924 */
.L_x_630:
[----:B------:R-:W-:Y:S02]  /*55a0*/  IADD3 R17, R17, 0x80, RZ ;  /* 0x0000008011117810 */ /* 0x000fe40007ffe0ff */
.L_x_592:
[----:B------:R-:W-:Y:S05]  /*55b0*/  BSYNC B6 ;  /* 0x0000000000067941 */ /* 0x000fea0003800000 */
.L_x_591:
        /* <DEDUP_REMOVED lines=204> */
.L_x_655:
        /* <DEDUP_REMOVED lines=17> */
.L_x_659:
[----:B------:R-:W0:Y:S02]  /*6390*/  LDC.U8 R5, c[0x0][0x308] ;  /* 0x0000c200ff057b82 */ /* 0x000e240000000000 */
[----:B0-----:R-:W-:Y:S01]  /*63a0*/  STG.E.U8 [R2.64], R5 ;  /* 0x0000000502007986 */ /* 0x001fe2000c101124 */
[----:B------:R-:W-:Y:S05]  /*63b0*/  EXIT ;  /* 0x000000000000794d */ /* 0x000fea0003800000 */
.L_x_658:
        /* <DEDUP_REMOVED lines=9> */
[----:B------:R-:W-:Y:S01]  /*6450*/  STG.E.64 [R2.64], R4 ;  /* 0x0000000402007986 */ /* 0x000fe2000c101b24 */
[----:B------:R-:W-:Y:S05]  /*6460*/  EXIT ;  /* 0x000000000000794d */ /* 0x000fea0003800000 */
.L_x_662:
[----:B------:R-:W-:-:S05]  /*6470*/  IMAD.MOV.U32 R0, RZ, RZ, c[0x0][0x308] ;  /* 0x0000c200ff007624 */ /* 0x000fca00078e00ff */
[----:B------:R-:W-:-:S05]  /*6480*/  LOP3.LUT R5, R0, 0xffff, RZ, 0xc0, !PT ;  /* 0x0000ffff00057812 */ /* 0x000fca00078ec0ff */
[----:B------:R-:W-:Y:S01]  /*6490*/  STG.E [R2.64], R5 ;  /* 0x0000000502007986 */ /* 0x000fe2000c101924 */
[----:B------:R-:W-:Y:S05]  /*64a0*/  EXIT ;  /* 0x000000000000794d */ /* 0x000fea0003800000 */
.L_x_661:
[----:B------:R-:W0:Y:S02]  /*64b0*/  LDC.U16 R5, c[0x0][0x308] ;  /* 0x0000c200ff057b82 */ /* 0x000e240000000400 */
[----:B0-----:R-:W-:Y:S01]  /*64c0*/  STG.E.U16 [R2.64], R5 ;  /* 0x0000000502007986 */ /* 0x001fe2000c101524 */
[----:B------:R-:W-:Y:S05]  /*64d0*/  EXIT ;  /* 0x000000000000794d */ /* 0x000fea0003800000 */
.L_x_657:
        /* <DEDUP_REMOVED lines=8> */
[----:B0-----:R-:W-:Y:S01]  /*6560*/  STG.E [R2.64], R5 ;  /* 0x0000000502007986 */ /* 0x001fe2000c101924 */
[----:B------:R-:W-:Y:S05]  /*6570*/  EXIT ;  /* 0x000000000000794d */ /* 0x000fea0003800000 */
.L_x_664:
[----:B------:R-:W-:Y:S02]  /*6580*/  ULDC.U16 UR4, c[0x0][0x308] ;  /* 0x0000c20000047ab9 */ /* 0x000fe40000000400 */
[----:B------:R-:W0:Y:S02]  /*6590*/  I2F.U16 R0, UR4 ;  /* 0x0000000400007d06 */ /* 0x000e240008101000 */
[----:B0-----:R-:W-:-:S05]  /*65a0*/  F2FP.PACK_AB R0, RZ, R0 ;  /* 0x00000000ff00723e */ /* 0x001fca00000000ff */
[----:B------:R-:W-:Y:S01]  /*65b0*/  STG.E.U16 [R2.64], R0 ;  /* 0x0000000002007986 */ /* 0x000fe2000c101524 */
[----:B------:R-:W-:Y:S05]  /*65c0*/  EXIT ;  /* 0x000000000000794d */ /* 0x000fea0003800000 */
.L_x_663:
        /* <DEDUP_REMOVED lines=9> */
[----:B0-----:R-:W-:Y:S01]  /*6660*/  STG.E.64 [R2.64], R4 ;  /* 0x0000000402007986 */ /* 0x001fe2000c101b24 */
[----:B------:R-:W-:Y:S05]  /*6670*/  EXIT ;  /* 0x000000000000794d */ /* 0x000fea0003800000 */
.L_x_666:
[----:B------:R-:W-:Y:S02]  /*6680*/  ULDC.U16 UR4, c[0x0][0x308] ;  /* 0x0000c20000047ab9 */ /* 0x000fe40000000400 */
[----:B------:R-:W0:Y:S02]  /*6690*/  I2F.U16 R0, UR4 ;  /* 0x0000000400007d06 */ /* 0x000e240008101000 */
[----:B0-----:R-:W-:-:S04]  /*66a0*/  F2FP.PACK_AB R0, RZ, R0 ;  /* 0x00000000ff00723e */ /* 0x001fc800000000ff */
[----:B------:R-:W-:-:S05]  /*66b0*/  PRMT R0, R0, 0x5410, RZ ;  /* 0x0000541000007816 */ /* 0x000fca00000000ff */
[----:B------:R-:W-:Y:S01]  /*66c0*/  STG.E [R2.64], R0 ;  /* 0x0000000002007986 */ /* 0x000fe2000c101924 */
[----:B------:R-:W-:Y:S05]  /*66d0*/  EXIT ;  /* 0x000000000000794d */ /* 0x000fea0003800000 */
.L_x_665:
[----:B------:R-:W-:Y:S02]  /*66e0*/  ULDC.U16 UR4, c[0x0][0x308] ;  /* 0x0000c20000047ab9 */ /* 0x000fe40000000400 */
[----:B------:R-:W0:Y:S02]  /*66f0*/  I2F.F64.U16 R4, UR4 ;  /* 0x0000000400047d12 */ /* 0x000e240008101800 */
[----:B0-----:R-:W-:Y:S01]  /*6700*/  STG.E.64 [R2.64], R4 ;  /* 0x0000000402007986 */ /* 0x001fe2000c101b24 */
[----:B------:R-:W-:Y:S05]  /*6710*/  EXIT ;  /* 0x000000000000794d */ /* 0x000fea0003800000 */
.L_x_656:
        /* <DEDUP_REMOVED lines=12> */
[----:B------:R-:W-:Y:S01]  /*67e0*/  STG.E.U8 [R2.64], R5 ;  /* 0x0000000502007986 */ /* 0x000fe2000c101124 */
[----:B------:R-:W-:Y:S05]  /*67f0*/  EXIT ;  /* 0x000000000000794d */ /* 0x000fea0003800000 */
.L_x_669:
[----:B------:R-:W-:Y:S01]  /*6800*/  ULDC.U16 UR4, c[0x0][0x308] ;  /* 0x0000c20000047ab9 */ /* 0x000fe20000000400 */
[----:B------:R-:W-:Y:S01]  /*6810*/  CS2R R6, SRZ ;  /* 0x0000000000067805 */ /* 0x000fe2000001ff00 */
[----:B------:R-:W0:Y:S04]  /*6820*/  I2F.F64.U16 R4, UR4 ;  /* 0x0000000400047d12 */ /* 0x000e280008101800 */
[----:B0-----:R-:W-:Y:S01]  /*6830*/  STG.E.128 [R2.64], R4 ;  /* 0x0000000402007986 */ /* 0x001fe2000c101d24 */
[----:B------:R-:W-:Y:S05]  /*6840*/  EXIT ;  /* 0x000000000000794d */ /* 0x000fea0003800000 */
.L_x_668:
        /* <DEDUP_REMOVED lines=21> */
.L_x_672:
[----:B------:R-:W-:-:S05]  /*69a0*/  LOP3.LUT R5, R0, R9, RZ, 0xfc, !PT ;  /* 0x0000000900057212 */ /* 0x000fca00078efcff */
[----:B------:R-:W-:Y:S01]  /*69b0*/  STG.E.U8 [R2.64], R5 ;  /* 0x0000000502007986 */ /* 0x000fe2000c101124 */
[----:B------:R-:W-:Y:S05]  /*69c0*/  EXIT ;  /* 0x000000000000794d */ /* 0x000fea0003800000 */
.L_x_671:
        /* <DEDUP_REMOVED lines=13> */
.L_x_673:
[----:B------:R-:W-:Y:S01]  /*6aa0*/  ISETP.GT.U32.AND P0, PT, R0, 0x7f800000, PT ;  /* 0x7f8000000000780c */ /* 0x000fe20003f04070 */
[----:B------:R-:W-:-:S05]  /*6ab0*/  IMAD.MOV.U32 R0, RZ, RZ, 0x7f ;  /* 0x0000007fff007424 */ /* 0x000fca00078e00ff */
[----:B------:R-:W-:Y:S02]  /*6ac0*/  SEL R0, R0, 0x7c, P0 ;  /* 0x0000007c00007807 */ /* 0x000fe40000000000 */
.L_x_674:
[----:B------:R-:W-:-:S04]  /*6ad0*/  LOP3.LUT R4, R4, 0x80000000, RZ, 0xc0, !PT ;  /* 0x8000000004047812 */ /* 0x000fc800078ec0ff */
[----:B------:R-:W-:-:S04]  /*6ae0*/  SHF.R.U32.HI R5, RZ, 0x18, R4 ;  /* 0x00000018ff057819 */ /* 0x000fc80000011604 */
[----:B------:R-:W-:-:S05]  /*6af0*/  LOP3.LUT R5, R0, R5, RZ, 0xfc, !PT ;  /* 0x0000000500057212 */ /* 0x000fca00078efcff */
[----:B------:R-:W-:Y:S01]  /*6b00*/  STG.E.U8 [R2.64], R5 ;  /* 0x0000000502007986 */ /* 0x000fe2000c101124 */
[----:B------:R-:W-:Y:S05]  /*6b10*/  EXIT ;  /* 0x000000000000794d */ /* 0x000fea0003800000 */
.L_x_670:
[----:B------:R-:W-:Y:S02]  /*6b20*/  ULDC.U16 UR4, c[0x0][0x308] ;  /* 0x0000c20000047ab9 */ /* 0x000fe40000000400 */
[----:B------:R-:W0:Y:S02]  /*6b30*/  I2F.U16 R0, UR4 ;  /* 0x0000000400007d06 */ /* 0x000e240008101000 */
[----:B0-----:R-:W-:-:S05]  /*6b40*/  F2FP.BF16.PACK_AB R0, RZ, R0 ;  /* 0x00000000ff00723e */ /* 0x001fca00000010ff */
[----:B------:R-:W-:Y:S01]  /*6b50*/  STG.E.U16 [R2.64], R0 ;  /* 0x0000000002007986 */ /* 0x000fe2000c101524 */
[----:B------:R-:W-:Y:S05]  /*6b60*/  EXIT ;  /* 0x000000000000794d */ /* 0x000fea0003800000 */
.L_x_667:
        /* <DEDUP_REMOVED lines=11> */
.L_x_677:
        /* <DEDUP_REMOVED lines=18> */
.L_x_679:
[----:B------:R-:W-:-:S04]  /*6d40*/  LOP3.LUT R4, R4, 0x80000000, RZ, 0xc0, !PT ;  /* 0x8000000004047812 */ /* 0x000fc800078ec0ff */
[----:B------:R-:W-:-:S04]  /*6d50*/  SHF.R.U32.HI R5, RZ, 0x18, R4 ;  /* 0x00000018ff057819 */ /* 0x000fc80000011604 */
[----:B------:R-:W-:-:S05]  /*6d60*/  LOP3.LUT R0, R0, R5, RZ, 0xfc, !PT ;  /* 0x0000000500007212 */ /* 0x000fca00078efcff */
.L_x_678:
[----:B------:R-:W-:Y:S01]  /*6d70*/  STG.E.U8 [R2.64], R0 ;  /* 0x0000000002007986 */ /* 0x000fe2000c101124 */
[----:B------:R-:W-:Y:S05]  /*6d80*/  EXIT ;  /* 0x000000000000794d */ /* 0x000fea0003800000 */
.L_x_676:
        /* <DEDUP_REMOVED lines=18> */
.L_x_681:
[----:B------:R-:W-:-:S04]  /*6eb0*/  LOP3.LUT R4, R4, 0x80000000, RZ, 0xc0, !PT ;  /* 0x8000000004047812 */ /* 0x000fc800078ec0ff */
[----:B------:R-:W-:-:S04]  /*6ec0*/  SHF.R.U32.HI R5, RZ, 0x18, R4 ;  /* 0x00000018ff057819 */ /* 0x000fc80000011604 */
[----:B------:R-:W-:-:S05]  /*6ed0*/  LOP3.LUT R0, R0, R5, RZ, 0xfc, !PT ;  /* 0x0000000500007212 */ /* 0x000fca00078efcff */
.L_x_680:
[----:B------:R-:W-:Y:S01]  /*6ee0*/  STG.E.U8 [R2.64], R0 ;  /* 0x0000000002007986 */ /* 0x000fe2000c101124 */
[----:B------:R-:W-:Y:S05]  /*6ef0*/  EXIT ;  /* 0x000000000000794d */ /* 0x000fea0003800000 */
.L_x_675:
        /* <DEDUP_REMOVED lines=19> */
.L_x_684:
[----:B------:R-:W-:Y:S01]  /*7030*/  STG.E.U8 [R2.64], R0 ;  /* 0x0000000002007986 */ /* 0x000fe2000c101124 */
[----:B------:R-:W-:Y:S05]  /*7040*/  EXIT ;  /* 0x000000000000794d */ /* 0x000fea0003800000 */
.L_x_660:
        /* <DEDUP_REMOVED lines=20> */
.L_x_683:
[----:B------:R-:W-:Y:S01]  /*7190*/  ULDC.U16 UR4, c[0x0][0x308] ;  /* 0x0000c20000047ab9 */ /* 0x000fe20000000400 */
[----:B------:R-:W-:Y:S02]  /*71a0*/  IMAD.MOV.U32 R5, RZ, RZ, RZ ;  /* 0x000000ffff057224 */ /* 0x000fe400078e00ff */
[----:B------:R-:W-:-:S05]  /*71b0*/  IMAD.U32 R4, RZ, RZ, UR4 ;  /* 0x00000004ff047e24 */ /* 0x000fca000f8e00ff */
[----:B------:R-:W-:Y:S01]  /*71c0*/  STG.E.64 [R2.64], R4 ;  /* 0x0000000402007986 */ /* 0x000fe2000c101b24 */
[----:B------:R-:W-:Y:S05]  /*71d0*/  EXIT ;  /* 0x000000000000794d */ /* 0x000fea0003800000 */
.L_x_682:
[----:B------:R-:W-:-:S05]  /*71e0*/  IMAD.MOV.U32 R0, RZ, RZ, c[0x0][0x308] ;  /* 0x0000c200ff007624 */ /* 0x000fca00078e00ff */
[----:B------:R-:W-:-:S05]  /*71f0*/  LOP3.LUT R5, R0, 0xffff, RZ, 0xc0, !PT ;  /* 0x0000ffff00057812 */ /* 0x000fca00078ec0ff */
[----:B------:R-:W-:Y:S01]  /*7200*/  STG.E [R2.64], R5 ;  /* 0x0000000502007986 */ /* 0x000fe2000c101924 */
[----:B------:R-:W-:Y:S05]  /*7210*/  EXIT ;  /* 0x000000000000794d */ /* 0x000fea0003800000 */
.L_x_685:
        /* <DEDUP_REMOVED lines=14> */
.L_x_6848:


//--------------------- .text._ZN2at6native27unrolled_elementwise_kernelINS0_11FillFunctorItEESt5arrayIPcLm1EELi4E23TrivialOffsetCalculatorILi0EjES7_ILi1EjENS0_6memory12LoadWithCastILi0EEENSA_13StoreWithCastILi1EEEEEviT_T0_T2_T3_T4_T5_ --------------------------
	.section	.text._ZN2at6native27unrolled_elementwise_kernelINS0_11FillFunctorItEESt5arrayIPcLm1EELi4E23TrivialOffsetCalculatorILi0EjES7_ILi1EjENS0_6memory12LoadWithCastILi0EEENSA_13StoreWithCastILi1EEEEEviT_T0_T2_T3_T4_T5_,"ax",@progbits
	.sectioninfo	@"SHI_REGISTERS=24"
	.align	128
        .global         _ZN2at6native27unrolled_elementwise_kernelINS0_11FillFunctorItEESt5arrayIPcLm1EELi4E23TrivialOffsetCalculatorILi0EjES7_ILi1EjENS0_6memory12LoadWithCastILi0EEENSA_13StoreWithCastILi1EEEEEviT_T0_T2_T3_T4_T5_
        .type           _ZN2at6native27unrolled_elementwise_kernelINS0_11FillFunctorItEESt5arrayIPcLm1EELi4E23TrivialOffsetCalculatorILi0EjES7_ILi1EjENS0_6memory12LoadWithCastILi0EEENSA_13StoreWithCastILi1EEEEEviT_T0_T2_T3_T4_T5_,@function
        .size           _ZN2at6native27unrolled_elementwise_kernelINS0_11FillFunctorItEESt5arrayIPcLm1EELi4E23TrivialOffsetCalculatorILi0EjES7_ILi1EjENS0_6memory12LoadWithCastILi0EEENSA_13StoreWithCastILi1EEEEEviT_T0_T2_T3_T4_T5_,(.L_x_6849 - _ZN2at6native27unrolled_elementwise_kernelINS0_11FillFunctorItEESt5arrayIPcLm1EELi4E23TrivialOffsetCalculatorILi0EjES7_ILi1EjENS0_6memory12LoadWithCastILi0EEENSA_13StoreWithCastILi1EEEEEviT_T0_T2_T3_T4_T5_)
        .other          _ZN2at6native27unrolled_elementwise_kernelINS0_11FillFunctorItEESt5arrayIPcLm1EELi4E23TrivialOffsetCalculatorILi0EjES7_ILi1EjENS0_6memory12LoadWithCastILi0EEENSA_13StoreWithCastILi1EEEEEviT_T0_T2_T3_T4_T5_,@"STO_CUDA_ENTRY STV_DEFAULT"
_ZN2at6native27unrolled_elementwise_kernelINS0_11FillFunctorItEESt5arrayIPcLm1EELi4E23TrivialOffsetCalculatorILi0EjES7_ILi1EjENS0_6memory12LoadWithCastILi0EEENSA_13StoreWithCastILi1EEEEEviT_T0_T2_T3_T4_T5_:
.text._ZN2at6native27unrolled_elementwise_kernelINS0_11FillFunctorItEESt5arrayIPcLm1EELi4E23TrivialOffsetCalculatorILi0EjES7_ILi1EjENS0_6memory12LoadWithCastILi0EEENSA_13StoreWithCastILi1EEEEEviT_T0_T2_T3_T4_T5_:
        /* <DEDUP_REMOVED lines=30> */
.L_x_691:
[----:B------:R-:W0:Y:S02]  /*01e0*/  LDC.U8 R5, c[0x0][0x164] ;  /* 0x00005900ff057b82 */ /* 0x000e240000000000 */
[----:B0-----:R0:W-:Y:S01]  /*01f0*/  STG.E.U8 [R2.64], R5 ;  /* 0x0000000502007986 */ /* 0x0011e2000c101124 */
[----:B------:R-:W-:Y:S05]  /*0200*/  BRA `(.L_x_687) ;  /* 0x00000e5000007947 */ /* 0x000fea0003800000 */
.L_x_690:
        /* <DEDUP_REMOVED lines=11> */
.L_x_694:
[----:B------:R-:W-:-:S05]  /*02c0*/  IMAD.MOV.U32 R5, RZ, RZ, c[0x0][0x164] ;  /* 0x00005900ff057624 */ /* 0x000fca00078e00ff */
[----:B------:R-:W-:-:S05]  /*02d0*/  LOP3.LUT R5, R5, 0xffff, RZ, 0xc0, !PT ;  /* 0x0000ffff05057812 */ /* 0x000fca00078ec0ff */
[----:B------:R0:W-:Y:S01]  /*02e0*/  STG.E [R2.64], R5 ;  /* 0x0000000502007986 */ /* 0x0001e2000c101924 */
[----:B------:R-:W-:Y:S05]  /*02f0*/  BRA `(.L_x_687) ;  /* 0x00000d6000007947 */ /* 0x000fea0003800000 */
.L_x_693:
[----:B------:R-:W0:Y:S02]  /*0300*/  LDC.U16 R5, c[0x0][0x164] ;  /* 0x00005900ff057b82 */ /* 0x000e240000000400 */
[----:B0-----:R0:W-:Y:S01]  /*0310*/  STG.E.U16 [R2.64], R5 ;  /* 0x0000000502007986 */ /* 0x0011e2000c101524 */
[----:B------:R-:W-:Y:S05]  /*0320*/  BRA `(.L_x_687) ;  /* 0x00000d3000007947 */ /* 0x000fea0003800000 */
.L_x_689:
        /* <DEDUP_REMOVED lines=10> */
.L_x_696:
[----:B------:R-:W-:Y:S02]  /*03d0*/  ULDC.U16 UR4, c[0x0][0x164] ;  /* 0x0000590000047ab9 */ /* 0x000fe40000000400 */
[----:B------:R-:W0:Y:S02]  /*03e0*/  I2F.U16 R0, UR4 ;  /* 0x0000000400007d06 */ /* 0x000e240008101000 */
[----:B0-----:R-:W-:-:S05]  /*03f0*/  F2FP.PACK_AB R0, RZ, R0 ;  /* 0x00000000ff00723e */ /* 0x001fca00000000ff */
[----:B------:R0:W-:Y:S01]  /*0400*/  STG.E.U16 [R2.64], R0 ;  /* 0x0000000002007986 */ /* 0x0001e2000c101524 */
[----:B------:R-:W-:Y:S05]  /*0410*/  BRA `(.L_x_687) ;  /* 0x00000c4000007947 */ /* 0x000fea0003800000 */
.L_x_695:
        /* <DEDUP_REMOVED lines=11> */
.L_x_698:
[----:B------:R-:W-:Y:S02]  /*04d0*/  ULDC.U16 UR4, c[0x0][0x164] ;  /* 0x0000590000047ab9 */ /* 0x000fe40000000400 */
[----:B------:R-:W0:Y:S02]  /*04e0*/  I2F.U16 R0, UR4 ;  /* 0x0000000400007d06 */ /* 0x000e240008101000 */
[----:B0-----:R-:W-:-:S04]  /*04f0*/  F2FP.PACK_AB R5, RZ, R0 ;  /* 0x00000000ff05723e */ /* 0x001fc800000000ff */
[----:B------:R-:W-:-:S05]  /*0500*/  PRMT R5, R5, 0x5410, RZ ;  /* 0x0000541005057816 */ /* 0x000fca00000000ff */
[----:B------:R0:W-:Y:S01]  /*0510*/  STG.E [R2.64], R5 ;  /* 0x0000000502007986 */ /* 0x0001e2000c101924 */
[----:B------:R-:W-:Y:S05]  /*0520*/  BRA `(.L_x_687) ;  /* 0x00000b3000007947 */ /* 0x000fea0003800000 */
.L_x_697:
[----:B------:R-:W-:Y:S02]  /*0530*/  ULDC.U16 UR4, c[0x0][0x164] ;  /* 0x0000590000047ab9 */ /* 0x000fe40000000400 */
[----:B------:R-:W0:Y:S02]  /*0540*/  I2F.F64.U16 R4, UR4 ;  /* 0x0000000400047d12 */ /* 0x000e240008101800 */
[----:B0-----:R0:W-:Y:S01]  /*0550*/  STG.E.64 [R2.64], R4 ;  /* 0x0000000402007986 */ /* 0x0011e2000c101b24 */
[----:B------:R-:W-:Y:S05]  /*0560*/  BRA `(.L_x_687) ;  /* 0x00000af000007947 */ /* 0x000fea0003800000 */
.L_x_688:
        /* <DEDUP_REMOVED lines=14> */
.L_x_701:
[----:B------:R-:W-:Y:S01]  /*0650*/  ULDC.U16 UR4, c[0x0][0x164] ;  /* 0x0000590000047ab9 */ /* 0x000fe20000000400 */
[----:B------:R-:W-:Y:S01]  /*0660*/  CS2R R6, SRZ ;  /* 0x0000000000067805 */ /* 0x000fe2000001ff00 */
[----:B------:R-:W0:Y:S04]  /*0670*/  I2F.F64.U16 R4, UR4 ;  /* 0x0000000400047d12 */ /* 0x000e280008101800 */
[----:B0-----:R0:W-:Y:S01]  /*0680*/  STG.E.128 [R2.64], R4 ;  /* 0x0000000402007986 */ /* 0x0011e2000c101d24 */
[----:B------:R-:W-:Y:S05]  /*0690*/  BRA `(.L_x_687) ;  /* 0x000009c000007947 */ /* 0x000fea0003800000 */
.L_x_700:
        /* <DEDUP_REMOVED lines=21> */
.L_x_704:
[----:B------:R-:W-:-:S05]  /*07f0*/  LOP3.LUT R5, R4, R5, RZ, 0xfc, !PT ;  /* 0x0000000504057212 */ /* 0x000fca00078efcff */
[----:B------:R0:W-:Y:S01]  /*0800*/  STG.E.U8 [R2.64], R5 ;  /* 0x0000000502007986 */ /* 0x0001e2000c101124 */
[----:B------:R-:W-:Y:S05]  /*0810*/  BRA `(.L_x_687) ;  /* 0x0000084000007947 */ /* 0x000fea0003800000 */
.L_x_703:
        /* <DEDUP_REMOVED lines=13> */
.L_x_705:
[----:B------:R-:W-:Y:S01]  /*08f0*/  IMAD.MOV.U32 R0, RZ, RZ, 0x7f ;  /* 0x0000007fff007424 */ /* 0x000fe200078e00ff */
[----:B------:R-:W-:-:S04]  /*0900*/  ISETP.GT.U32.AND P0, PT, R4, 0x7f800000, PT ;  /* 0x7f8000000400780c */ /* 0x000fc80003f04070 */
[----:B------:R-:W-:Y:S02]  /*0910*/  SEL R0, R0, 0x7c, P0 ;  /* 0x0000007c00007807 */ /* 0x000fe40000000000 */
.L_x_706:
[----:B------:R-:W-:-:S04]  /*0920*/  LOP3.LUT R5, R5, 0x80000000, RZ, 0xc0, !PT ;  /* 0x8000000005057812 */ /* 0x000fc800078ec0ff */
[----:B------:R-:W-:-:S04]  /*0930*/  SHF.R.U32.HI R5, RZ, 0x18, R5 ;  /* 0x00000018ff057819 */ /* 0x000fc80000011605 */
[----:B------:R-:W-:-:S05]  /*0940*/  LOP3.LUT R5, R0, R5, RZ, 0xfc, !PT ;  /* 0x0000000500057212 */ /* 0x000fca00078efcff */
[----:B------:R0:W-:Y:S01]  /*0950*/  STG.E.U8 [R2.64], R5 ;  /* 0x0000000502007986 */ /* 0x0001e2000c101124 */
[----:B------:R-:W-:Y:S05]  /*0960*/  BRA `(.L_x_687) ;  /* 0x000006f000007947 */ /* 0x000fea0003800000 */
.L_x_702:
[----:B------:R-:W-:Y:S02]  /*0970*/  ULDC.U16 UR4, c[0x0][0x164] ;  /* 0x0000590000047ab9 */ /* 0x000fe40000000400 */
[----:B------:R-:W0:Y:S02]  /*0980*/  I2F.U16 R0, UR4 ;  /* 0x0000000400007d06 */ /* 0x000e240008101000 */
[----:B0-----:R-:W-:-:S05]  /*0990*/  F2FP.BF16.PACK_AB R0, RZ, R0 ;  /* 0x00000000ff00723e */ /* 0x001fca00000010ff */
[----:B------:R0:W-:Y:S01]  /*09a0*/  STG.E.U16 [R2.64], R0 ;  /* 0x0000000002007986 */ /* 0x0001e2000c101524 */
[----:B------:R-:W-:Y:S05]  /*09b0*/  BRA `(.L_x_687) ;  /* 0x000006a000007947 */ /* 0x000fea0003800000 */
.L_x_699:
        /* <DEDUP_REMOVED lines=11> */
.L_x_709:
        /* <DEDUP_REMOVED lines=17> */
.L_x_711:
[----:B------:R-:W-:-:S04]  /*0b80*/  LOP3.LUT R5, R5, 0x80000000, RZ, 0xc0, !PT ;  /* 0x8000000005057812 */ /* 0x000fc800078ec0ff */
[----:B------:R-:W-:-:S04]  /*0b90*/  SHF.R.U32.HI R5, RZ, 0x18, R5 ;  /* 0x00000018ff057819 */ /* 0x000fc80000011605 */
[----:B------:R-:W-:-:S04]  /*0ba0*/  LOP3.LUT R4, R4, R5, RZ, 0xfc, !PT ;  /* 0x0000000504047212 */ /* 0x000fc800078efcff */
[----:B------:R-:W-:-:S05]  /*0bb0*/  PRMT R0, R4, 0x7610, R0 ;  /* 0x0000761004007816 */ /* 0x000fca0000000000 */
.L_x_710:
[----:B------:R0:W-:Y:S01]  /*0bc0*/  STG.E.U8 [R2.64], R0 ;  /* 0x0000000002007986 */ /* 0x0001e2000c101124 */
[----:B------:R-:W-:Y:S05]  /*0bd0*/  BRA `(.L_x_687) ;  /* 0x0000048000007947 */ /* 0x000fea0003800000 */
.L_x_708:
        /* <DEDUP_REMOVED lines=17> */
.L_x_713:
[----:B------:R-:W-:-:S04]  /*0cf0*/  LOP3.LUT R5, R5, 0x80000000, RZ, 0xc0, !PT ;  /* 0x8000000005057812 */ /* 0x000fc800078ec0ff */
[----:B------:R-:W-:-:S04]  /*0d00*/  SHF.R.U32.HI R5, RZ, 0x18, R5 ;  /* 0x00000018ff057819 */ /* 0x000fc80000011605 */
[----:B------:R-:W-:-:S04]  /*0d10*/  LOP3.LUT R4, R4, R5, RZ, 0xfc, !PT ;  /* 0x0000000504047212 */ /* 0x000fc800078efcff */
[----:B------:R-:W-:-:S05]  /*0d20*/  PRMT R0, R4, 0x7610, R0 ;  /* 0x0000761004007816 */ /* 0x000fca0000000000 */
.L_x_712:
[----:B------:R0:W-:Y:S01]  /*0d30*/  STG.E.U8 [R2.64], R0 ;  /* 0x0000000002007986 */ /* 0x0001e2000c101124 */
[----:B------:R-:W-:Y:S05]  /*0d40*/  BRA `(.L_x_687) ;  /* 0x0000031000007947 */ /* 0x000fea0003800000 */
.L_x_707:
        /* <DEDUP_REMOVED lines=19> */
.L_x_716:
[----:B------:R0:W-:Y:S01]  /*0e80*/  STG.E.U8 [R2.64], R4 ;  /* 0x0000000402007986 */ /* 0x0001e2000c101124 */
[----:B------:R-:W-:Y:S05]  /*0e90*/  BRA `(.L_x_687) ;  /* 0x000001c000007947 */ /* 0x000fea0003800000 */
.L_x_692:
        /* <DEDUP_REMOVED lines=20> */
.L_x_715:
[----:B------:R-:W-:Y:S01]  /*0fe0*/  ULDC.U16 UR4, c[0x0][0x164] ;  /* 0x0000590000047ab9 */ /* 0x000fe20000000400 */
[----:B------:R-:W-:Y:S02]  /*0ff0*/  IMAD.MOV.U32 R5, RZ, RZ, RZ ;  /* 0x000000ffff057224 */ /* 0x000fe400078e00ff */
[----:B------:R-:W-:-:S05]  /*1000*/  IMAD.U32 R4, RZ, RZ, UR4 ;  /* 0x00000004ff047e24 */ /* 0x000fca000f8e00ff */
[----:B------:R0:W-:Y:S01]  /*1010*/  STG.E.64 [R2.64], R4 ;  /* 0x0000000402007986 */ /* 0x0001e2000c101b24 */
[----:B------:R-:W-:Y:S05]  /*1020*/  BRA `(.L_x_687) ;  /* 0x0000003000007947 */ /* 0x000fea0003800000 */
.L_x_714:
[----:B------:R-:W-:-:S05]  /*1030*/  IMAD.MOV.U32 R0, RZ, RZ, c[0x0][0x164] ;  /* 0x00005900ff007624 */ /* 0x000fca00078e00ff */
[----:B------:R-:W-:-:S05]  /*1040*/  LOP3.LUT R5, R0, 0xffff, RZ, 0xc0, !PT ;  /* 0x0000ffff00057812 */ /* 0x000fca00078ec0ff */
[----:B------:R0:W-:Y:S02]  /*1050*/  STG.E [R2.64], R5 ;  /* 0x0000000502007986 */ /* 0x0001e4000c101924 */
.L_x_687:
[----:B-1----:R-:W-:Y:S05]  /*1060*/  BSYNC B6 ;  /* 0x0000000000067941 */ /* 0x002fea0003800000 */
.L_x_686:
        /* <DEDUP_REMOVED lines=22> */
.L_x_722:
[----:B------:R-:W0:Y:S02]  /*11d0*/  LDC.U8 R5, c[0x0][0x164] ;  /* 0x00005900ff057b82 */ /* 0x000e240000000000 */
[----:B0-----:R0:W-:Y:S01]  /*11e0*/  STG.E.U8 [R2.64], R5 ;  /* 0x0000000502007986 */ /* 0x0011e2000c101124 */
[----:B------:R-:W-:Y:S05]  /*11f0*/  BRA `(.L_x_724) ;  /* 0x00000e5000007947 */ /* 0x000fea0003800000 */
.L_x_721:
        /* <DEDUP_REMOVED lines=11> */
.L_x_726:
[----:B------:R-:W-:-:S05]  /*12b0*/  IMAD.MOV.U32 R0, RZ, RZ, c[0x0][0x164] ;  /* 0x00005900ff007624 */ /* 0x000fca00078e00ff */
[----:B------:R-:W-:-:S05]  /*12c0*/  LOP3.LUT R5, R0, 0xffff, RZ, 0xc0, !PT ;  /* 0x0000ffff00057812 */ /* 0x000fca00078ec0ff */
[----:B------:R0:W-:Y:S01]  /*12d0*/  STG.E [R2.64], R5 ;  /* 0x0000000502007986 */ /* 0x0001e2000c101924 */
[----:B------:R-:W-:Y:S05]  /*12e0*/  BRA `(.L_x_724) ;  /* 0x00000d6000007947 */ /* 0x000fea0003800000 */
.L_x_725:
[----:B------:R-:W0:Y:S02]  /*12f0*/  LDC.U16 R5, c[0x0][0x164] ;  /* 0x00005900ff057b82 */ /* 0x000e240000000400 */
[----:B0-----:R0:W-:Y:S01]  /*1300*/  STG.E.U16 [R2.64], R5 ;  /* 0x0000000502007986 */ /* 0x0011e2000c101524 */
[----:B------:R-:W-:Y:S05]  /*1310*/  BRA `(.L_x_724) ;  /* 0x00000d3000007947 */ /* 0x000fea0003800000 */
.L_x_720:
        /* <DEDUP_REMOVED lines=10> */
.L_x_728:
[----:B------:R-:W-:Y:S02]  /*13c0*/  ULDC.U16 UR4, c[0x0][0x164] ;  /* 0x0000590000047ab9 */ /* 0x000fe40000000400 */
[----:B------:R-:W0:Y:S02]  /*13d0*/  I2F.U16 R0, UR4 ;  /* 0x0000000400007d06 */ /* 0x000e240008101000 */
[----:B0-----:R-:W-:-:S05]  /*13e0*/  F2FP.PACK_AB R0, RZ, R0 ;  /* 0x00000000ff00723e */ /* 0x001fca00000000ff */
[----:B------:R0:W-:Y:S01]  /*13f0*/  STG.E.U16 [R2.64], R0 ;  /* 0x0000000002007986 */ /* 0x0001e2000c101524 */
[----:B------:R-:W-:Y:S05]  /*1400*/  BRA `(.L_x_724) ;  /* 0x00000c4000007947 */ /* 0x000fea0003800000 */
.L_x_727:
        /* <DEDUP_REMOVED lines=11> */
.L_x_730:
[----:B------:R-:W-:Y:S02]  /*14c0*/  ULDC.U16 UR4, c[0x0][0x164] ;  /* 0x0000590000047ab9 */ /* 0x000fe40000000400 */
[----:B------:R-:W0:Y:S02]  /*14d0*/  I2F.U16 R0, UR4 ;  /* 0x0000000400007d06 */ /* 0x000e240008101000 */
[----:B0-----:R-:W-:-:S04]  /*14e0*/  F2FP.PACK_AB R0, RZ, R0 ;  /* 0x00000000ff00723e */ /* 0x001fc800000000ff */
[----:B------:R-:W-:-:S05]  /*14f0*/  PRMT R0, R0, 0x5410, RZ ;  /* 0x0000541000007816 */ /* 0x000fca00000000ff */
[----:B------:R0:W-:Y:S01]  /*1500*/  STG.E [R2.64], R0 ;  /* 0x0000000002007986 */ /* 0x0001e2000c101924 */
[----:B------:R-:W-:Y:S05]  /*1510*/  BRA `(.L_x_724) ;  /* 0x00000b3000007947 */ /* 0x000fea0003800000 */
.L_x_729:
[----:B------:R-:W-:Y:S02]  /*1520*/  ULDC.U16 UR4, c[0x0][0x164] ;  /* 0x0000590000047ab9 */ /* 0x000fe40000000400 */
[----:B------:R-:W0:Y:S02]  /*1530*/  I2F.F64.U16 R4, UR4 ;  /* 0x0000000400047d12 */ /* 0x000e240008101800 */
[----:B0-----:R0:W-:Y:S01]  /*1540*/  STG.E.64 [R2.64], R4 ;  /* 0x0000000402007986 */ /* 0x0011e2000c101b24 */
[----:B------:R-:W-:Y:S05]  /*1550*/  BRA `(.L_x_724) ;  /* 0x00000af000007947 */ /* 0x000fea0003800000 */
.L_x_719:
        /* <DEDUP_REMOVED lines=14> */
.L_x_733:
[----:B------:R-:W-:Y:S01]  /*1640*/  ULDC.U16 UR4, c[0x0][0x164] ;  /* 0x0000590000047ab9 */ /* 0x000fe20000000400 */
[----:B------:R-:W-:Y:S01]  /*1650*/  CS2R R6, SRZ ;  /* 0x0000000000067805 */ /* 0x000fe2000001ff00 */
[----:B------:R-:W0:Y:S04]  /*1660*/  I2F.F64.U16 R4, UR4 ;  /* 0x0000000400047d12 */ /* 0x000e280008101800 */
[----:B0-----:R0:W-:Y:S01]  /*1670*/  STG.E.128 [R2.64], R4 ;  /* 0x0000000402007986 */ /* 0x0011e2000c101d24 */
[----:B------:R-:W-:Y:S05]  /*1680*/  BRA `(.L_x_724) ;  /* 0x000009c000007947 */ /* 0x000fea0003800000 */
.L_x_732:
        /* <DEDUP_REMOVED lines=21> */
.L_x_736:
[----:B------:R-:W-:-:S05]  /*17e0*/  LOP3.LUT R5, R0, R9, RZ, 0xfc, !PT ;  /* 0x0000000900057212 */ /* 0x000fca00078efcff */
[----:B------:R0:W-:Y:S01]  /*17f0*/  STG.E.U8 [R2.64], R5 ;  /* 0x0000000502007986 */ /* 0x0001e2000c101124 */
[----:B------:R-:W-:Y:S05]  /*1800*/  BRA `(.L_x_724) ;  /* 0x0000084000007947 */ /* 0x000fea0003800000 */
.L_x_735:
        /* <DEDUP_REMOVED lines=13> */
.L_x_737:
[----:B------:R-:W-:Y:S01]  /*18e0*/  ISETP.GT.U32.AND P0, PT, R0, 0x7f800000, PT ;  /* 0x7f8000000000780c */ /* 0x000fe20003f04070 */
[----:B------:R-:W-:-:S05]  /*18f0*/  IMAD.MOV.U32 R0, RZ, RZ, 0x7f ;  /* 0x0000007fff007424 */ /* 0x000fca00078e00ff */
[----:B------:R-:W-:Y:S02]  /*1900*/  SEL R0, R0, 0x7c, P0 ;  /* 0x0000007c00007807 */ /* 0x000fe40000000000 */
.L_x_738:
[----:B------:R-:W-:-:S04]  /*1910*/  LOP3.LUT R4, R4, 0x80000000, RZ, 0xc0, !PT ;  /* 0x8000000004047812 */ /* 0x000fc800078ec0ff */
[----:B------:R-:W-:-:S04]  /*1920*/  SHF.R.U32.HI R5, RZ, 0x18, R4 ;  /* 0x00000018ff057819 */ /* 0x000fc80000011604 */
[----:B------:R-:W-:-:S05]  /*1930*/  LOP3.LUT R5, R0, R5, RZ, 0xfc, !PT ;  /* 0x0000000500057212 */ /* 0x000fca00078efcff */
[----:B------:R0:W-:Y:S01]  /*1940*/  STG.E.U8 [R2.64], R5 ;  /* 0x0000000502007986 */ /* 0x0001e2000c101124 */
[----:B------:R-:W-:Y:S05]  /*1950*/  BRA `(.L_x_724) ;  /* 0x000006f000007947 */ /* 0x000fea0003800000 */
.L_x_734:
[----:B------:R-:W-:Y:S02]  /*1960*/  ULDC.U16 UR4, c[0x0][0x164] ;  /* 0x0000590000047ab9 */ /* 0x000fe40000000400 */
[----:B------:R-:W0:Y:S02]  /*1970*/  I2F.U16 R0, UR4 ;  /* 0x0000000400007d06 */ /* 0x000e240008101000 */
[----:B0-----:R-:W-:-:S05]  /*1980*/  F2FP.BF16.PACK_AB R0, RZ, R0 ;  /* 0x00000000ff00723e */ /* 0x001fca00000010ff */
[----:B------:R0:W-:Y:S01]  /*1990*/  STG.E.U16 [R2.64], R0 ;  /* 0x0000000002007986 */ /* 0x0001e2000c101524 */
[----:B------:R-:W-:Y:S05]  /*19a0*/  BRA `(.L_x_724) ;  /* 0x000006a000007947 */ /* 0x000fea0003800000 */
.L_x_731:
        /* <DEDUP_REMOVED lines=11> */
.L_x_741:
        /* <DEDUP_REMOVED lines=18> */
.L_x_743:
[----:B------:R-:W-:-:S04]  /*1b80*/  LOP3.LUT R4, R4, 0x80000000, RZ, 0xc0, !PT ;  /* 0x8000000004047812 */ /* 0x000fc800078ec0ff */
[----:B------:R-:W-:-:S04]  /*1b90*/  SHF.R.U32.HI R5, RZ, 0x18, R4 ;  /* 0x00000018ff057819 */ /* 0x000fc80000011604 */
[----:B------:R-:W-:-:S05]  /*1ba0*/  LOP3.LUT R0, R0, R5, RZ, 0xfc, !PT ;  /* 0x0000000500007212 */ /* 0x000fca00078efcff */
.L_x_742:
[----:B------:R0:W-:Y:S01]  /*1bb0*/  STG.E.U8 [R2.64], R0 ;  /* 0x0000000002007986 */ /* 0x0001e2000c101124 */
[----:B------:R-:W-:Y:S05]  /*1bc0*/  BRA `(.L_x_724) ;  /* 0x0000048000007947 */ /* 0x000fea0003800000 */
.L_x_740:
        /* <DEDUP_REMOVED lines=18> */
.L_x_745:
[----:B------:R-:W-:-:S04]  /*1cf0*/  LOP3.LUT R4, R4, 0x80000000, RZ, 0xc0, !PT ;  /* 0x8000000004047812 */ /* 0x000fc800078ec0ff */
[----:B------:R-:W-:-:S04]  /*1d00*/  SHF.R.U32.HI R5, RZ, 0x18, R4 ;  /* 0x00000018ff057819 */ /* 0x000fc80000011604 */
[----:B------:R-:W-:-:S05]  /*1d10*/  LOP3.LUT R0, R0, R5, RZ, 0xfc, !PT ;  /* 0x0000000500007212 */ /* 0x000fca00078efcff */
.L_x_744:
[----:B------:R0:W-:Y:S01]  /*1d20*/  STG.E.U8 [R2.64], R0 ;  /* 0x0000000002007986 */ /* 0x0001e2000c101124 */
[----:B------:R-:W-:Y:S05]  /*1d30*/  BRA `(.L_x_724) ;  /* 0x0000031000007947 */ /* 0x000fea0003800000 */
.L_x_739:
        /* <DEDUP_REMOVED lines=19> */
.L_x_748:
[----:B------:R0:W-:Y:S01]  /*1e70*/  STG.E.U8 [R2.64], R0 ;  /* 0x0000000002007986 */ /* 0x0001e2000c101124 */
[----:B------:R-:W-:Y:S05]  /*1e80*/  BRA `(.L_x_724) ;  /* 0x000001c000007947 */ /* 0x000fea0003800000 */
.L_x_723:
        /* <DEDUP_REMOVED lines=20> */
.L_x_747:
[----:B------:R-:W-:Y:S01]  /*1fd0*/  ULDC.U16 UR4, c[0x0][0x164] ;  /* 0x0000590000047ab9 */ /* 0x000fe20000000400 */
[----:B------:R-:W-:Y:S02]  /*1fe0*/  IMAD.MOV.U32 R5, RZ, RZ, RZ ;  /* 0x000000ffff057224 */ /* 0x000fe400078e00ff */
[----:B------:R-:W-:-:S05]  /*1ff0*/  IMAD.U32 R4, RZ, RZ, UR4 ;  /* 0x00000004ff047e24 */ /* 0x000fca000f8e00ff */
[----:B------:R0:W-:Y:S01]  /*2000*/  STG.E.64 [R2.64], R4 ;  /* 0x0000000402007986 */ /* 0x0001e2000c101b24 */
[----:B------:R-:W-:Y:S05]  /*2010*/  BRA `(.L_x_724) ;  /* 0x0000003000007947 */ /* 0x000fea0003800000 */
.L_x_746:
[----:B------:R-:W-:-:S05]  /*2020*/  IMAD.MOV.U32 R0, RZ, RZ, c[0x0][0x164] ;  /* 0x00005900ff007624 */ /* 0x000fca00078e00ff */
[----:B------:R-:W-:-:S05]  /*2030*/  LOP3.LUT R5, R0, 0xffff, RZ, 0xc0, !PT ;  /* 0x0000ffff00057812 */ /* 0x000fca00078ec0ff */
[----:B------:R0:W-:Y:S02]  /*2040*/  STG.E [R2.64], R5 ;  /* 0x0000000502007986 */ /* 0x0001e4000c101924 */
.L_x_724:
        /* <DEDUP_REMOVED lines=22> */
.L_x_752:
[----:B------:R-:W0:Y:S02]  /*21b0*/  LDC.U8 R5, c[0x0][0x164] ;  /* 0x00005900ff057b82 */ /* 0x000e240000000000 */
[----:B0-----:R0:W-:Y:S01]  /*21c0*/  STG.E.U8 [R2.64], R5 ;  /* 0x0000000502007986 */ /* 0x0011e2000c101124 */
[----:B------:R-:W-:Y:S05]  /*21d0*/  BRA `(.L_x_754) ;  /* 0x00000e5000007947 */ /* 0x000fea0003800000 */
.L_x_751:
        /* <DEDUP_REMOVED lines=11> */
.L_x_756:
[----:B------:R-:W-:-:S05]  /*2290*/  IMAD.MOV.U32 R0, RZ, RZ, c[0x0][0x164] ;  /* 0x00005900ff007624 */ /* 0x000fca00078e00ff */
[----:B------:R-:W-:-:S05]  /*22a0*/  LOP3.LUT R5, R0, 0xffff, RZ, 0xc0, !PT ;  /* 0x0000ffff00057812 */ /* 0x000fca00078ec0ff */
[----:B------:R0:W-:Y:S01]  /*22b0*/  STG.E [R2.64], R5 ;  /* 0x0000000502007986 */ /* 0x0001e2000c101924 */
[----:B------:R-:W-:Y:S05]  /*22c0*/  BRA `(.L_x_754) ;  /* 0x00000d6000007947 */ /* 0x000fea0003800000 */
.L_x_755:
[----:B------:R-:W0:Y:S02]  /*22d0*/  LDC.U16 R5, c[0x0][0x164] ;  /* 0x00005900ff057b82 */ /* 0x000e240000000400 */
[----:B0-----:R0:W-:Y:S01]  /*22e0*/  STG.E.U16 [R2.64], R5 ;  /* 0x0000000502007986 */ /* 0x0011e2000c101524 */
[----:B------:R-:W-:Y:S05]  /*22f0*/  BRA `(.L_x_754) ;  /* 0x00000d3000007947 */ /* 0x000fea0003800000 */
.L_x_750:
        /* <DEDUP_REMOVED lines=10> */
.L_x_758:
[----:B------:R-:W-:Y:S02]  /*23a0*/  ULDC.U16 UR4, c[0x0][0x164] ;  /* 0x0000590000047ab9 */ /* 0x000fe40000000400 */
[----:B------:R-:W0:Y:S02]  /*23b0*/  I2F.U16 R0, UR4 ;  /* 0x0000000400007d06 */ /* 0x000e240008101000 */
[----:B0-----:R-:W-:-:S05]  /*23c0*/  F2FP.PACK_AB R0, RZ, R0 ;  /* 0x00000000ff00723e */ /* 0x001fca00000000ff */
[----:B------:R0:W-:Y:S01]  /*23d0*/  STG.E.U16 [R2.64], R0 ;  /* 0x0000000002007986 */ /* 0x0001e2000c101524 */
[----:B------:R-:W-:Y:S05]  /*23e0*/  BRA `(.L_x_754) ;  /* 0x00000c4000007947 */ /* 0x000fea0003800000 */
.L_x_757:
        /* <DEDUP_REMOVED lines=11> */
.L_x_760:
[----:B------:R-:W-:Y:S02]  /*24a0*/  ULDC.U16 UR4, c[0x0][0x164] ;  /* 0x0000590000047ab9 */ /* 0x000fe40000000400 */
[----:B------:R-:W0:Y:S02]  /*24b0*/  I2F.U16 R0, UR4 ;  /* 0x0000000400007d06 */ /* 0x000e240008101000 */
[----:B0-----:R-:W-:-:S04]  /*24c0*/  F2FP.PACK_AB R0, RZ, R0 ;  /* 0x00000000ff00723e */ /* 0x001fc800000000ff */
[----:B------:R-:W-:-:S05]  /*24d0*/  PRMT R0, R0, 0x5410, RZ ;  /* 0x0000541000007816 */ /* 0x000fca00000000ff */
[----:B------:R0:W-:Y:S01]  /*24e0*/  STG.E [R2.64], R0 ;  /* 0x0000000002007986 */ /* 0x0001e2000c101924 */
[----:B------:R-:W-:Y:S05]  /*24f0*/  BRA `(.L_x_754) ;  /* 0x00000b3000007947 */ /* 0x000fea0003800000 */
.L_x_759:
[----:B------:R-:W-:Y:S02]  /*2500*/  ULDC.U16 UR4, c[0x0][0x164] ;  /* 0x0000590000047ab9 */ /* 0x000fe40000000400 */
[----:B------:R-:W0:Y:S02]  /*2510*/  I2F.F64.U16 R4, UR4 ;  /* 0x0000000400047d12 */ /* 0x000e240008101800 */
[----:B0-----:R0:W-:Y:S01]  /*2520*/  STG.E.64 [R2.64], R4 ;  /* 0x0000000402007986 */ /* 0x0011e2000c101b24 */
[----:B------:R-:W-:Y:S05]  /*2530*/  BRA `(.L_x_754) ;  /* 0x00000af000007947 */ /* 0x000fea0003800000 */
.L_x_749:
        /* <DEDUP_REMOVED lines=14> */
.L_x_763:
[----:B------:R-:W-:Y:S01]  /*2620*/  ULDC.U16 UR4, c[0x0][0x164] ;  /* 0x0000590000047ab9 */ /* 0x000fe20000000400 */
[----:B------:R-:W-:Y:S01]  /*2630*/  CS2R R6, SRZ ;  /* 0x0000000000067805 */ /* 0x000fe2000001ff00 */
[----:B------:R-:W0:Y:S04]  /*2640*/  I2F.F64.U16 R4, UR4 ;  /* 0x0000000400047d12 */ /* 0x000e280008101800 */
[----:B0-----:R0:W-:Y:S01]  /*2650*/  STG.E.128 [R2.64], R4 ;  /* 0x0000000402007986 */ /* 0x0011e2000c101d24 */
[----:B------:R-:W-:Y:S05]  /*2660*/  BRA `(.L_x_754) ;  /* 0x000009c000007947 */ /* 0x000fea0003800000 */
.L_x_762:
        /* <DEDUP_REMOVED lines=21> */
.L_x_766:
[----:B------:R-:W-:-:S05]  /*27c0*/  LOP3.LUT R5, R0, R9, RZ, 0xfc, !PT ;  /* 0x0000000900057212 */ /* 0x000fca00078efcff */
[----:B------:R0:W-:Y:S01]  /*27d0*/  STG.E.U8 [R2.64], R5 ;  /* 0x0000000502007986 */ /* 0x0001e2000c101124 */
[----:B------:R-:W-:Y:S05]  /*27e0*/  BRA `(.L_x_754) ;  /* 0x0000084000007947 */ /* 0x000fea0003800000 */
.L_x_765:
        /* <DEDUP_REMOVED lines=13> */
.L_x_767:
[----:B------:R-:W-:Y:S01]  /*28c0*/  ISETP.GT.U32.AND P0, PT, R0, 0x7f800000, PT ;  /* 0x7f8000000000780c */ /* 0x000fe20003f04070 */
[----:B------:R-:W-:-:S05]  /*28d0*/  IMAD.MOV.U32 R0, RZ, RZ, 0x7f ;  /* 0x0000007fff007424 */ /* 0x000fca00078e00ff */
[----:B------:R-:W-:Y:S02]  /*28e0*/  SEL R0, R0, 0x7c, P0 ;  /* 0x0000007c00007807 */ /* 0x000fe40000000000 */
.L_x_768:
[----:B------:R-:W-:-:S04]  /*28f0*/  LOP3.LUT R4, R4, 0x80000000, RZ, 0xc0, !PT ;  /* 0x8000000004047812 */ /* 0x000fc800078ec0ff */
[----:B------:R-:W-:-:S04]  /*2900*/  SHF.R.U32.HI R5, RZ, 0x18, R4 ;  /* 0x00000018ff057819 */ /* 0x000fc80000011604 */
[----:B------:R-:W-:-:S05]  /*2910*/  LOP3.LUT R5, R0, R5, RZ, 0xfc, !PT ;  /* 0x0000000500057212 */ /* 0x000fca00078efcff */
[----:B------:R0:W-:Y:S01]  /*2920*/  STG.E.U8 [R2.64], R5 ;  /* 0x0000000502007986 */ /* 0x0001e2000c101124 */
[----:B------:R-:W-:Y:S05]  /*2930*/  BRA `(.L_x_754) ;  /* 0x000006f000007947 */ /* 0x000fea0003800000 */
.L_x_764:
[----:B------:R-:W-:Y:S02]  /*2940*/  ULDC.U16 UR4, c[0x0][0x164] ;  /* 0x0000590000047ab9 */ /* 0x000fe40000000400 */
[----:B------:R-:W0:Y:S02]  /*2950*/  I2F.U16 R0, UR4 ;  /* 0x0000000400007d06 */ /* 0x000e240008101000 */
[----:B0-----:R-:W-:-:S05]  /*2960*/  F2FP.BF16.PACK_AB R0, RZ, R0 ;  /* 0x00000000ff00723e */ /* 0x001fca00000010ff */
[----:B------:R0:W-:Y:S01]  /*2970*/  STG.E.U16 [R2.64], R0 ;  /* 0x0000000002007986 */ /* 0x0001e2000c101524 */
[----:B------:R-:W-:Y:S05]  /*2980*/  BRA `(.L_x_754) ;  /* 0x000006a000007947 */ /* 0x000fea0003800000 */
.L_x_761:
        /* <DEDUP_REMOVED lines=11> */
.L_x_771:
        /* <DEDUP_REMOVED lines=18> */
.L_x_773:
[----:B------:R-:W-:-:S04]  /*2b60*/  LOP3.LUT R4, R4, 0x80000000, RZ, 0xc0, !PT ;  /* 0x8000000004047812 */ /* 0x000fc800078ec0ff */
[----:B------:R-:W-:-:S04]  /*2b70*/  SHF.R.U32.HI R5, RZ, 0x18, R4 ;  /* 0x00000018ff057819 */ /* 0x000fc80000011604 */
[----:B------:R-:W-:-:S05]  /*2b80*/  LOP3.LUT R0, R0, R5, RZ, 0xfc, !PT ;  /* 0x0000000500007212 */ /* 0x000fca00078efcff */
.L_x_772:
[----:B------:R0:W-:Y:S01]  /*2b90*/  STG.E.U8 [R2.64], R0 ;  /* 0x0000000002007986 */ /* 0x0001e2000c101124 */
[----:B------:R-:W-:Y:S05]  /*2ba0*/  BRA `(.L_x_754) ;  /* 0x0000048000007947 */ /* 0x000fea0003800000 */
.L_x_770:
        /* <DEDUP_REMOVED lines=18> */
.L_x_775:
[----:B------:R-:W-:-:S04]  /*2cd0*/  LOP3.LUT R4, R4, 0x80000000, RZ, 0xc0, !PT ;  /* 0x8000000004047812 */ /* 0x000fc800078ec0ff */
[----:B------:R-:W-:-:S04]  /*2ce0*/  SHF.R.U32.HI R5, RZ, 0x18, R4 ;  /* 0x00000018ff057819 */ /* 0x000fc80000011604 */
[----:B------:R-:W-:-:S05]  /*2cf0*/  LOP3.LUT R0, R0, R5, RZ, 0xfc, !PT ;  /* 0x0000000500007212 */ /* 0x000fca00078efcff */
.L_x_774:
[----:B------:R0:W-:Y:S01]  /*2d00*/  STG.E.U8 [R2.64], R0 ;  /* 0x0000000002007986 */ /* 0x0001e2000c101124 */
[----:B------:R-:W-:Y:S05]  /*2d10*/  BRA `(.L_x_754) ;  /* 0x0000031000007947 */ /* 0x000fea0003800000 */
.L_x_769:
        /* <DEDUP_REMOVED lines=19> */
.L_x_778:
[----:B------:R0:W-:Y:S01]  /*2e50*/  STG.E.U8 [R2.64], R0 ;  /* 0x0000000002007986 */ /* 0x0001e2000c101124 */
[----:B------:R-:W-:Y:S05]  /*2e60*/  BRA `(.L_x_754) ;  /* 0x000001c000007947 */ /* 0x000fea0003800000 */
.L_x_753:
        /* <DEDUP_REMOVED lines=20> */
.L_x_777:
[----:B------:R-:W-:Y:S01]  /*2fb0*/  ULDC.U16 UR4, c[0x0][0x164] ;  /* 0x0000590000047ab9 */ /* 0x000fe20000000400 */
[----:B------:R-:W-:Y:S02]  /*2fc0*/  IMAD.MOV.U32 R5, RZ, RZ, RZ ;  /* 0x000000ffff057224 */ /* 0x000fe400078e00ff */
[----:B------:R-:W-:-:S05]  /*2fd0*/  IMAD.U32 R4, RZ, RZ, UR4 ;  /* 0x00000004ff047e24 */ /* 0x000fca000f8e00ff */
[----:B------:R0:W-:Y:S01]  /*2fe0*/  STG.E.64 [R2.64], R4 ;  /* 0x0000000402007986 */ /* 0x0001e2000c101b24 */
[----:B------:R-:W-:Y:S05]  /*2ff0*/  BRA `(.L_x_754) ;  /* 0x0000003000007947 */ /* 0x000fea0003800000 */
.L_x_776:
[----:B------:R-:W-:-:S05]  /*3000*/  IMAD.MOV.U32 R0, RZ, RZ, c[0x0][0x164] ;  /* 0x00005900ff007624 */ /* 0x000fca00078e00ff */
[----:B------:R-:W-:-:S05]  /*3010*/  LOP3.LUT R5, R0, 0xffff, RZ, 0xc0, !PT ;  /* 0x0000ffff00057812 */ /* 0x000fca00078ec0ff */
[----:B------:R0:W-:Y:S02]  /*3020*/  STG.E [R2.64], R5 ;  /* 0x0000000502007986 */ /* 0x0001e4000c101924 */
.L_x_754:
[----:B------:R-:W-:Y:S02]  /*3030*/  IADD3 R16, R16, 0x80, RZ ;  /* 0x0000008010107810 */ /* 0x000fe40007ffe0ff */
.L_x_718:
[----:B------:R-:W-:Y:S05]  /*3040*/  BSYNC B6 ;  /* 0x0000000000067941 */ /* 0x000fea0003800000 */
.L_x_717:
        /* <DEDUP_REMOVED lines=20> */
.L_x_782:
[----:B------:R-:W0:Y:S02]  /*3190*/  LDC.U8 R5, c[0x0][0x164] ;  /* 0x00005900ff057b82 */ /* 0x000e240000000000 */
[----:B0-----:R-:W-:Y:S01]  /*31a0*/  STG.E.U8 [R2.64], R5 ;  /* 0x0000000502007986 */ /* 0x001fe2000c101124 */
[----:B------:R-:W-:Y:S05]  /*31b0*/  EXIT ;  /* 0x000000000000794d */ /* 0x000fea0003800000 */
.L_x_781:
        /* <DEDUP_REMOVED lines=11> */
.L_x_785:
[----:B------:R-:W-:-:S05]  /*3270*/  IMAD.MOV.U32 R0, RZ, RZ, c[0x0][0x164] ;  /* 0x00005900ff007624 */ /* 0x000fca00078e00ff */
[----:B------:R-:W-:-:S05]  /*3280*/  LOP3.LUT R5, R0, 0xffff, RZ, 0xc0, !PT ;  /* 0x0000ffff00057812 */ /* 0x000fca00078ec0ff */
[----:B------:R-:W-:Y:S01]  /*3290*/  STG.E [R2.64], R5 ;  /* 0x0000000502007986 */ /* 0x000fe2000c101924 */
[----:B------:R-:W-:Y:S05]  /*32a0*/  EXIT ;  /* 0x000000000000794d */ /* 0x000fea0003800000 */
.L_x_784:
[----:B------:R-:W0:Y:S02]  /*32b0*/  LDC.U16 R5, c[0x0][0x164] ;  /* 0x00005900ff057b82 */ /* 0x000e240000000400 */
[----:B0-----:R-:W-:Y:S01]  /*32c0*/  STG.E.U16 [R2.64], R5 ;  /* 0x0000000502007986 */ /* 0x001fe2000c101524 */
[----:B------:R-:W-:Y:S05]  /*32d0*/  EXIT ;  /* 0x000000000000794d */ /* 0x000fea0003800000 */
.L_x_780:
        /* <DEDUP_REMOVED lines=10> */
.L_x_787:
[----:B------:R-:W-:Y:S02]  /*3380*/  ULDC.U16 UR4, c[0x0][0x164] ;  /* 0x0000590000047ab9 */ /* 0x000fe40000000400 */
[----:B------:R-:W0:Y:S02]  /*3390*/  I2F.U16 R0, UR4 ;  /* 0x0000000400007d06 */ /* 0x000e240008101000 */
[----:B0-----:R-:W-:-:S05]  /*33a0*/  F2FP.PACK_AB R0, RZ, R0 ;  /* 0x00000000ff00723e */ /* 0x001fca00000000ff */
[----:B------:R-:W-:Y:S01]  /*33b0*/  STG.E.U16 [R2.64], R0 ;  /* 0x0000000002007986 */ /* 0x000fe2000c101524 */
[----:B------:R-:W-:Y:S05]  /*33c0*/  EXIT ;  /* 0x000000000000794d */ /* 0x000fea0003800000 */
.L_x_786:
        /* <DEDUP_REMOVED lines=11> */
.L_x_789:
[----:B------:R-:W-:Y:S02]  /*3480*/  ULDC.U16 UR4, c[0x0][0x164] ;  /* 0x0000590000047ab9 */ /* 0x000fe40000000400 */
[----:B------:R-:W0:Y:S02]  /*3490*/  I2F.U16 R0, UR4 ;  /* 0x0000000400007d06 */ /* 0x000e240008101000 */
[----:B0-----:R-:W-:-:S04]  /*34a0*/  F2FP.PACK_AB R0, RZ, R0 ;  /* 0x00000000ff00723e */ /* 0x001fc800000000ff */
[----:B------:R-:W-:-:S05]  /*34b0*/  PRMT R0, R0, 0x5410, RZ ;  /* 0x0000541000007816 */ /* 0x000fca00000000ff */
[----:B------:R-:W-:Y:S01]  /*34c0*/  STG.E [R2.64], R0 ;  /* 0x0000000002007986 */ /* 0x000fe2000c101924 */
[----:B------:R-:W-:Y:S05]  /*34d0*/  EXIT ;  /* 0x000000000000794d */ /* 0x000fea0003800000 */
.L_x_788:
[----:B------:R-:W-:Y:S02]  /*34e0*/  ULDC.U16 UR4, c[0x0][0x164] ;  /* 0x0000590000047ab9 */ /* 0x000fe40000000400 */
[----:B------:R-:W0:Y:S02]  /*34f0*/  I2F.F64.U16 R4, UR4 ;  /* 0x0000000400047d12 */ /* 0x000e240008101800 */
[----:B0-----:R-:W-:Y:S01]  /*3500*/  STG.E.64 [R2.64], R4 ;  /* 0x0000000402007986 */ /* 0x001fe2000c101b24 */
[----:B------:R-:W-:Y:S05]  /*3510*/  EXIT ;  /* 0x000000000000794d */ /* 0x000fea0003800000 */
.L_x_779:
        /* <DEDUP_REMOVED lines=14> */
.L_x_792:
[----:B------:R-:W-:Y:S01]  /*3600*/  ULDC.U16 UR4, c[0x0][0x164] ;  /* 0x0000590000047ab9 */ /* 0x000fe20000000400 */
[----:B------:R-:W-:Y:S01]  /*3610*/  CS2R R6, SRZ ;  /* 0x0000000000067805 */ /* 0x000fe2000001ff00 */
[----:B------:R-:W0:Y:S04]  /*3620*/  I2F.F64.U16 R4, UR4 ;  /* 0x0000000400047d12 */ /* 0x000e280008101800 */
[----:B0-----:R-:W-:Y:S01]  /*3630*/  STG.E.128 [R2.64], R4 ;  /* 0x0000000402007986 */ /* 0x001fe2000c101d24 */
[----:B------:R-:W-:Y:S05]  /*3640*/  EXIT ;  /* 0x000000000000794d */ /* 0x000fea0003800000 */
.L_x_791:
        /* <DEDUP_REMOVED lines=21> */
.L_x_795:
[----:B------:R-:W-:-:S05]  /*37a0*/  LOP3.LUT R5, R0, R9, RZ, 0xfc, !PT ;  /* 0x0000000900057212 */ /* 0x000fca00078efcff */
[----:B------:R-:W-:Y:S01]  /*37b0*/  STG.E.U8 [R2.64], R5 ;  /* 0x0000000502007986 */ /* 0x000fe2000c101124 */
[----:B------:R-:W-:Y:S05]  /*37c0*/  EXIT ;  /* 0x000000000000794d */ /* 0x000fea0003800000 */
.L_x_794:
        /* <DEDUP_REMOVED lines=13> */
.L_x_796:
[----:B------:R-:W-:Y:S01]  /*38a0*/  ISETP.GT.U32.AND P0, PT, R0, 0x7f800000, PT ;  /* 0x7f8000000000780c */ /* 0x000fe20003f04070 */
[----:B------:R-:W-:-:S05]  /*38b0*/  IMAD.MOV.U32 R0, RZ, RZ, 0x7f ;  /* 0x0000007fff007424 */ /* 0x000fca00078e00ff */
[----:B------:R-:W-:Y:S02]  /*38c0*/  SEL R0, R0, 0x7c, P0 ;  /* 0x0000007c00007807 */ /* 0x000fe40000000000 */
.L_x_797:
[----:B------:R-:W-:-:S04]  /*38d0*/  LOP3.LUT R4, R4, 0x80000000, RZ, 0xc0, !PT ;  /* 0x8000000004047812 */ /* 0x000fc800078ec0ff */
[----:B------:R-:W-:-:S04]  /*38e0*/  SHF.R.U32.HI R5, RZ, 0x18, R4 ;  /* 0x00000018ff057819 */ /* 0x000fc80000011604 */
[----:B------:R-:W-:-:S05]  /*38f0*/  LOP3.LUT R5, R0, R5, RZ, 0xfc, !PT ;  /* 0x0000000500057212 */ /* 0x000fca00078efcff */
[----:B------:R-:W-:Y:S01]  /*3900*/  STG.E.U8 [R2.64], R5 ;  /* 0x0000000502007986 */ /* 0x000fe2000c101124 */
[----:B------:R-:W-:Y:S05]  /*3910*/  EXIT ;  /* 0x000000000000794d */ /* 0x000fea0003800000 */
.L_x_793:
[----:B------:R-:W-:Y:S02]  /*3920*/  ULDC.U16 UR4, c[0x0][0x164] ;  /* 0x0000590000047ab9 */ /* 0x000fe40000000400 */
[----:B------:R-:W0:Y:S02]  /*3930*/  I2F.U16 R0, UR4 ;  /* 0x0000000400007d06 */ /* 0x000e240008101000 */
[----:B0-----:R-:W-:-:S05]  /*3940*/  F2FP.BF16.PACK_AB R0, RZ, R0 ;  /* 0x00000000ff00723e */ /* 0x001fca00000010ff */
[----:B------:R-:W-:Y:S01]  /*3950*/  STG.E.U16 [R2.64], R0 ;  /* 0x0000000002007986 */ /* 0x000fe2000c101524 */
[----:B------:R-:W-:Y:S05]  /*3960*/  EXIT ;  /* 0x000000000000794d */ /* 0x000fea0003800000 */
.L_x_790:
        /* <DEDUP_REMOVED lines=11> */
.L_x_800:
        /* <DEDUP_REMOVED lines=18> */
.L_x_802:
[----:B------:R-:W-:-:S04]  /*3b40*/  LOP3.LUT R4, R4, 0x80000000, RZ, 0xc0, !PT ;  /* 0x8000000004047812 */ /* 0x000fc800078ec0ff */
[----:B------:R-:W-:-:S04]  /*3b50*/  SHF.R.U32.HI R5, RZ, 0x18, R4 ;  /* 0x00000018ff057819 */ /* 0x000fc80000011604 */
[----:B------:R-:W-:-:S05]  /*3b60*/  LOP3.LUT R0, R0, R5, RZ, 0xfc, !PT ;  /* 0x0000000500007212 */ /* 0x000fca00078efcff */
.L_x_801:
[----:B------:R-:W-:Y:S01]  /*3b70*/  STG.E.U8 [R2.64], R0 ;  /* 0x0000000002007986 */ /* 0x000fe2000c101124 */
[----:B------:R-:W-:Y:S05]  /*3b80*/  EXIT ;  /* 0x000000000000794d */ /* 0x000fea0003800000 */
.L_x_799:
        /* <DEDUP_REMOVED lines=18> */
.L_x_804:
[----:B------:R-:W-:-:S04]  /*3cb0*/  LOP3.LUT R4, R4, 0x80000000, RZ, 0xc0, !PT ;  /* 0x8000000004047812 */ /* 0x000fc800078ec0ff */
[----:B------:R-:W-:-:S04]  /*3cc0*/  SHF.R.U32.HI R5, RZ, 0x18, R4 ;  /* 0x00000018ff057819 */ /* 0x000fc80000011604 */
[----:B------:R-:W-:-:S05]  /*3cd0*/  LOP3.LUT R0, R0, R5, RZ, 0xfc, !PT ;  /* 0x0000000500007212 */ /* 0x000fca00078efcff */
.L_x_803:
[----:B------:R-:W-:Y:S01]  /*3ce0*/  STG.E.U8 [R2.64], R0 ;  /* 0x0000000002007986 */ /* 0x000fe2000c101124 */
[----:B------:R-:W-:Y:S05]  /*3cf0*/  EXIT ;  /* 0x000000000000794d */ /* 0x000fea0003800000 */
.L_x_798:
        /* <DEDUP_REMOVED lines=19> */
.L_x_807:
[----:B------:R-:W-:Y:S01]  /*3e30*/  STG.E.U8 [R2.64], R0 ;  /* 0x0000000002007986 */ /* 0x000fe2000c101124 */
[----:B------:R-:W-:Y:S05]  /*3e40*/  EXIT ;  /* 0x000000000000794d */ /* 0x000fea0003800000 */
.L_x_783:
        /* <DEDUP_REMOVED lines=20> */
.L_x_806:
[----:B------:R-:W-:Y:S01]  /*3f90*/  ULDC.U16 UR4, c[0x0][0x164] ;  /* 0x0000590000047ab9 */ /* 0x000fe20000000400 */
[----:B------:R-:W-:Y:S02]  /*3fa0*/  IMAD.MOV.U32 R5, RZ, RZ, RZ ;  /* 0x000000ffff057224 */ /* 0x000fe400078e00ff */
[----:B------:R-:W-:-:S05]  /*3fb0*/  IMAD.U32 R4, RZ, RZ, UR4 ;  /* 0x00000004ff047e24 */ /* 0x000fca000f8e00ff */
[----:B------:R-:W-:Y:S01]  /*3fc0*/  STG.E.64 [R2.64], R4 ;  /* 0x0000000402007986 */ /* 0x000fe2000c101b24 */
[----:B------:R-:W-:Y:S05]  /*3fd0*/  EXIT ;  /* 0x000000000000794d */ /* 0x000fea0003800000 */
.L_x_805:
[----:B------:R-:W-:-:S05]  /*3fe0*/  IMAD.MOV.U32 R0, RZ, RZ, c[0x0][0x164] ;  /* 0x00005900ff007624 */ /* 0x000fca00078e00ff */
[----:B------:R-:W-:-:S05]  /*3ff0*/  LOP3.LUT R5, R0, 0xffff, RZ, 0xc0, !PT ;  /* 0x0000ffff00057812 */ /* 0x000fca00078ec0ff */
[----:B------:R-:W-:Y:S01]  /*4000*/  STG.E [R2.64], R5 ;  /* 0x0000000502007986 */ /* 0x000fe2000c101924 */
[----:B------:R-:W-:Y:S05]  /*4010*/  EXIT ;  /* 0x000000000000794d */ /* 0x000fea0003800000 */
.L_x_808:
        /* <DEDUP_REMOVED lines=14> */
.L_x_6849:


//--------------------- .text._ZN2at6native18elementwise_kernelILi128ELi4EZNS0_22gpu_kernel_impl_nocastINS0_11FillFunctorItEEEEvRNS_18TensorIteratorBaseERKT_EUliE_EEviT1_ --------------------------
	.section	.text._ZN2at6native18elementwise_kernelILi128ELi4EZNS0_22gpu_kernel_impl_nocastINS0_11FillFunctorItEEEEvRNS_18TensorIteratorBaseERKT_EUliE_EEviT1_,"ax",@progbits
	.sectioninfo	@"SHI_REGISTERS=10"
	.align	128
        .global         _ZN2at6native18elementwise_kernelILi128ELi4EZNS0_22gpu_kernel_impl_nocastINS0_11FillFunctorItEEEEvRNS_18TensorIteratorBaseERKT_EUliE_EEviT1_
        .type           _ZN2at6native18elementwise_kernelILi128ELi4EZNS0_22gpu_kernel_impl_nocastINS0_11FillFunctorItEEEEvRNS_18TensorIteratorBaseERKT_EUliE_EEviT1_,@function
        .size           _ZN2at6native18elementwise_kernelILi128ELi4EZNS0_22gpu_kernel_impl_nocastINS0_11FillFunctorItEEEEvRNS_18TensorIteratorBaseERKT_EUliE_EEviT1_,(.L_x_6850 - _ZN2at6native18elementwise_kernelILi128ELi4EZNS0_22gpu_kernel_impl_nocastINS0_11FillFunctorItEEEEvRNS_18TensorIteratorBaseERKT_EUliE_EEviT1_)
        .other          _ZN2at6native18elementwise_kernelILi128ELi4EZNS0_22gpu_kernel_impl_nocastINS0_11FillFunctorItEEEEvRNS_18TensorIteratorBaseERKT_EUliE_EEviT1_,@"STO_CUDA_ENTRY STV_DEFAULT"
_ZN2at6native18elementwise_kernelILi128ELi4EZNS0_22gpu_kernel_impl_nocastINS0_11FillFunctorItEEEEvRNS_18TensorIteratorBaseERKT_EUliE_EEviT1_:
.text._ZN2at6native18elementwise_kernelILi128ELi4EZNS0_22gpu_kernel_impl_nocastINS0_11FillFunctorItEEEEvRNS_18TensorIteratorBaseERKT_EUliE_EEviT1_:
        /* <DEDUP_REMOVED lines=8> */
[----:B------:R-:W-:Y:S01]  /*0080*/  BSSY B0, `(.L_x_810) ;  /* 0x000026e000007945 */ /* 0x000fe20003800000 */
[----:B------:R-:W-:Y:S11]  /*0090*/  BSSY B1, `(.L_x_811) ;  /* 0x00001a0000017945 */ /* 0x000ff60003800000 */
[----:B------:R-:W-:Y:S05]  /*00a0*/  @P0 BRA `(.L_x_812) ;  /* 0x000019b000000947 */ /* 0x000fea0003800000 */
[----:B------:R-:W-:Y:S01]  /*00b0*/  MOV R3, R0 ;  /* 0x0000000000037202 */ /* 0x000fe20000000f00 */
[----:B------:R-:W-:-:S04]  /*00c0*/  IMAD.MOV.U32 R2, RZ, RZ, RZ ;  /* 0x000000ffff027224 */ /* 0x000fc800078e00ff */
[----:B------:R-:W-:Y:S01]  /*00d0*/  IMAD.HI.U32 R4, R0, c[0x0][0x170], R2 ;  /* 0x00005c0000047a27 */ /* 0x000fe200078e0002 */
[----:B------:R-:W-:-:S04]  /*00e0*/  MOV R3, c[0x0][0x168] ;  /* 0x00005a0000037a02 */ /* 0x000fc80000000f00 */
[----:B------:R-:W-:Y:S02]  /*00f0*/  ISETP.NE.AND P0, PT, R3, 0x1, PT ;  /* 0x000000010300780c */ /* 0x000fe40003f05270 */
[----:B------:R-:W-:-:S05]  /*0100*/  SHF.R.U32.HI R5, RZ, c[0x0][0x174], R4 ;  /* 0x00005d00ff057a19 */ /* 0x000fca0000011604 */
[----:B------:R-:W-:-:S04]  /*0110*/  IMAD.MOV R7, RZ, RZ, -R5 ;  /* 0x000000ffff077224 */ /* 0x000fc800078e0a05 */
[----:B------:R-:W-:-:S04]  /*0120*/  IMAD R2, R7, c[0x0][0x16c], R0 ;  /* 0x00005b0007027a24 */ /* 0x000fc800078e0200 */
[----:B------:R-:W-:Y:S01]  /*0130*/  IMAD R2, R2, c[0x0][0x298], RZ ;  /* 0x0000a60002027a24 */ /* 0x000fe200078e02ff */
        /* <DEDUP_REMOVED lines=181> */
[----:B------:R-:W-:Y:S02]  /*0c90*/  @P0 MOV R6, RZ ;  /* 0x000000ff00060202 */ /* 0x000fe40000000f00 */
[----:B------:R-:W-:-:S03]  /*0ca0*/  IADD3 R4, -R7, RZ, RZ ;  /* 0x000000ff07047210 */ /* 0x000fc60007ffe1ff */
[----:B------:R-:W-:-:S04]  /*0cb0*/  @P0 IMAD.HI.U32 R3, R7, c[0x0][0x290], R6 ;  /* 0x0000a40007030a27 */ /* 0x000fc800078e0006 */
[----:B------:R-:W-:Y:S01]  /*0cc0*/  IMAD R5, R4, c[0x0][0x280], R5 ;  /* 0x0000a00004057a24 */ /* 0x000fe200078e0205 */
[----:B------:R-:W-:-:S03]  /*0cd0*/  @P0 SHF.R.U32.HI R3, RZ, c[0x0][0x294], R3 ;  /* 0x0000a500ff030a19 */ /* 0x000fc60000011603 */
[----:B------:R-:W-:Y:S02]  /*0ce0*/  IMAD R2, R5, c[0x0][0x2f4], R2 ;  /* 0x0000bd0005027a24 */ /* 0x000fe400078e0202 */
[----:B------:R-:W-:-:S04]  /*0cf0*/  @P0 IMAD.MOV R3, RZ, RZ, -R3 ;  /* 0x000000ffff030224 */ /* 0x000fc800078e0a03 */
[----:B------:R-:W-:-:S04]  /*0d00*/  @P0 IMAD R7, R3, c[0x0][0x28c], R7 ;  /* 0x0000a30003070a24 */ /* 0x000fc800078e0207 */
[----:B------:R-:W-:-:S04]  /*0d10*/  @P0 IMAD R2, R7, c[0x0][0x2f8], R2 ;  /* 0x0000be0007020a24 */ /* 0x000fc800078e0202 */
.L_x_813:
[----:B------:R-:W0:Y:S01]  /*0d20*/  LDC.U16 R5, c[0x0][0x308] ;  /* 0x0000c200ff057b82 */ /* 0x000e220000000400 */
[----:B------:R-:W-:Y:S02]  /*0d30*/  IADD3 R2, P0, R2, c[0x0][0x300], RZ ;  /* 0x0000c00002027a10 */ /* 0x000fe40007f1e0ff */
[----:B------:R-:W-:Y:S02]  /*0d40*/  IADD3 R0, R0, 0x80, RZ ;  /* 0x0000008000007810 */ /* 0x000fe40007ffe0ff */
[----:B------:R-:W-:Y:S02]  /*0d50*/  IADD3.X R3, RZ, c[0x0][0x304], RZ, P0, !PT ;  /* 0x0000c100ff037a10 */ /* 0x000fe400007fe4ff */
[----:B------:R-:W-:-:S13]  /*0d60*/  ISETP.GE.AND P0, PT, R0, c[0x0][0x160], PT ;  /* 0x0000580000007a0c */ /* 0x000fda0003f06270 */
[----:B------:R-:W-:Y:S01]  /*0d70*/  @P0 BREAK B1 ;  /* 0x0000000000010942 */ /* 0x000fe20003800000 */
[----:B0-----:R0:W-:Y:S01]  /*0d80*/  STG.E.U16 [R2.64], R5 ;  /* 0x0000000502007986 */ /* 0x0011e2000c101504 */
[----:B------:R-:W-:Y:S05]  /*0d90*/  @P0 BRA `(.L_x_814) ;  /* 0x000019c000000947 */ /* 0x000fea0003800000 */
[----:B0-----:R-:W-:Y:S01]  /*0da0*/  MOV R2, RZ ;  /* 0x000000ff00027202 */ /* 0x001fe20000000f00 */
[----:B------:R-:W-:-:S04]  /*0db0*/  IMAD.MOV.U32 R3, RZ, RZ, R0 ;  /* 0x000000ffff037224 */ /* 0x000fc800078e0000 */
        /* <DEDUP_REMOVED lines=196> */
[----:B------:R-:W-:-:S04]  /*1a00*/  @P0 IMAD R2, R7, c[0x0][0x2f8], R2 ;  /* 0x0000be0007020a24 */ /* 0x000fc800078e0202 */
.L_x_815:
[----:B------:R-:W0:Y:S01]  /*1a10*/  LDC.U16 R5, c[0x0][0x308] ;  /* 0x0000c200ff057b82 */ /* 0x000e220000000400 */
[----:B------:R-:W-:Y:S02]  /*1a20*/  IADD3 R2, P0, R2, c[0x0][0x300], RZ ;  /* 0x0000c00002027a10 */ /* 0x000fe40007f1e0ff */
[----:B------:R-:W-:-:S03]  /*1a30*/  IADD3 R0, R0, 0x80, RZ ;  /* 0x0000008000007810 */ /* 0x000fc60007ffe0ff */
[----:B------:R-:W-:-:S05]  /*1a40*/  IMAD.X R3, RZ, RZ, c[0x0][0x304], P0 ;  /* 0x0000c100ff037624 */ /* 0x000fca00000e06ff */
[----:B0-----:R0:W-:Y:S03]  /*1a50*/  STG.E.U16 [R2.64], R5 ;  /* 0x0000000502007986 */ /* 0x0011e6000c101504 */
.L_x_812:
[----:B------:R-:W-:-:S13]  /*1a60*/  ISETP.GE.AND P0, PT, R0, c[0x0][0x160], PT ;  /* 0x0000580000007a0c */ /* 0x000fda0003f06270 */
[----:B------:R-:W-:Y:S01]  /*1a70*/  @P0 BREAK B1 ;  /* 0x0000000000010942 */ /* 0x000fe20003800000 */
[----:B------:R-:W-:Y:S05]  /*1a80*/  @P0 BRA `(.L_x_814) ;  /* 0x00000cd000000947 */ /* 0x000fea0003800000 */
[----:B------:R-:W-:Y:S05]  /*1a90*/  BSYNC B1 ;  /* 0x0000000000017941 */ /* 0x000fea0003800000 */
.L_x_811:
[----:B0-----:R-:W-:Y:S01]  /*1aa0*/  HFMA2.MMA R2, -RZ, RZ, 0, 0 ;  /* 0x00000000ff027435 */ /* 0x001fe200000001ff */
[----:B------:R-:W-:-:S09]  /*1ab0*/  MOV R3, R0 ;  /* 0x0000000000037202 */ /* 0x000fd20000000f00 */
[----:B------:R-:W-:-:S04]  /*1ac0*/  IMAD.HI.U32 R4, R0, c[0x0][0x170], R2 ;  /* 0x00005c0000047a27 */ /* 0x000fc800078e0002 */
[----:B------:R-:W-:Y:S01]  /*1ad0*/  IMAD.MOV.U32 R3, RZ, RZ, c[0x0][0x168] ;  /* 0x00005a00ff037624 */ /* 0x000fe200078e00ff */
[----:B------:R-:W-:-:S04]  /*1ae0*/  SHF.R.U32.HI R5, RZ, c[0x0][0x174], R4 ;  /* 0x00005d00ff057a19 */ /* 0x000fc80000011604 */
[----:B------:R-:W-:Y:S02]  /*1af0*/  ISETP.NE.AND P0, PT, R3, 0x1, PT ;  /* 0x000000010300780c */ /* 0x000fe40003f05270 */
[----:B------:R-:W-:-:S05]  /*1b00*/  IADD3 R7, -R5, RZ, RZ ;  /* 0x000000ff05077210 */ /* 0x000fca0007ffe1ff */
[----:B------:R-:W-:-:S04]  /*1b10*/  IMAD R2, R7, c[0x0][0x16c], R0 ;  /* 0x00005b0007027a24 */ /* 0x000fc800078e0200 */
[----:B------:R-:W-:Y:S02]  /*1b20*/  IMAD R2, R2, c[0x0][0x298], RZ ;  /* 0x0000a60002027a24 */ /* 0x000fe400078e02ff */
        /* <DEDUP_REMOVED lines=186> */
[----:B------:R-:W-:Y:S01]  /*26d0*/  IMAD R2, R5, c[0x0][0x2f4], R2 ;  /* 0x0000bd0005027a24 */ /* 0x000fe200078e0202 */
[----:B------:R-:W-:-:S05]  /*26e0*/  @P0 IADD3 R3, -R3, RZ, RZ ;  /* 0x000000ff03030210 */ /* 0x000fca0007ffe1ff */
[----:B------:R-:W-:-:S04]  /*26f0*/  @P0 IMAD R7, R3, c[0x0][0x28c], R7 ;  /* 0x0000a30003070a24 */ /* 0x000fc800078e0207 */
[----:B------:R-:W-:-:S04]  /*2700*/  @P0 IMAD R2, R7, c[0x0][0x2f8], R2 ;  /* 0x0000be0007020a24 */ /* 0x000fc800078e0202 */
.L_x_816:
[----:B------:R-:W0:Y:S01]  /*2710*/  LDC.U16 R5, c[0x0][0x308] ;  /* 0x0000c200ff057b82 */ /* 0x000e220000000400 */
[----:B------:R-:W-:Y:S02]  /*2720*/  IADD3 R2, P0, R2, c[0x0][0x300], RZ ;  /* 0x0000c00002027a10 */ /* 0x000fe40007f1e0ff */
[----:B------:R-:W-:-:S03]  /*2730*/  IADD3 R0, R0, 0x80, RZ ;  /* 0x0000008000007810 */ /* 0x000fc60007ffe0ff */
[----:B------:R-:W-:-:S05]  /*2740*/  IMAD.X R3, RZ, RZ, c[0x0][0x304], P0 ;  /* 0x0000c100ff037624 */ /* 0x000fca00000e06ff */
[----:B0-----:R0:W-:Y:S03]  /*2750*/  STG.E.U16 [R2.64], R5 ;  /* 0x0000000502007986 */ /* 0x0011e6000c101504 */
.L_x_814:
[----:B------:R-:W-:Y:S05]  /*2760*/  BSYNC B0 ;  /* 0x0000000000007941 */ /* 0x000fea0003800000 */
.L_x_810:
[----:B------:R-:W-:Y:S01]  /*2770*/  WARPSYNC 0xffffffff ;  /* 0xffffffff00007948 */ /* 0x000fe20003800000 */
[----:B------:R-:W-:-:S13]  /*2780*/  ISETP.GE.AND P0, PT, R0, c[0x0][0x160], PT ;  /* 0x0000580000007a0c */ /* 0x000fda0003f06270 */
[----:B------:R-:W-:Y:S05]  /*2790*/  @P0 EXIT ;  /* 0x000000000000094d */ /* 0x000fea0003800000 */
[----:B0-----:R-:W-:Y:S02]  /*27a0*/  MOV R2, RZ ;  /* 0x000000ff00027202 */ /* 0x001fe40000000f00 */
[----:B------:R-:W-:Y:S02]  /*27b0*/  MOV R3, R0 ;  /* 0x0000000000037202 */ /* 0x000fe40000000f00 */
[----:B------:R-:W-:-:S03]  /*27c0*/  MOV R6, c[0x0][0x168] ;  /* 0x00005a0000067a02 */ /* 0x000fc60000000f00 */
[----:B------:R-:W-:Y:S01]  /*27d0*/  IMAD.HI.U32 R2, R0, c[0x0][0x170], R2 ;  /* 0x00005c0000027a27 */ /* 0x000fe200078e0002 */
[----:B------:R-:W-:-:S04]  /*27e0*/  ISETP.NE.AND P0, PT, R6, 0x1, PT ;  /* 0x000000010600780c */ /* 0x000fc80003f05270 */
        /* <DEDUP_REMOVED lines=181> */
[----:B------:R-:W-:Y:S02]  /*3340*/  ISETP.NE.AND P0, PT, R6, 0x18, PT ;  /* 0x000000180600780c */ /* 0x000fe40003f05270 */
[----:B------:R-:W-:-:S05]  /*3350*/  MOV R2, RZ ;  /* 0x000000ff00027202 */ /* 0x000fca0000000f00 */
[----:B------:R-:W-:-:S05]  /*3360*/  IMAD.HI.U32 R4, R3, c[0x0][0x284], R2 ;  /* 0x0000a10003047a27 */ /* 0x000fca00078e0002 */
[----:B------:R-:W-:Y:S02]  /*3370*/  SHF.R.U32.HI R5, RZ, c[0x0][0x288], R4 ;  /* 0x0000a200ff057a19 */ /* 0x000fe40000011604 */
        /* <DEDUP_REMOVED lines=9> */
.L_x_817:
[----:B------:R-:W0:Y:S01]  /*3410*/  LDC.U16 R5, c[0x0][0x308] ;  /* 0x0000c200ff057b82 */ /* 0x000e220000000400 */
[----:B------:R-:W-:-:S04]  /*3420*/  IADD3 R2, P0, R0, c[0x0][0x300], RZ ;  /* 0x0000c00000027a10 */ /* 0x000fc80007f1e0ff */
[----:B------:R-:W-:-:S05]  /*3430*/  IADD3.X R3, RZ, c[0x0][0x304], RZ, P0, !PT ;  /* 0x0000c100ff037a10 */ /* 0x000fca00007fe4ff */
[----:B0-----:R-:W-:Y:S01]  /*3440*/  STG.E.U16 [R2.64], R5 ;  /* 0x0000000502007986 */ /* 0x001fe2000c101504 */
[----:B------:R-:W-:Y:S05]  /*3450*/  EXIT ;  /* 0x000000000000794d */ /* 0x000fea0003800000 */
.L_x_809:
[----:B------:R-:W-:Y:S01]  /*3460*/  ISETP.GE.AND P0, PT, R0, c[0x0][0x160], PT ;  /* 0x0000580000007a0c */ /* 0x000fe20003f06270 */
[----:B------:R-:W-:Y:S01]  /*3470*/  BSSY B0, `(.L_x_818) ;  /* 0x0000013000007945 */ /* 0x000fe20003800000 */
[----:B------:R-:W-:Y:S01]  /*3480*/  BSSY B1, `(.L_x_819) ;  /* 0x000000d000017945 */ /* 0x000fe20003800000 */
[----:B------:R-:W-:Y:S02]  /*3490*/  MOV R2, c[0x0][0x300] ;  /* 0x0000c00000027a02 */ /* 0x000fe40000000f00 */
[----:B------:R-:W-:-:S08]  /*34a0*/  MOV R3, c[0x0][0x304] ;  /* 0x0000c10000037a02 */ /* 0x000fd00000000f00 */
[----:B------:R-:W-:Y:S05]  /*34b0*/  @P0 BRA `(.L_x_820) ;  /* 0x0000009000000947 */ /* 0x000fea0003800000 */
[----:B------:R-:W0:Y:S01]  /*34c0*/  LDC.U16 R5, c[0x0][0x308] ;  /* 0x0000c200ff057b82 */ /* 0x000e220000000400 */
[----:B------:R-:W-:-:S04]  /*34d0*/  IADD3 R0, R0, 0x80, RZ ;  /* 0x0000008000007810 */ /* 0x000fc80007ffe0ff */
[----:B------:R-:W-:-:S13]  /*34e0*/  ISETP.GE.AND P0, PT, R0, c[0x0][0x160], PT ;  /* 0x0000580000007a0c */ /* 0x000fda0003f06270 */
[----:B------:R-:W-:Y:S01]  /*34f0*/  @P0 BREAK B1 ;  /* 0x0000000000010942 */ /* 0x000fe20003800000 */
[----:B0-----:R0:W-:Y:S01]  /*3500*/  STG.E.U16 [R2.64], R5 ;  /* 0x0000000502007986 */ /* 0x0011e2000c101504 */
[----:B------:R-:W-:Y:S05]  /*3510*/  @P0 BRA `(.L_x_821) ;  /* 0x0000008000000947 */ /* 0x000fea0003800000 */
[----:B0-----:R-:W0:Y:S01]  /*3520*/  LDC.U16 R5, c[0x0][0x308] ;  /* 0x0000c200ff057b82 */ /* 0x001e220000000400 */
[----:B------:R-:W-:Y:S01]  /*3530*/  IADD3 R0, R0, 0x80, RZ ;  /* 0x0000008000007810 */ /* 0x000fe20007ffe0ff */
[----:B0-----:R0:W-:Y:S06]  /*3540*/  STG.E.U16 [R2.64], R5 ;  /* 0x0000000502007986 */ /* 0x0011ec000c101504 */
.L_x_820:
[----:B------:R-:W-:Y:S05]  /*3550*/  BSYNC B1 ;  /* 0x0000000000017941 */ /* 0x000fea0003800000 */
.L_x_819:
[----:B------:R-:W-:-:S13]  /*3560*/  ISETP.GE.AND P0, PT, R0, c[0x0][0x160], PT ;  /* 0x0000580000007a0c */ /* 0x000fda0003f06270 */
[----:B0-----:R-:W0:Y:S01]  /*3570*/  @!P0 LDC.U16 R5, c[0x0][0x308] ;  /* 0x0000c200ff058b82 */ /* 0x001e220000000400 */
[----:B------:R-:W-:Y:S01]  /*3580*/  @!P0 IADD3 R0, R0, 0x80, RZ ;  /* 0x0000008000008810 */ /* 0x000fe20007ffe0ff */
[----:B0-----:R0:W-:Y:S06]  /*3590*/  @!P0 STG.E.U16 [R2.64], R5 ;  /* 0x0000000502008986 */ /* 0x0011ec000c101504 */
.L_x_821:
[----:B------:R-:W-:Y:S05]  /*35a0*/  BSYNC B0 ;  /* 0x0000000000007941 */ /* 0x000fea0003800000 */
.L_x_818:
[----:B------:R-:W-:Y:S01]  /*35b0*/  WARPSYNC 0xffffffff ;  /* 0xffffffff00007948 */ /* 0x000fe20003800000 */
[----:B------:R-:W-:-:S13]  /*35c0*/  ISETP.GE.AND P0, PT, R0, c[0x0][0x160], PT ;  /* 0x0000580000007a0c */ /* 0x000fda0003f06270 */
[----:B------:R-:W-:Y:S05]  /*35d0*/  @P0 EXIT ;  /* 0x000000000000094d */ /* 0x000fea0003800000 */
[----:B0-----:R-:W0:Y:S02]  /*35e0*/  LDC.U16 R5, c[0x0][0x308] ;  /* 0x0000c200ff057b82 */ /* 0x001e240000000400 */
[----:B0-----:R-:W-:Y:S01]  /*35f0*/  STG.E.U16 [R2.64], R5 ;  /* 0x0000000502007986 */ /* 0x001fe2000c101504 */
[----:B------:R-:W-:Y:S05]  /*3600*/  EXIT ;  /* 0x000000000000794d */ /* 0x000fea0003800000 */
.L_x_822:
        /* <DEDUP_REMOVED lines=15> */
.L_x_6850:


//--------------------- .text._ZN2at6native27unrolled_elementwise_kernelINS0_11FillFunctorItEESt5arrayIPcLm1EELi4E23TrivialOffsetCalculatorILi0EjES7_ILi1EjENS0_6memory15LoadWithoutCastENSA_16StoreWithoutCastEEEviT_T0_T2_T3_T4_T5_ --------------------------
	.section	.text._ZN2at6native27unrolled_elementwise_kernelINS0_11FillFunctorItEESt5arrayIPcLm1EELi4E23TrivialOffsetCalculatorILi0EjES7_ILi1EjENS0_6memory15LoadWithoutCastENSA_16StoreWithoutCastEEEviT_T0_T2_T3_T4_T5_,"ax",@progbits
	.sectioninfo	@"SHI_REGISTERS=12"
	.align	128
        .global         _ZN2at6native27unrolled_elementwise_kernelINS0_11FillFunctorItEESt5arrayIPcLm1EELi4E23TrivialOffsetCalculatorILi0EjES7_ILi1EjENS0_6memory15LoadWithoutCastENSA_16StoreWithoutCastEEEviT_T0_T2_T3_T4_T5_
        .type           _ZN2at6native27unrolled_elementwise_kernelINS0_11FillFunctorItEESt5arrayIPcLm1EELi4E23TrivialOffsetCalculatorILi0EjES7_ILi1EjENS0_6memory15LoadWithoutCastENSA_16StoreWithoutCastEEEviT_T0_T2_T3_T4_T5_,@function
        .size           _ZN2at6native27unrolled_elementwise_kernelINS0_11FillFunctorItEESt5arrayIPcLm1EELi4E23TrivialOffsetCalculatorILi0EjES7_ILi1EjENS0_6memory15LoadWithoutCastENSA_16StoreWithoutCastEEEviT_T0_T2_T3_T4_T5_,(.L_x_6851 - _ZN2at6native27unrolled_elementwise_kernelINS0_11FillFunctorItEESt5arrayIPcLm1EELi4E23TrivialOffsetCalculatorILi0EjES7_ILi1EjENS0_6memory15LoadWithoutCastENSA_16StoreWithoutCastEEEviT_T0_T2_T3_T4_T5_)
        .other          _ZN2at6native27unrolled_elementwise_kernelINS0_11FillFunctorItEESt5arrayIPcLm1EELi4E23TrivialOffsetCalculatorILi0EjES7_ILi1EjENS0_6memory15LoadWithoutCastENSA_16StoreWithoutCastEEEviT_T0_T2_T3_T4_T5_,@"STO_CUDA_ENTRY STV_DEFAULT"
_ZN2at6native27unrolled_elementwise_kernelINS0_11FillFunctorItEESt5arrayIPcLm1EELi4E23TrivialOffsetCalculatorILi0EjES7_ILi1EjENS0_6memory15LoadWithoutCastENSA_16StoreWithoutCastEEEviT_T0_T2_T3_T4_T5_:
.text._ZN2at6native27unrolled_elementwise_kernelINS0_11FillFunctorItEESt5arrayIPcLm1EELi4E23TrivialOffsetCalculatorILi0EjES7_ILi1EjENS0_6memory15LoadWithoutCastENSA_16StoreWithoutCastEEEviT_T0_T2_T3_T4_T5_:
        /* <DEDUP_REMOVED lines=9> */
[----:B------:R-:W0:Y:S01]  /*0090*/  @!P0 LDC.U16 R5, c[0x0][0x164] ;  /* 0x00005900ff058b82 */ /* 0x000e220000000400 */
[----:B------:R-:W-:Y:S01]  /*00a0*/  @!P0 IADD3 R7, R3, 0x80, RZ ;  /* 0x0000008003078810 */ /* 0x000fe20007ffe0ff */
[----:B------:R-:W-:Y:S01]  /*00b0*/  @!P0 IMAD R2, R6, 0x200, R3 ;  /* 0x0000020006028824 */ /* 0x000fe200078e0203 */
[----:B------:R-:W-:Y:S02]  /*00c0*/  @!P0 MOV R3, 0x2 ;  /* 0x0000000200038802 */ /* 0x000fe40000000f00 */
[----:B------:R-:W-:-:S03]  /*00d0*/  ISETP.GE.AND P1, PT, R7, R0, PT ;  /* 0x000000000700720c */ /* 0x000fc60003f26270 */
[----:B------:R-:W-:-:S05]  /*00e0*/  @!P0 IMAD.WIDE.U32 R2, R2, R3, c[0x0][0x168] ;  /* 0x00005a0002028625 */ /* 0x000fca00078e0003 */
[----:B0-----:R0:W-:Y:S05]  /*00f0*/  @!P0 STG.E.U16 [R2.64], R5 ;  /* 0x0000000502008986 */ /* 0x0011ea000c101504 */
[----:B------:R-:W-:Y:S05]  /*0100*/  @P1 BRA `(.L_x_824) ;  /* 0x000000b000001947 */ /* 0x000fea0003800000 */
[----:B0-----:R-:W-:Y:S01]  /*0110*/  IMAD R2, R6, 0x200, R7 ;  /* 0x0000020006027824 */ /* 0x001fe200078e0207 */
[----:B------:R-:W-:Y:S01]  /*0120*/  IADD3 R7, R7, 0x80, RZ ;  /* 0x0000008007077810 */ /* 0x000fe20007ffe0ff */
[----:B------:R-:W0:Y:S01]  /*0130*/  LDC.U16 R9, c[0x0][0x164] ;  /* 0x00005900ff097b82 */ /* 0x000e220000000400 */
[----:B------:R-:W-:Y:S02]  /*0140*/  HFMA2.MMA R5, -RZ, RZ, 0, 1.1920928955078125e-07 ;  /* 0x00000002ff057435 */ /* 0x000fe400000001ff */
[----:B------:R-:W-:-:S08]  /*0150*/  ISETP.GE.AND P0, PT, R7, R0, PT ;  /* 0x000000000700720c */ /* 0x000fd00003f06270 */
[----:B------:R-:W-:-:S05]  /*0160*/  IMAD.WIDE.U32 R2, R2, R5, c[0x0][0x168] ;  /* 0x00005a0002027625 */ /* 0x000fca00078e0005 */
[----:B------:R-:W-:Y:S01]  /*0170*/  @!P0 IMAD R4, R6, 0x200, R7 ;  /* 0x0000020006048824 */ /* 0x000fe200078e0207 */
[----:B------:R-:W-:-:S03]  /*0180*/  @!P0 IADD3 R7, R7, 0x80, RZ ;  /* 0x0000008007078810 */ /* 0x000fc60007ffe0ff */
[----:B------:R-:W-:Y:S01]  /*0190*/  @!P0 IMAD.WIDE.U32 R4, R4, R5, c[0x0][0x168] ;  /* 0x00005a0004048625 */ /* 0x000fe200078e0005 */
[----:B0-----:R0:W-:Y:S04]  /*01a0*/  STG.E.U16 [R2.64], R9 ;  /* 0x0000000902007986 */ /* 0x0011e8000c101504 */
[----:B------:R0:W-:Y:S02]  /*01b0*/  @!P0 STG.E.U16 [R4.64], R9 ;  /* 0x0000000904008986 */ /* 0x0001e4000c101504 */
.L_x_824:
[----:B------:R-:W-:Y:S05]  /*01c0*/  BSYNC B0 ;  /* 0x0000000000007941 */ /* 0x000fea0003800000 */
.L_x_823:
[----:B------:R-:W-:-:S13]  /*01d0*/  ISETP.GE.AND P0, PT, R7, R0, PT ;  /* 0x000000000700720c */ /* 0x000fda0003f06270 */
[----:B------:R-:W-:Y:S05]  /*01e0*/  @P0 EXIT ;  /* 0x000000000000094d */ /* 0x000fea0003800000 */
[----:B0-----:R-:W0:Y:S01]  /*01f0*/  LDC.U16 R5, c[0x0][0x164] ;  /* 0x00005900ff057b82 */ /* 0x001e220000000400 */
[----:B------:R-:W-:Y:S01]  /*0200*/  LEA R2, R6, R7, 0x9 ;  /* 0x0000000706027211 */ /* 0x000fe200078e48ff */
[----:B------:R-:W-:-:S04]  /*0210*/  IMAD.MOV.U32 R3, RZ, RZ, 0x2 ;  /* 0x00000002ff037424 */ /* 0x000fc800078e00ff */
[----:B------:R-:W-:-:S05]  /*0220*/  IMAD.WIDE.U32 R2, R2, R3, c[0x0][0x168] ;  /* 0x00005a0002027625 */ /* 0x000fca00078e0003 */
[----:B0-----:R-:W-:Y:S01]  /*0230*/  STG.E.U16 [R2.64], R5 ;  /* 0x0000000502007986 */ /* 0x001fe2000c101504 */
[----:B------:R-:W-:Y:S05]  /*0240*/  EXIT ;  /* 0x000000000000794d */ /* 0x000fea0003800000 */
.L_x_825:
        /* <DEDUP_REMOVED lines=11> */
.L_x_6851:


//--------------------- .text._ZN2at6native29vectorized_elementwise_kernelILi2ENS0_11FillFunctorItEESt5arrayIPcLm1EEEEviT0_T1_ --------------------------
	.section	.text._ZN2at6native29vectorized_elementwise_kernelILi2ENS0_11FillFunctorItEESt5arrayIPcLm1EEEEviT0_T1_,"ax",@progbits
	.sectioninfo	@"SHI_REGISTERS=10"
	.align	128
        .global         _ZN2at6native29vectorized_elementwise_kernelILi2ENS0_11FillFunctorItEESt5arrayIPcLm1EEEEviT0_T1_
        .type           _ZN2at6native29vectorized_elementwise_kernelILi2ENS0_11FillFunctorItEESt5arrayIPcLm1EEEEviT0_T1_,@function
        .size           _ZN2at6native29vectorized_elementwise_kernelILi2ENS0_11FillFunctorItEESt5arrayIPcLm1EEEEviT0_T1_,(.L_x_6852 - _ZN2at6native29vectorized_elementwise_kernelILi2ENS0_11FillFunctorItEESt5arrayIPcLm1EEEEviT0_T1_)
        .other          _ZN2at6native29vectorized_elementwise_kernelILi2ENS0_11FillFunctorItEESt5arrayIPcLm1EEEEviT0_T1_,@"STO_CUDA_ENTRY STV_DEFAULT"
_ZN2at6native29vectorized_elementwise_kernelILi2ENS0_11FillFunctorItEESt5arrayIPcLm1EEEEviT0_T1_:
.text._ZN2at6native29vectorized_elementwise_kernelILi2ENS0_11FillFunctorItEESt5arrayIPcLm1EEEEviT0_T1_:
        /* <DEDUP_REMOVED lines=8> */
[----:B------:R-:W-:Y:S01]  /*0080*/  HFMA2.MMA R3, -RZ, RZ, 0, 1.1920928955078125e-07 ;  /* 0x00000002ff037435 */ /* 0x000fe200000001ff */
[----:B------:R-:W-:Y:S02]  /*0090*/  ULDC.U16 UR6, c[0x0][0x164] ;  /* 0x0000590000067ab9 */ /* 0x000fe40000000400 */
[----:B------:R-:W-:-:S07]  /*00a0*/  IMAD.U32 R7, RZ, RZ, UR6 ;  /* 0x00000006ff077e24 */ /* 0x000fce000f8e00ff */
[----:B------:R-:W-:-:S04]  /*00b0*/  IMAD.WIDE.U32 R2, R0, R3, c[0x0][0x168] ;  /* 0x00005a0000027625 */ /* 0x000fc800078e0003 */
[----:B------:R-:W-:Y:S02]  /*00c0*/  IMAD.U32 R0, RZ, RZ, UR6 ;  /* 0x00000006ff007e24 */ /* 0x000fe4000f8e00ff */
[----:B0-----:R-:W-:-:S03]  /*00d0*/  IMAD.WIDE R2, R5, 0x4, R2 ;  /* 0x0000000405027825 */ /* 0x001fc600078e0202 */
[----:B------:R-:W-:-:S05]  /*00e0*/  PRMT R5, R0, 0x5410, R7 ;  /* 0x0000541000057816 */ /* 0x000fca0000000007 */
[----:B------:R-:W-:Y:S04]  /*00f0*/  STG.E [R2.64], R5 ;  /* 0x0000000502007986 */ /* 0x000fe8000c101904 */
[----:B------:R-:W-:Y:S04]  /*0100*/  STG.E [R2.64+0x200], R5 ;  /* 0x0002000502007986 */ /* 0x000fe8000c101904 */
[----:B------:R-:W-:Y:S04]  /*0110*/  STG.E [R2.64+0x400], R5 ;  /* 0x0004000502007986 */ /* 0x000fe8000c101904 */
[----:B------:R-:W-:Y:S01]  /*0120*/  STG.E [R2.64+0x600], R5 ;  /* 0x0006000502007986 */ /* 0x000fe2000c101904 */
[----:B------:R-:W-:Y:S05]  /*0130*/  EXIT ;  /* 0x000000000000794d */ /* 0x000fea0003800000 */
.L_x_826:
[----:B------:R-:W0:Y:S01]  /*0140*/  S2R R3, SR_TID.X ;  /* 0x0000000000037919 */ /* 0x000e220000002100 */
[----:B------:R-:W-:Y:S01]  /*0150*/  BSSY B0, `(.L_x_827) ;  /* 0x000003a000007945 */ /* 0x000fe20003800000 */
[----:B------:R-:W-:Y:S01]  /*0160*/  BSSY B1, `(.L_x_828) ;  /* 0x0000031000017945 */ /* 0x000fe20003800000 */
[----:B0-----:R-:W-:-:S13]  /*0170*/  ISETP.GE.AND P0, PT, R3, R2, PT ;  /* 0x000000020300720c */ /* 0x001fda0003f06270 */
[----:B------:R-:W0:Y:S01]  /*0180*/  @!P0 LDC.U16 R7, c[0x0][0x164] ;  /* 0x00005900ff078b82 */ /* 0x000e220000000400 */
[----:B------:R-:W-:Y:S01]  /*0190*/  @!P0 IADD3 R4, R0, R3, RZ ;  /* 0x0000000300048210 */ /* 0x000fe20007ffe0ff */
[----:B------:R-:W-:Y:S01]  /*01a0*/  @!P0 IMAD.MOV.U32 R5, RZ, RZ, 0x2 ;  /* 0x00000002ff058424 */ /* 0x000fe200078e00ff */
[----:B------:R-:W-:-:S03]  /*01b0*/  @!P0 IADD3 R3, R3, 0x80, RZ ;  /* 0x0000008003038810 */ /* 0x000fc60007ffe0ff */
[----:B------:R-:W-:-:S05]  /*01c0*/  @!P0 IMAD.WIDE.U32 R4, R4, R5, c[0x0][0x168] ;  /* 0x00005a0004048625 */ /* 0x000fca00078e0005 */
[----:B0-----:R0:W-:Y:S01]  /*01d0*/  @!P0 STG.E.U16 [R4.64], R7 ;  /* 0x0000000704008986 */ /* 0x0011e2000c101504 */
[----:B------:R-:W-:-:S13]  /*01e0*/  ISETP.GE.AND P0, PT, R3, R2, PT ;  /* 0x000000020300720c */ /* 0x000fda0003f06270 */
[----:B------:R-:W-:Y:S05]  /*01f0*/  @P0 BRA `(.L_x_829) ;  /* 0x000000e000000947 */ /* 0x000fea0003800000 */
[----:B0-----:R-:W0:Y:S01]  /*0200*/  LDC.U16 R7, c[0x0][0x164] ;  /* 0x00005900ff077b82 */ /* 0x001e220000000400 */
[----:B------:R-:W-:Y:S01]  /*0210*/  HFMA2.MMA R5, -RZ, RZ, 0, 1.1920928955078125e-07 ;  /* 0x00000002ff057435 */ /* 0x000fe200000001ff */
[----:B------:R-:W-:Y:S01]  /*0220*/  IMAD.IADD R4, R0, 0x1, R3 ;  /* 0x0000000100047824 */ /* 0x000fe200078e0203 */
[----:B------:R-:W-:-:S04]  /*0230*/  IADD3 R3, R3, 0x80, RZ ;  /* 0x0000008003037810 */ /* 0x000fc80007ffe0ff */
[----:B------:R-:W-:-:S04]  /*0240*/  ISETP.GE.AND P0, PT, R3, R2, PT ;  /* 0x000000020300720c */ /* 0x000fc80003f06270 */
[----:B------:R-:W-:-:S05]  /*0250*/  IMAD.WIDE.U32 R4, R4, R5, c[0x0][0x168] ;  /* 0x00005a0004047625 */ /* 0x000fca00078e0005 */
[----:B0-----:R0:W-:Y:S04]  /*0260*/  STG.E.U16 [R4.64], R7 ;  /* 0x0000000704007986 */ /* 0x0011e8000c101504 */
[----:B------:R-:W-:Y:S05]  /*0270*/  @P0 BRA `(.L_x_830) ;  /* 0x000000e000000947 */ /* 0x000fea0003800000 */
[----:B0-----:R-:W0:Y:S01]  /*0280*/  LDC.U16 R7, c[0x0][0x164] ;  /* 0x00005900ff077b82 */ /* 0x001e220000000400 */
[----:B------:R-:W-:Y:S01]  /*0290*/  IMAD.IADD R4, R0, 0x1, R3 ;  /* 0x0000000100047824 */ /* 0x000fe200078e0203 */
[----:B------:R-:W-:Y:S01]  /*02a0*/  IADD3 R3, R3, 0x80, RZ ;  /* 0x0000008003037810 */ /* 0x000fe20007ffe0ff */
[----:B------:R-:W-:-:S04]  /*02b0*/  IMAD.MOV.U32 R5, RZ, RZ, 0x2 ;  /* 0x00000002ff057424 */ /* 0x000fc800078e00ff */
[----:B------:R-:W-:-:S05]  /*02c0*/  IMAD.WIDE.U32 R4, R4, R5, c[0x0][0x168] ;  /* 0x00005a0004047625 */ /* 0x000fca00078e0005 */
[----:B0-----:R0:W-:Y:S02]  /*02d0*/  STG.E.U16 [R4.64], R7 ;  /* 0x0000000704007986 */ /* 0x0011e4000c101504 */
.L_x_829:
[----:B0-----:R-:W-:-:S13]  /*02e0*/  ISETP.GE.AND P0, PT, R3, R2, PT ;  /* 0x000000020300720c */ /* 0x001fda0003f06270 */
[----:B------:R-:W-:Y:S05]  /*02f0*/  @P0 BRA `(.L_x_831) ;  /* 0x000000e000000947 */ /* 0x000fea0003800000 */
[----:B------:R-:W0:Y:S01]  /*0300*/  LDC.U16 R7, c[0x0][0x164] ;  /* 0x00005900ff077b82 */ /* 0x000e220000000400 */
[----:B------:R-:W-:Y:S01]  /*0310*/  IADD3 R4, R0, R3, RZ ;  /* 0x0000000300047210 */ /* 0x000fe20007ffe0ff */
[----:B------:R-:W-:Y:S01]  /*0320*/  IMAD.MOV.U32 R5, RZ, RZ, 0x2 ;  /* 0x00000002ff057424 */ /* 0x000fe200078e00ff */
[----:B------:R-:W-:-:S03]  /*0330*/  IADD3 R3, R3, 0x80, RZ ;  /* 0x0000008003037810 */ /* 0x000fc60007ffe0ff */
[----:B------:R-:W-:-:S05]  /*0340*/  IMAD.WIDE.U32 R4, R4, R5, c[0x0][0x168] ;  /* 0x00005a0004047625 */ /* 0x000fca00078e0005 */
[----:B0-----:R0:W-:Y:S02]  /*0350*/  STG.E.U16 [R4.64], R7 ;  /* 0x0000000704007986 */ /* 0x0011e4000c101504 */
.L_x_830:
[----:B------:R-:W-:-:S13]  /*0360*/  ISETP.GE.AND P0, PT, R3, R2, PT ;  /* 0x000000020300720c */ /* 0x000fda0003f06270 */
[----:B------:R-:W-:Y:S05]  /*0370*/  @P0 BRA `(.L_x_832) ;  /* 0x000000f000000947 */ /* 0x000fea0003800000 */
[----:B0-----:R-:W0:Y:S01]  /*0380*/  LDC.U16 R7, c[0x0][0x164] ;  /* 0x00005900ff077b82 */ /* 0x001e220000000400 */
[----:B------:R-:W-:Y:S01]  /*0390*/  HFMA2.MMA R5, -RZ, RZ, 0, 1.1920928955078125e-07 ;  /* 0x00000002ff057435 */ /* 0x000fe200000001ff */
[----:B------:R-:W-:Y:S01]  /*03a0*/  IMAD.IADD R4, R0, 0x1, R3 ;  /* 0x0000000100047824 */ /* 0x000fe200078e0203 */
[----:B------:R-:W-:-:S08]  /*03b0*/  IADD3 R3, R3, 0x80, RZ ;  /* 0x0000008003037810 */ /* 0x000fd00007ffe0ff */
[----:B------:R-:W-:-:S05]  /*03c0*/  IMAD.WIDE.U32 R4, R4, R5, c[0x0][0x168] ;  /* 0x00005a0004047625 */ /* 0x000fca00078e0005 */
[----:B0-----:R0:W-:Y:S02]  /*03d0*/  STG.E.U16 [R4.64], R7 ;  /* 0x0000000704007986 */ /* 0x0011e4000c101504 */
.L_x_831:
[----:B------:R-:W-:-:S13]  /*03e0*/  ISETP.GE.AND P0, PT, R3, R2, PT ;  /* 0x000000020300720c */ /* 0x000fda0003f06270 */
[----:B------:R-:W-:Y:S01]  /*03f0*/  @P0 BREAK B1 ;  /* 0x0000000000010942 */ /* 0x000fe20003800000 */
[----:B------:R-:W-:Y:S05]  /*0400*/  @P0 BRA `(.L_x_833) ;  /* 0x000000e000000947 */ /* 0x000fea0003800000 */
[----:B0-----:R-:W0:Y:S01]  /*0410*/  LDC.U16 R7, c[0x0][0x164] ;  /* 0x00005900ff077b82 */ /* 0x001e220000000400 */
[----:B------:R-:W-:Y:S01]  /*0420*/  HFMA2.MMA R5, -RZ, RZ, 0, 1.1920928955078125e-07 ;  /* 0x00000002ff057435 */ /* 0x000fe200000001ff */
[----:B------:R-:W-:Y:S01]  /*0430*/  IMAD.IADD R4, R0, 0x1, R3 ;  /* 0x0000000100047824 */ /* 0x000fe200078e0203 */
[----:B------:R-:W-:-:S08]  /*0440*/  IADD3 R3, R3, 0x80, RZ ;  /* 0x0000008003037810 */ /* 0x000fd00007ffe0ff */
[----:B------:R-:W-:-:S05]  /*0450*/  IMAD.WIDE.U32 R4, R4, R5, c[0x0][0x168] ;  /* 0x00005a0004047625 */ /* 0x000fca00078e0005 */
[----:B0-----:R0:W-:Y:S02]  /*0460*/  STG.E.U16 [R4.64], R7 ;  /* 0x0000000704007986 */ /* 0x0011e4000c101504 */
.L_x_832:
[----:B------:R-:W-:Y:S05]  /*0470*/  BSYNC B1 ;  /* 0x0000000000017941 */ /* 0x000fea0003800000 */
.L_x_828:
[----:B------:R-:W-:-:S13]  /*0480*/  ISETP.GE.AND P0, PT, R3, R2, PT ;  /* 0x000000020300720c */ /* 0x000fda0003f06270 */
[----:B0-----:R-:W0:Y:S01]  /*0490*/  @!P0 LDC.U16 R7, c[0x0][0x164] ;  /* 0x00005900ff078b82 */ /* 0x001e220000000400 */
[----:B------:R-:W-:Y:S01]  /*04a0*/  @!P0 MOV R5, 0x2 ;  /* 0x0000000200058802 */ /* 0x000fe20000000f00 */
[----:B------:R-:W-:Y:S01]  /*04b0*/  @!P0 IMAD.IADD R4, R0, 0x1, R3 ;  /* 0x0000000100048824 */ /* 0x000fe200078e0203 */
[----:B------:R-:W-:-:S03]  /*04c0*/  @!P0 IADD3 R3, R3, 0x80, RZ ;  /* 0x0000008003038810 */ /* 0x000fc60007ffe0ff */
[----:B------:R-:W-:-:S05]  /*04d0*/  @!P0 IMAD.WIDE.U32 R4, R4, R5, c[0x0][0x168] ;  /* 0x00005a0004048625 */ /* 0x000fca00078e0005 */
[----:B0-----:R0:W-:Y:S02]  /*04e0*/  @!P0 STG.E.U16 [R4.64], R7 ;  /* 0x0000000704008986 */ /* 0x0011e4000c101504 */
.L_x_833:
[----:B------:R-:W-:Y:S05]  /*04f0*/  BSYNC B0 ;  /* 0x0000000000007941 */ /* 0x000fea0003800000 */
.L_x_827:
[----:B------:R-:W-:Y:S01]  /*0500*/  WARPSYNC 0xffffffff ;  /* 0xffffffff00007948 */ /* 0x000fe20003800000 */
[----:B------:R-:W-:-:S13]  /*0510*/  ISETP.GE.AND P0, PT, R3, R2, PT ;  /* 0x000000020300720c */ /* 0x000fda0003f06270 */
[----:B------:R-:W-:Y:S05]  /*0520*/  @P0 EXIT ;  /* 0x000000000000094d */ /* 0x000fea0003800000 */
[----:B0-----:R-:W0:Y:S01]  /*0530*/  LDC.U16 R5, c[0x0][0x164] ;  /* 0x00005900ff057b82 */ /* 0x001e220000000400 */
[----:B------:R-:W-:Y:S01]  /*0540*/  HFMA2.MMA R2, -RZ, RZ, 0, 1.1920928955078125e-07 ;  /* 0x00000002ff027435 */ /* 0x000fe200000001ff */
[----:B------:R-:W-:-:S09]  /*0550*/  IMAD.IADD R3, R0, 0x1, R3 ;  /* 0x0000000100037824 */ /* 0x000fd200078e0203 */
[----:B------:R-:W-:-:S05]  /*0560*/  IMAD.WIDE.U32 R2, R3, R2, c[0x0][0x168] ;  /* 0x00005a0003027625 */ /* 0x000fca00078e0002 */
[----:B0-----:R-:W-:Y:S01]  /*0570*/  STG.E.U16 [R2.64], R5 ;  /* 0x0000000502007986 */ /* 0x001fe2000c101504 */
[----:B------:R-:W-:Y:S05]  /*0580*/  EXIT ;  /* 0x000000000000794d */ /* 0x000fea0003800000 */
.L_x_834:
        /* <DEDUP_REMOVED lines=15> */
.L_x_6852:


//--------------------- .text._ZN2at6native29vectorized_elementwise_kernelILi4ENS0_11FillFunctorItEESt5arrayIPcLm1EEEEviT0_T1_ --------------------------
	.section	.text._ZN2at6native29vectorized_elementwise_kernelILi4ENS0_11FillFunctorItEESt5arrayIPcLm1EEEEviT0_T1_,"ax",@progbits
	.sectioninfo	@"SHI_REGISTERS=10"
	.align	128
        .global         _ZN2at6native29vectorized_elementwise_kernelILi4ENS0_11FillFunctorItEESt5arrayIPcLm1EEEEviT0_T1_
        .type           _ZN2at6native29vectorized_elementwise_kernelILi4ENS0_11FillFunctorItEESt5arrayIPcLm1EEEEviT0_T1_,@function
        .size           _ZN2at6native29vectorized_elementwise_kernelILi4ENS0_11FillFunctorItEESt5arrayIPcLm1EEEEviT0_T1_,(.L_x_6853 - _ZN2at6native29vectorized_elementwise_kernelILi4ENS0_11FillFunctorItEESt5arrayIPcLm1EEEEviT0_T1_)
        .other          _ZN2at6native29vectorized_elementwise_kernelILi4ENS0_11FillFunctorItEESt5arrayIPcLm1EEEEviT0_T1_,@"STO_CUDA_ENTRY STV_DEFAULT"
_ZN2at6native29vectorized_elementwise_kernelILi4ENS0_11FillFunctorItEESt5arrayIPcLm1EEEEviT0_T1_:
.text._ZN2at6native29vectorized_elementwise_kernelILi4ENS0_11FillFunctorItEESt5arrayIPcLm1EEEEviT0_T1_:
        /* <DEDUP_REMOVED lines=10> */
[----:B------:R-:W-:Y:S02]  /*00a0*/  IMAD.U32 R4, RZ, RZ, UR6 ;  /* 0x00000006ff047e24 */ /* 0x000fe4000f8e00ff */
[----:B------:R-:W-:-:S05]  /*00b0*/  IMAD.U32 R7, RZ, RZ, UR6 ;  /* 0x00000006ff077e24 */ /* 0x000fca000f8e00ff */
[----:B------:R-:W-:Y:S01]  /*00c0*/  IMAD.WIDE.U32 R2, R0, R3, c[0x0][0x168] ;  /* 0x00005a0000027625 */ /* 0x000fe200078e0003 */
[----:B------:R-:W-:-:S05]  /*00d0*/  PRMT R4, R4, 0x5410, R7 ;  /* 0x0000541004047816 */ /* 0x000fca0000000007 */
[--C-:B------:R-:W-:Y:S02]  /*00e0*/  IMAD.MOV.U32 R6, RZ, RZ, R4.reuse ;  /* 0x000000ffff067224 */ /* 0x100fe400078e0004 */
[----:B------:R-:W-:Y:S02]  /*00f0*/  IMAD.MOV.U32 R7, RZ, RZ, R4 ;  /* 0x000000ffff077224 */ /* 0x000fe400078e0004 */
[----:B0-----:R-:W-:Y:S01]  /*0100*/  IMAD.WIDE R2, R5, 0x8, R2 ;  /* 0x0000000805027825 */ /* 0x001fe200078e0202 */
[----:B------:R-:W-:-:S04]  /*0110*/  MOV R5, R4 ;  /* 0x0000000400057202 */ /* 0x000fc80000000f00 */
[----:B------:R-:W-:Y:S04]  /*0120*/  STG.E.64 [R2.64+0x400], R6 ;  /* 0x0004000602007986 */ /* 0x000fe8000c101b04 */
[----:B------:R-:W-:Y:S01]  /*0130*/  STG.E.64 [R2.64], R4 ;  /* 0x0000000402007986 */ /* 0x000fe2000c101b04 */
[----:B------:R-:W-:Y:S05]  /*0140*/  EXIT ;  /* 0x000000000000794d */ /* 0x000fea0003800000 */
.L_x_835:
        /* <DEDUP_REMOVED lines=26> */
.L_x_838:
        /* <DEDUP_REMOVED lines=8> */
.L_x_839:
        /* <DEDUP_REMOVED lines=8> */
.L_x_840:
        /* <DEDUP_REMOVED lines=9> */
.L_x_841:
[----:B------:R-:W-:Y:S05]  /*0480*/  BSYNC B1 ;  /* 0x0000000000017941 */ /* 0x000fea0003800000 */
.L_x_837:
[----:B------:R-:W-:-:S13]  /*0490*/  ISETP.GE.AND P0, PT, R3, R2, PT ;  /* 0x000000020300720c */ /* 0x000fda0003f06270 */
[----:B0-----:R-:W0:Y:S01]  /*04a0*/  @!P0 LDC.U16 R7, c[0x0][0x164] ;  /* 0x00005900ff078b82 */ /* 0x001e220000000400 */
[----:B------:R-:W-:Y:S01]  /*04b0*/  @!P0 MOV R5, 0x2 ;  /* 0x0000000200058802 */ /* 0x000fe20000000f00 */
[----:B------:R-:W-:Y:S01]  /*04c0*/  @!P0 IMAD.IADD R4, R0, 0x1, R3 ;  /* 0x0000000100048824 */ /* 0x000fe200078e0203 */
[----:B------:R-:W-:-:S03]  /*04d0*/  @!P0 IADD3 R3, R3, 0x80, RZ ;  /* 0x0000008003038810 */ /* 0x000fc60007ffe0ff */
[----:B------:R-:W-:-:S05]  /*04e0*/  @!P0 IMAD.WIDE.U32 R4, R4, R5, c[0x0][0x168] ;  /* 0x00005a0004048625 */ /* 0x000fca00078e0005 */
[----:B0-----:R0:W-:Y:S02]  /*04f0*/  @!P0 STG.E.U16 [R4.64], R7 ;  /* 0x0000000704008986 */ /* 0x0011e4000c101504 */
.L_x_842:
[----:B------:R-:W-:Y:S05]  /*0500*/  BSYNC B0 ;  /* 0x0000000000007941 */ /* 0x000fea0003800000 */
.L_x_836:
        /* <DEDUP_REMOVED lines=9> */
.L_x_843:
        /* <DEDUP_REMOVED lines=14> */
.L_x_6853:


//--------------------- .text._ZN2at6native29vectorized_elementwise_kernelILi8ENS0_11FillFunctorItEESt5arrayIPcLm1EEEEviT0_T1_ --------------------------
	.section	.text._ZN2at6native29vectorized_elementwise_kernelILi8ENS0_11FillFunctorItEESt5arrayIPcLm1EEEEviT0_T1_,"ax",@progbits
	.sectioninfo	@"SHI_REGISTERS=4"
	.align	128
        .global         _ZN2at6native29vectorized_elementwise_kernelILi8ENS0_11FillFunctorItEESt5arrayIPcLm1EEEEviT0_T1_
        .type           _ZN2at6native29vectorized_elementwise_kernelILi8ENS0_11FillFunctorItEESt5arrayIPcLm1EEEEviT0_T1_,@function
        .size           _ZN2at6native29vectorized_elementwise_kernelILi8ENS0_11FillFunctorItEESt5arrayIPcLm1EEEEviT0_T1_,(.L_x_6854 - _ZN2at6native29vectorized_elementwise_kernelILi8ENS0_11FillFunctorItEESt5arrayIPcLm1EEEEviT0_T1_)
        .other          _ZN2at6native29vectorized_elementwise_kernelILi8ENS0_11FillFunctorItEESt5arrayIPcLm1EEEEviT0_T1_,@"STO_CUDA_ENTRY STV_DEFAULT"
_ZN2at6native29vectorized_elementwise_kernelILi8ENS0_11FillFunctorItEESt5arrayIPcLm1EEEEviT0_T1_:
.text._ZN2at6native29vectorized_elementwise_kernelILi8ENS0_11FillFunctorItEESt5arrayIPcLm1EEEEviT0_T1_:
[----:B------:R-:W-:Y:S02]  /*0000*/  MOV R1, c[0x0][0x28] ;  /* 0x00000a0000017a02 */ /* 0x000fe40000000f00 */
[----:B------:R-:W-:Y:S05]  /*0010*/  EXIT ;  /* 0x000000000000794d */ /* 0x000fea0003800000 */
.L_x_844:
        /* <DEDUP_REMOVED lines=14> */
.L_x_6854:


//--------------------- .text._ZN2at6native18elementwise_kernelILi128ELi4EZNS0_15gpu_kernel_implINS0_11FillFunctorIN3c1014Float8_e8m0fnuEEEEEvRNS_18TensorIteratorBaseERKT_EUliE_EEviT1_ --------------------------
	.section	.text._ZN2at6native18elementwise_kernelILi128ELi4EZNS0_15gpu_kernel_implINS0_11FillFunctorIN3c1014Float8_e8m0fnuEEEEEvRNS_18TensorIteratorBaseERKT_EUliE_EEviT1_,"ax",@progbits
	.sectioninfo	@"SHI_REGISTERS=24"
	.align	128
        .global         _ZN2at6native18elementwise_kernelILi128ELi4EZNS0_15gpu_kernel_implINS0_11FillFunctorIN3c1014Float8_e8m0fnuEEEEEvRNS_18TensorIteratorBaseERKT_EUliE_EEviT1_
        .type           _ZN2at6native18elementwise_kernelILi128ELi4EZNS0_15gpu_kernel_implINS0_11FillFunctorIN3c1014Float8_e8m0fnuEEEEEvRNS_18TensorIteratorBaseERKT_EUliE_EEviT1_,@function
        .size           _ZN2at6native18elementwise_kernelILi128ELi4EZNS0_15gpu_kernel_implINS0_11FillFunctorIN3c1014Float8_e8m0fnuEEEEEvRNS_18TensorIteratorBaseERKT_EUliE_EEviT1_,(.L_x_6855 - _ZN2at6native18elementwise_kernelILi128ELi4EZNS0_15gpu_kernel_implINS0_11FillFunctorIN3c1014Float8_e8m0fnuEEEEEvRNS_18TensorIteratorBaseERKT_EUliE_EEviT1_)
        .other          _ZN2at6native18elementwise_kernelILi128ELi4EZNS0_15gpu_kernel_implINS0_11FillFunctorIN3c1014Float8_e8m0fnuEEEEEvRNS_18TensorIteratorBaseERKT_EUliE_EEviT1_,@"STO_CUDA_ENTRY STV_DEFAULT"
_ZN2at6native18elementwise_kernelILi128ELi4EZNS0_15gpu_kernel_implINS0_11FillFunctorIN3c1014Float8_e8m0fnuEEEEEvRNS_18TensorIteratorBaseERKT_EUliE_EEviT1_:
.text._ZN2at6native18elementwise_kernelILi128ELi4EZNS0_15gpu_kernel_implINS0_11FillFunctorIN3c1014Float8_e8m0fnuEEEEEvRNS_18TensorIteratorBaseERKT_EUliE_EEviT1_:
        /* <DEDUP_REMOVED lines=202> */
[----:B------:R-:W-:-:S03]  /*0ca0*/  IMAD.MOV R7, RZ, RZ, -R5 ;  /* 0x000000ffff077224 */ /* 0x000fc600078e0a05 */
[----:B------:R-:W-:-:S04]  /*0cb0*/  @P0 IMAD.HI.U32 R2, R5, c[0x0][0x290], R4 ;  /* 0x0000a40005020a27 */ /* 0x000fc800078e0004 */
[----:B------:R-:W-:Y:S01]  /*0cc0*/  IMAD R3, R7, c[0x0][0x280], R3 ;  /* 0x0000a00007037a24 */ /* 0x000fe200078e0203 */
[----:B------:R-:W-:-:S03]  /*0cd0*/  @P0 SHF.R.U32.HI R2, RZ, c[0x0][0x294], R2 ;  /* 0x0000a500ff020a19 */ /* 0x000fc60000011602 */
[----:B------:R-:W-:Y:S02]  /*0ce0*/  IMAD R0, R3, c[0x0][0x2f4], R0 ;  /* 0x0000bd0003007a24 */ /* 0x000fe400078e0200 */
[----:B------:R-:W-:-:S04]  /*0cf0*/  @P0 IMAD.MOV R4, RZ, RZ, -R2 ;  /* 0x000000ffff040224 */ /* 0x000fc800078e0a02 */
[----:B------:R-:W-:-:S04]  /*0d00*/  @P0 IMAD R5, R4, c[0x0][0x28c], R5 ;  /* 0x0000a30004050a24 */ /* 0x000fc800078e0205 */
[----:B------:R-:W-:-:S04]  /*0d10*/  @P0 IMAD R0, R5, c[0x0][0x2f8], R0 ;  /* 0x0000be0005000a24 */ /* 0x000fc800078e0200 */
.L_x_847:
[----:B------:R-:W0:Y:S01]  /*0d20*/  LDC.U8 R6, c[0x0][0x309] ;  /* 0x0000c240ff067b82 */ /* 0x000e220000000000 */
[----:B------:R-:W-:-:S05]  /*0d30*/  IADD3 R2, P1, R0, c[0x0][0x300], RZ ;  /* 0x0000c00000027a10 */ /* 0x000fca0007f3e0ff */
[----:B------:R-:W-:Y:S02]  /*0d40*/  IMAD.X R3, RZ, RZ, c[0x0][0x304], P1 ;  /* 0x0000c100ff037624 */ /* 0x000fe400008e06ff */
[----:B------:R-:W1:Y:S01]  /*0d50*/  LDC.U8 R5, c[0x0][0x308] ;  /* 0x0000c200ff057b82 */ /* 0x000e620000000000 */
[----:B0-----:R-:W-:-:S04]  /*0d60*/  PRMT R4, R6, 0x9910, RZ ;  /* 0x0000991006047816 */ /* 0x001fc800000000ff */
[----:B------:R-:W-:-:S13]  /*0d70*/  ISETP.GT.AND P0, PT, R4, 0x9, PT ;  /* 0x000000090400780c */ /* 0x000fda0003f04270 */
[----:B------:R-:W-:Y:S05]  /*0d80*/  @P0 BRA `(.L_x_848) ;  /* 0x000008a000000947 */ /* 0x000fea0003800000 */
[----:B-1----:R-:W-:-:S13]  /*0d90*/  ISETP.GT.AND P0, PT, R4, 0x4, PT ;  /* 0x000000040400780c */ /* 0x002fda0003f04270 */
[----:B------:R-:W-:Y:S05]  /*0da0*/  @P0 BRA `(.L_x_849) ;  /* 0x0000044000000947 */ /* 0x000fea0003800000 */
[----:B------:R-:W-:-:S13]  /*0db0*/  ISETP.GT.AND P0, PT, R4, 0x1, PT ;  /* 0x000000010400780c */ /* 0x000fda0003f04270 */
[----:B------:R-:W-:Y:S05]  /*0dc0*/  @P0 BRA `(.L_x_850) ;  /* 0x000001b000000947 */ /* 0x000fea0003800000 */
[----:B------:R-:W-:-:S13]  /*0dd0*/  ISETP.NE.AND P0, PT, R6, RZ, PT ;  /* 0x000000ff0600720c */ /* 0x000fda0003f05270 */
[----:B------:R-:W-:Y:S05]  /*0de0*/  @!P0 BRA `(.L_x_851) ;  /* 0x000000d000008947 */ /* 0x000fea0003800000 */
[----:B------:R-:W-:-:S13]  /*0df0*/  ISETP.NE.AND P0, PT, R4, 0x1, PT ;  /* 0x000000010400780c */ /* 0x000fda0003f05270 */
[----:B------:R-:W-:Y:S05]  /*0e00*/  @P0 BRA `(.L_x_852) ;  /* 0x0000129000000947 */ /* 0x000fea0003800000 */
[----:B------:R-:W-:Y:S01]  /*0e10*/  ISETP.NE.AND P0, PT, R5, RZ, PT ;  /* 0x000000ff0500720c */ /* 0x000fe20003f05270 */
[----:B------:R-:W-:-:S12]  /*0e20*/  IMAD.MOV.U32 R0, RZ, RZ, 0x400000 ;  /* 0x00400000ff007424 */ /* 0x000fd800078e00ff */
[----:B------:R-:W-:Y:S05]  /*0e30*/  @!P0 BRA `(.L_x_853) ;  /* 0x0000005000008947 */ /* 0x000fea0003800000 */
[----:B------:R-:W-:-:S04]  /*0e40*/  PRMT R0, R5, 0x9910, RZ ;  /* 0x0000991005007816 */ /* 0x000fc800000000ff */
[----:B------:R-:W-:-:S13]  /*0e50*/  ISETP.NE.AND P0, PT, R0, 0xff, PT ;  /* 0x000000ff0000780c */ /* 0x000fda0003f05270 */
[----:B------:R-:W-:Y:S02]  /*0e60*/  @P0 IMAD.SHL.U32 R5, R5, 0x800000, RZ ;  /* 0x0080000005050824 */ /* 0x000fe400078e00ff */
[----:B------:R-:W-:-:S03]  /*0e70*/  @!P0 IMAD.MOV.U32 R0, RZ, RZ, 0x7f800001 ;  /* 0x7f800001ff008424 */ /* 0x000fc600078e00ff */
[----:B------:R-:W-:-:S04]  /*0e80*/  @P0 LOP3.LUT R0, R5, 0x7f800000, RZ, 0xc0, !PT ;  /* 0x7f80000005000812 */ /* 0x000fc800078ec0ff */
.L_x_853:
[----:B------:R-:W0:Y:S02]  /*0e90*/  F2I.FTZ.TRUNC.NTZ R5, R0 ;  /* 0x0000000000057305 */ /* 0x000e24000021f100 */
[----:B0-----:R0:W-:Y:S01]  /*0ea0*/  STG.E.U8 [R2.64], R5 ;  /* 0x0000000502007986 */ /* 0x0011e2000c101124 */
[----:B------:R-:W-:Y:S05]  /*0eb0*/  BRA `(.L_x_854) ;  /* 0x0000147000007947 */ /* 0x000fea0003800000 */
.L_x_851:
[----:B------:R-:W-:Y:S01]  /*0ec0*/  ISETP.NE.AND P0, PT, R5, RZ, PT ;  /* 0x000000ff0500720c */ /* 0x000fe20003f05270 */
[----:B------:R-:W-:-:S12]  /*0ed0*/  IMAD.MOV.U32 R4, RZ, RZ, 0x400000 ;  /* 0x00400000ff047424 */ /* 0x000fd800078e00ff */
[----:B------:R-:W-:Y:S05]  /*0ee0*/  @!P0 BRA `(.L_x_855) ;  /* 0x0000005000008947 */ /* 0x000fea0003800000 */
[----:B------:R-:W-:-:S04]  /*0ef0*/  PRMT R0, R5, 0x9910, RZ ;  /* 0x0000991005007816 */ /* 0x000fc800000000ff */
[----:B------:R-:W-:-:S13]  /*0f00*/  ISETP.NE.AND P0, PT, R0, 0xff, PT ;  /* 0x000000ff0000780c */ /* 0x000fda0003f05270 */
[----:B------:R-:W-:Y:S02]  /*0f10*/  @P0 IMAD.SHL.U32 R5, R5, 0x800000, RZ ;  /* 0x0080000005050824 */ /* 0x000fe400078e00ff */
[----:B------:R-:W-:-:S03]  /*0f20*/  @!P0 IMAD.MOV.U32 R4, RZ, RZ, 0x7f800001 ;  /* 0x7f800001ff048424 */ /* 0x000fc600078e00ff */
[----:B------:R-:W-:-:S06]  /*0f30*/  @P0 LOP3.LUT R4, R5, 0x7f800000, RZ, 0xc0, !PT ;  /* 0x7f80000005040812 */ /* 0x000fcc00078ec0ff */
.L_x_855:
[----:B------:R-:W0:Y:S02]  /*0f40*/  F2I.S64.TRUNC R4, R4 ;  /* 0x0000000400047311 */ /* 0x000e24000020d900 */
[----:B0-----:R-:W-:-:S05]  /*0f50*/  IMAD.MOV.U32 R7, RZ, RZ, R4 ;  /* 0x000000ffff077224 */ /* 0x001fca00078e0004 */
[----:B------:R0:W-:Y:S01]  /*0f60*/  STG.E.U8 [R2.64], R7 ;  /* 0x0000000702007986 */ /* 0x0001e2000c101124 */
[----:B------:R-:W-:Y:S05]  /*0f70*/  BRA `(.L_x_854) ;  /* 0x000013b000007947 */ /* 0x000fea0003800000 */
.L_x_850:
[----:B------:R-:W-:-:S13]  /*0f80*/  ISETP.NE.AND P0, PT, R4, 0x2, PT ;  /* 0x000000020400780c */ /* 0x000fda0003f05270 */
[----:B------:R-:W-:Y:S05]  /*0f90*/  @!P0 BRA `(.L_x_856) ;  /* 0x000001a000008947 */ /* 0x000fea0003800000 */
[----:B------:R-:W-:-:S13]  /*0fa0*/  ISETP.NE.AND P0, PT, R4, 0x3, PT ;  /* 0x000000030400780c */ /* 0x000fda0003f05270 */
        /* <DEDUP_REMOVED lines=11> */
.L_x_858:
[----:B------:R-:W0:Y:S02]  /*1060*/  F2I.S64.TRUNC R4, R4 ;  /* 0x0000000400047311 */ /* 0x000e24000020d900 */
[----:B0-----:R0:W-:Y:S01]  /*1070*/  STG.E.64 [R2.64], R4 ;  /* 0x0000000402007986 */ /* 0x0011e2000c101b24 */
[----:B------:R-:W-:Y:S05]  /*1080*/  BRA `(.L_x_854) ;  /* 0x000012a000007947 */ /* 0x000fea0003800000 */
.L_x_857:
        /* <DEDUP_REMOVED lines=8> */
.L_x_859:
[----:B------:R-:W0:Y:S02]  /*1110*/  F2I.FTZ.TRUNC.NTZ R5, R0 ;  /* 0x0000000000057305 */ /* 0x000e24000021f100 */
[----:B0-----:R0:W-:Y:S01]  /*1120*/  STG.E [R2.64], R5 ;  /* 0x0000000502007986 */ /* 0x0011e2000c101924 */
[----:B------:R-:W-:Y:S05]  /*1130*/  BRA `(.L_x_854) ;  /* 0x000011f000007947 */ /* 0x000fea0003800000 */
.L_x_856:
        /* <DEDUP_REMOVED lines=8> */
.L_x_860:
[----:B------:R-:W0:Y:S02]  /*11c0*/  F2I.FTZ.TRUNC.NTZ R5, R0 ;  /* 0x0000000000057305 */ /* 0x000e24000021f100 */
[----:B0-----:R0:W-:Y:S01]  /*11d0*/  STG.E.U16 [R2.64], R5 ;  /* 0x0000000502007986 */ /* 0x0011e2000c101524 */
[----:B------:R-:W-:Y:S05]  /*11e0*/  BRA `(.L_x_854) ;  /* 0x0000114000007947 */ /* 0x000fea0003800000 */
.L_x_849:
[----:B------:R-:W-:-:S13]  /*11f0*/  ISETP.GT.AND P0, PT, R4, 0x6, PT ;  /* 0x000000060400780c */ /* 0x000fda0003f04270 */
[----:B------:R-:W-:Y:S05]  /*1200*/  @P0 BRA `(.L_x_861) ;  /* 0x0000019000000947 */ /* 0x000fea0003800000 */
        /* <DEDUP_REMOVED lines=11> */
[----:B------:R-:W-:-:S05]  /*12c0*/  @P0 LOP3.LUT R7, R5, 0x7f800000, RZ, 0xc0, !PT ;  /* 0x7f80000005070812 */ /* 0x000fca00078ec0ff */
.L_x_863:
[----:B------:R0:W-:Y:S01]  /*12d0*/  STG.E [R2.64], R7 ;  /* 0x0000000702007986 */ /* 0x0001e2000c101924 */
[----:B------:R-:W-:Y:S05]  /*12e0*/  BRA `(.L_x_854) ;  /* 0x0000104000007947 */ /* 0x000fea0003800000 */
.L_x_862:
        /* <DEDUP_REMOVED lines=8> */
.L_x_864:
[----:B------:R-:W-:-:S05]  /*1370*/  F2FP.PACK_AB R0, RZ, R0 ;  /* 0x00000000ff00723e */ /* 0x000fca00000000ff */
[----:B------:R0:W-:Y:S01]  /*1380*/  STG.E.U16 [R2.64], R0 ;  /* 0x0000000002007986 */ /* 0x0001e2000c101524 */
[----:B------:R-:W-:Y:S05]  /*1390*/  BRA `(.L_x_854) ;  /* 0x00000f9000007947 */ /* 0x000fea0003800000 */
.L_x_861:
[----:B------:R-:W-:-:S13]  /*13a0*/  ISETP.NE.AND P0, PT, R4, 0x7, PT ;  /* 0x000000070400780c */ /* 0x000fda0003f05270 */
[----:B------:R-:W-:Y:S05]  /*13b0*/  @!P0 BRA `(.L_x_865) ;  /* 0x000001b000008947 */ /* 0x000fea0003800000 */
[----:B------:R-:W-:-:S13]  /*13c0*/  ISETP.NE.AND P0, PT, R4, 0x8, PT ;  /* 0x000000080400780c */ /* 0x000fda0003f05270 */
[----:B------:R-:W-:Y:S05]  /*13d0*/  @!P0 BRA `(.L_x_866) ;  /* 0x000000d000008947 */ /* 0x000fea0003800000 */
[----:B------:R-:W-:-:S13]  /*13e0*/  ISETP.NE.AND P0, PT, R4, 0x9, PT ;  /* 0x000000090400780c */ /* 0x000fda0003f05270 */
[----:B------:R-:W-:Y:S05]  /*13f0*/  @P0 BRA `(.L_x_852) ;  /* 0x00000ca000000947 */ /* 0x000fea0003800000 */
[----:B------:R-:W-:Y:S01]  /*1400*/  ISETP.NE.AND P0, PT, R5, RZ, PT ;  /* 0x000000ff0500720c */ /* 0x000fe20003f05270 */
[----:B------:R-:W-:Y:S02]  /*1410*/  IMAD.MOV.U32 R7, RZ, RZ, RZ ;  /* 0x000000ffff077224 */ /* 0x000fe400078e00ff */
[----:B------:R-:W-:-:S10]  /*1420*/  IMAD.MOV.U32 R6, RZ, RZ, 0x400000 ;  /* 0x00400000ff067424 */ /* 0x000fd400078e00ff */
[----:B------:R-:W-:Y:S05]  /*1430*/  @!P0 BRA `(.L_x_867) ;  /* 0x0000005000008947 */ /* 0x000fea0003800000 */
[----:B------:R-:W-:-:S04]  /*1440*/  PRMT R0, R5, 0x9910, RZ ;  /* 0x0000991005007816 */ /* 0x000fc800000000ff */
[----:B------:R-:W-:-:S13]  /*1450*/  ISETP.NE.AND P0, PT, R0, 0xff, PT ;  /* 0x000000ff0000780c */ /* 0x000fda0003f05270 */
[----:B------:R-:W-:Y:S02]  /*1460*/  @P0 IMAD.SHL.U32 R5, R5, 0x800000, RZ ;  /* 0x0080000005050824 */ /* 0x000fe400078e00ff */
[----:B------:R-:W-:-:S03]  /*1470*/  @!P0 IMAD.MOV.U32 R6, RZ, RZ, 0x7f800001 ;  /* 0x7f800001ff068424 */ /* 0x000fc600078e00ff */
[----:B------:R-:W-:-:S05]  /*1480*/  @P0 LOP3.LUT R6, R5, 0x7f800000, RZ, 0xc0, !PT ;  /* 0x7f80000005060812 */ /* 0x000fca00078ec0ff */
.L_x_867:
[----:B------:R0:W-:Y:S01]  /*1490*/  STG.E.64 [R2.64], R6 ;  /* 0x0000000602007986 */ /* 0x0001e2000c101b24 */
[----:B------:R-:W-:Y:S05]  /*14a0*/  BRA `(.L_x_854) ;  /* 0x00000e8000007947 */ /* 0x000fea0003800000 */
.L_x_866:
        /* <DEDUP_REMOVED lines=8> */
.L_x_868:
[----:B------:R-:W-:-:S04]  /*1530*/  F2FP.PACK_AB R0, RZ, R0 ;  /* 0x00000000ff00723e */ /* 0x000fc800000000ff */
[----:B------:R-:W-:-:S05]  /*1540*/  PRMT R0, R0, 0x5410, RZ ;  /* 0x0000541000007816 */ /* 0x000fca00000000ff */
[----:B------:R0:W-:Y:S01]  /*1550*/  STG.E [R2.64], R0 ;  /* 0x0000000002007986 */ /* 0x0001e2000c101924 */
[----:B------:R-:W-:Y:S05]  /*1560*/  BRA `(.L_x_854) ;  /* 0x00000dc000007947 */ /* 0x000fea0003800000 */
.L_x_865:
        /* <DEDUP_REMOVED lines=8> */
.L_x_869:
[----:B------:R-:W-:-:S04]  /*15f0*/  FMUL.FTZ R0, R0, 1 ;  /* 0x3f80000000007820 */ /* 0x000fc80000410000 */
[----:B------:R-:W0:Y:S02]  /*1600*/  F2F.F64.F32 R4, R0 ;  /* 0x0000000000047310 */ /* 0x000e240000201800 */
[----:B0-----:R0:W-:Y:S01]  /*1610*/  STG.E.64 [R2.64], R4 ;  /* 0x0000000402007986 */ /* 0x0011e2000c101b24 */
[----:B------:R-:W-:Y:S05]  /*1620*/  BRA `(.L_x_854) ;  /* 0x00000d0000007947 */ /* 0x000fea0003800000 */
.L_x_848:
[----:B-1----:R-:W-:-:S13]  /*1630*/  ISETP.GT.AND P0, PT, R4, 0x18, PT ;  /* 0x000000180400780c */ /* 0x002fda0003f04270 */
[----:B------:R-:W-:Y:S05]  /*1640*/  @P0 BRA `(.L_x_870) ;  /* 0x000005b000000947 */ /* 0x000fea0003800000 */
        /* <DEDUP_REMOVED lines=14> */
.L_x_873:
[----:B------:R-:W-:-:S04]  /*1730*/  FSETP.NEU.FTZ.AND P0, PT, R0, RZ, PT ;  /* 0x000000ff0000720b */ /* 0x000fc80003f1d000 */
[----:B------:R-:W-:-:S05]  /*1740*/  SEL R5, RZ, 0x1, !P0 ;  /* 0x00000001ff057807 */ /* 0x000fca0004000000 */
[----:B------:R0:W-:Y:S01]  /*1750*/  STG.E.U8 [R2.64], R5 ;  /* 0x0000000502007986 */ /* 0x0001e2000c101124 */
[----:B------:R-:W-:Y:S05]  /*1760*/  BRA `(.L_x_854) ;  /* 0x00000bc000007947 */ /* 0x000fea0003800000 */
.L_x_872:
        /* <DEDUP_REMOVED lines=8> */
.L_x_874:
[----:B------:R-:W-:Y:S01]  /*17f0*/  FMUL.FTZ R0, R0, 1 ;  /* 0x3f80000000007820 */ /* 0x000fe20000410000 */
[----:B------:R-:W-:-:S03]  /*1800*/  CS2R R6, SRZ ;  /* 0x0000000000067805 */ /* 0x000fc6000001ff00 */
[----:B------:R-:W0:Y:S02]  /*1810*/  F2F.F64.F32 R4, R0 ;  /* 0x0000000000047310 */ /* 0x000e240000201800 */
[----:B0-----:R0:W-:Y:S01]  /*1820*/  STG.E.128 [R2.64], R4 ;  /* 0x0000000402007986 */ /* 0x0011e2000c101d24 */
[----:B------:R-:W-:Y:S05]  /*1830*/  BRA `(.L_x_854) ;  /* 0x00000af000007947 */ /* 0x000fea0003800000 */
.L_x_871:
        /* <DEDUP_REMOVED lines=14> */
.L_x_877:
[----:B------:R-:W-:Y:S01]  /*1920*/  LOP3.LUT R4, R0, 0x7fc00001, RZ, 0xc0, !PT ;  /* 0x7fc0000100047812 */ /* 0x000fe200078ec0ff */
[----:B------:R-:W-:-:S03]  /*1930*/  IMAD.MOV.U32 R5, RZ, RZ, 0x7f ;  /* 0x0000007fff057424 */ /* 0x000fc600078e00ff */
[----:B------:R-:W-:-:S13]  /*1940*/  ISETP.GT.U32.AND P0, PT, R4, 0x43efffff, PT ;  /* 0x43efffff0400780c */ /* 0x000fda0003f04070 */
[----:B------:R-:W-:Y:S05]  /*1950*/  @P0 BRA `(.L_x_878) ;  /* 0x0000005000000947 */ /* 0x000fea0003800000 */
[----:B------:R-:W-:-:S13]  /*1960*/  ISETP.GE.U32.AND P0, PT, R4, 0x3c800000, PT ;  /* 0x3c8000000400780c */ /* 0x000fda0003f06070 */
[----:B------:R-:W-:Y:S01]  /*1970*/  @P0 IADD3 R5, R0, 0x407ffff, RZ ;  /* 0x0407ffff00050810 */ /* 0x000fe20007ffe0ff */
[----:B------:R-:W-:-:S03]  /*1980*/  @!P0 FADD.FTZ R0, R4, 16384 ;  /* 0x4680000004008421 */ /* 0x000fc60000010000 */
[----:B------:R-:W-:Y:S02]  /*1990*/  @P0 SHF.R.U32.HI R5, RZ, 0x14, R5 ;  /* 0x00000014ff050819 */ /* 0x000fe40000011605 */
[----:B------:R-:W-:-:S05]  /*19a0*/  @!P0 IADD3 R5, R0, -0x46800000, RZ ;  /* 0xb980000000058810 */ /* 0x000fca0007ffe0ff */
.L_x_878:
[----:B------:R0:W-:Y:S01]  /*19b0*/  STG.E.U8 [R2.64], R5 ;  /* 0x0000000502007986 */ /* 0x0001e2000c101124 */
[----:B------:R-:W-:Y:S05]  /*19c0*/  BRA `(.L_x_854) ;  /* 0x0000096000007947 */ /* 0x000fea0003800000 */
.L_x_876:
[----:B------:R-:W-:Y:S01]  /*19d0*/  ISETP.NE.AND P0, PT, R5, RZ, PT ;  /* 0x000000ff0500720c */ /* 0x000fe20003f05270 */
[----:B------:R-:W-:-:S12]  /*19e0*/  IMAD.MOV.U32 R0, RZ, RZ, 0x400000 ;  /* 0x00400000ff007424 */ /* 0x000fd800078e00ff */
[----:B------:R-:W-:Y:S05]  /*19f0*/  @!P0 BRA `(.L_x_879) ;  /* 0x0000005000008947 */ /* 0x000fea0003800000 */
[----:B------:R-:W-:-:S04]  /*1a00*/  PRMT R0, R5, 0x9910, RZ ;  /* 0x0000991005007816 */ /* 0x000fc800000000ff */
[----:B------:R-:W-:-:S13]  /*1a10*/  ISETP.NE.AND P0, PT, R0, 0xff, PT ;  /* 0x000000ff0000780c */ /* 0x000fda0003f05270 */
[----:B------:R-:W-:Y:S01]  /*1a20*/  @P0 IMAD.SHL.U32 R5, R5, 0x800000, RZ ;  /* 0x0080000005050824 */ /* 0x000fe200078e00ff */
[----:B------:R-:W-:-:S04]  /*1a30*/  @!P0 MOV R0, 0x7f800001 ;  /* 0x7f80000100008802 */ /* 0x000fc80000000f00 */
[----:B------:R-:W-:-:S04]  /*1a40*/  @P0 LOP3.LUT R0, R5, 0x7f800000, RZ, 0xc0, !PT ;  /* 0x7f80000005000812 */ /* 0x000fc800078ec0ff */
.L_x_879:
[----:B------:R-:W-:-:S04]  /*1a50*/  LOP3.LUT R5, R0, 0x7fc00001, RZ, 0xc0, !PT ;  /* 0x7fc0000100057812 */ /* 0x000fc800078ec0ff */
[----:B------:R-:W-:-:S13]  /*1a60*/  ISETP.GT.U32.AND P0, PT, R5, 0x477fffff, PT ;  /* 0x477fffff0500780c */ /* 0x000fda0003f04070 */
[----:B------:R-:W-:Y:S05]  /*1a70*/  @P0 BRA `(.L_x_880) ;  /* 0x0000008000000947 */ /* 0x000fea0003800000 */
[----:B------:R-:W-:-:S13]  /*1a80*/  ISETP.GE.U32.AND P0, PT, R5, 0x38800000, PT ;  /* 0x388000000500780c */ /* 0x000fda0003f06070 */
[----:B------:R-:W-:Y:S01]  /*1a90*/  @P0 IADD3 R4, R0, 0x80fffff, RZ ;  /* 0x080fffff00040810 */ /* 0x000fe20007ffe0ff */
[----:B------:R-:W-:-:S03]  /*1aa0*/  @!P0 FADD.FTZ R0, R5, 128 ;  /* 0x4300000005008421 */ /* 0x000fc60000010000 */
[----:B------:R-:W-:Y:S02]  /*1ab0*/  @P0 SHF.R.U32.HI R7, RZ, 0x15, R4 ;  /* 0x00000015ff070819 */ /* 0x000fe40000011604 */
[----:B------:R-:W-:-:S03]  /*1ac0*/  @!P0 IADD3 R5, R0, -0x43000000, RZ ;  /* 0xbd00000000058810 */ /* 0x000fc60007ffe0ff */
[----:B------:R0:W-:Y:S04]  /*1ad0*/  @P0 STG.E.U8 [R2.64], R7 ;  /* 0x0000000702000986 */ /* 0x0001e8000c101124 */
[----:B------:R0:W-:Y:S01]  /*1ae0*/  @!P0 STG.E.U8 [R2.64], R5 ;  /* 0x0000000502008986 */ /* 0x0001e2000c101124 */
[----:B------:R-:W-:Y:S05]  /*1af0*/  BRA `(.L_x_854) ;  /* 0x0000083000007947 */ /* 0x000fea0003800000 */
.L_x_880:
[----:B------:R-:W-:Y:S01]  /*1b00*/  ISETP.GT.U32.AND P0, PT, R5, 0x7f800000, PT ;  /* 0x7f8000000500780c */ /* 0x000fe20003f04070 */
[----:B------:R-:W-:-:S05]  /*1b10*/  IMAD.MOV.U32 R5, RZ, RZ, 0x7f ;  /* 0x0000007fff057424 */ /* 0x000fca00078e00ff */
[----:B------:R-:W-:-:S05]  /*1b20*/  SEL R5, R5, 0x7c, P0 ;  /* 0x0000007c05057807 */ /* 0x000fca0000000000 */
[----:B------:R0:W-:Y:S01]  /*1b30*/  STG.E.U8 [R2.64], R5 ;  /* 0x0000000502007986 */ /* 0x0001e2000c101124 */
[----:B------:R-:W-:Y:S05]  /*1b40*/  BRA `(.L_x_854) ;  /* 0x000007e000007947 */ /* 0x000fea0003800000 */
.L_x_875:
        /* <DEDUP_REMOVED lines=8> */
.L_x_881:
[----:B------:R-:W-:-:S05]  /*1bd0*/  F2FP.BF16.PACK_AB R0, RZ, R0 ;  /* 0x00000000ff00723e */ /* 0x000fca00000010ff */
[----:B------:R0:W-:Y:S01]  /*1be0*/  STG.E.U16 [R2.64], R0 ;  /* 0x0000000002007986 */ /* 0x0001e2000c101524 */
[----:B------:R-:W-:Y:S05]  /*1bf0*/  BRA `(.L_x_854) ;  /* 0x0000073000007947 */ /* 0x000fea0003800000 */
.L_x_870:
        /* <DEDUP_REMOVED lines=16> */
.L_x_885:
[----:B------:R-:W0:Y:S02]  /*1d00*/  F2I.FTZ.U32.TRUNC.NTZ R5, R0 ;  /* 0x0000000000057305 */ /* 0x000e24000021f000 */
[----:B0-----:R0:W-:Y:S01]  /*1d10*/  STG.E.U16 [R2.64], R5 ;  /* 0x0000000502007986 */ /* 0x0011e2000c101524 */
[----:B------:R-:W-:Y:S05]  /*1d20*/  BRA `(.L_x_854) ;  /* 0x0000060000007947 */ /* 0x000fea0003800000 */
.L_x_884:
        /* <DEDUP_REMOVED lines=8> */
.L_x_886:
[----:B------:R-:W-:Y:S01]  /*1db0*/  LOP3.LUT R5, R0, 0x7fc00001, RZ, 0xc0, !PT ;  /* 0x7fc0000100057812 */ /* 0x000fe200078ec0ff */
[----:B------:R-:W-:-:S03]  /*1dc0*/  IMAD.MOV.U32 R4, RZ, RZ, 0x80 ;  /* 0x00000080ff047424 */ /* 0x000fc600078e00ff */
[----:B------:R-:W-:-:S13]  /*1dd0*/  ISETP.GT.U32.AND P0, PT, R5, 0x437fffff, PT ;  /* 0x437fffff0500780c */ /* 0x000fda0003f04070 */
[----:B------:R-:W-:Y:S05]  /*1de0*/  @P0 BRA `(.L_x_887) ;  /* 0x000000a000000947 */ /* 0x000fea0003800000 */
[----:B------:R-:W-:-:S13]  /*1df0*/  ISETP.GE.U32.AND P0, PT, R5, 0x3c000000, PT ;  /* 0x3c0000000500780c */ /* 0x000fda0003f06070 */
[----:B------:R-:W-:-:S04]  /*1e00*/  @P0 IADD3 R0, R0, 0x487ffff, RZ ;  /* 0x0487ffff00000810 */ /* 0x000fc80007ffe0ff */
[----:B------:R-:W-:-:S04]  /*1e10*/  @P0 SHF.R.U32.HI R0, RZ, 0x14, R0 ;  /* 0x00000014ff000819 */ /* 0x000fc80000011600 */
[----:B------:R-:W-:Y:S01]  /*1e20*/  @P0 LOP3.LUT R0, R0, 0xfc, RZ, 0xc0, !PT ;  /* 0x000000fc00000812 */ /* 0x000fe200078ec0ff */
[----:B------:R-:W-:Y:S05]  /*1e30*/  @P0 BRA `(.L_x_888) ;  /* 0x0000004000000947 */ /* 0x000fea0003800000 */
[----:B------:R-:W-:Y:S01]  /*1e40*/  FADD.FTZ R0, R5, 8192 ;  /* 0x4600000005007421 */ /* 0x000fe20000010000 */
[----:B------:R-:W-:-:S04]  /*1e50*/  PRMT R4, RZ, 0x7610, R4 ;  /* 0x00007610ff047816 */ /* 0x000fc80000000004 */
[----:B------:R-:W-:-:S13]  /*1e60*/  LOP3.LUT P0, R0, R0, 0xff, RZ, 0xc0, !PT ;  /* 0x000000ff00007812 */ /* 0x000fda000780c0ff */
[----:B------:R-:W-:Y:S05]  /*1e70*/  @!P0 BRA `(.L_x_887) ;  /* 0x0000001000008947 */ /* 0x000fea0003800000 */
.L_x_888:
[----:B------:R-:W-:-:S05]  /*1e80*/  PRMT R4, R0, 0x7610, R4 ;  /* 0x0000761000047816 */ /* 0x000fca0000000004 */
.L_x_887:
[----:B------:R0:W-:Y:S01]  /*1e90*/  STG.E.U8 [R2.64], R4 ;  /* 0x0000000402007986 */ /* 0x0001e2000c101124 */
[----:B------:R-:W-:Y:S05]  /*1ea0*/  BRA `(.L_x_854) ;  /* 0x0000048000007947 */ /* 0x000fea0003800000 */
.L_x_883:
        /* <DEDUP_REMOVED lines=8> */
.L_x_889:
        /* <DEDUP_REMOVED lines=13> */
.L_x_891:
[----:B------:R-:W-:-:S05]  /*2000*/  PRMT R4, R0, 0x7610, R4 ;  /* 0x0000761000047816 */ /* 0x000fca0000000004 */
.L_x_890:
[----:B------:R0:W-:Y:S01]  /*2010*/  STG.E.U8 [R2.64], R4 ;  /* 0x0000000402007986 */ /* 0x0001e2000c101124 */
[----:B------:R-:W-:Y:S05]  /*2020*/  BRA `(.L_x_854) ;  /* 0x0000030000007947 */ /* 0x000fea0003800000 */
.L_x_882:
[----:B------:R-:W-:-:S13]  /*2030*/  ISETP.NE.AND P0, PT, R4, 0x1c, PT ;  /* 0x0000001c0400780c */ /* 0x000fda0003f05270 */
[----:B------:R-:W-:Y:S05]  /*2040*/  @!P0 BRA `(.L_x_892) ;  /* 0x0000024000008947 */ /* 0x000fea0003800000 */
[----:B------:R-:W-:-:S13]  /*2050*/  ISETP.NE.AND P0, PT, R4, 0x1d, PT ;  /* 0x0000001d0400780c */ /* 0x000fda0003f05270 */
[----:B------:R-:W-:Y:S05]  /*2060*/  @!P0 BRA `(.L_x_893) ;  /* 0x0000017000008947 */ /* 0x000fea0003800000 */
[----:B------:R-:W-:-:S13]  /*2070*/  ISETP.NE.AND P0, PT, R4, 0x2c, PT ;  /* 0x0000002c0400780c */ /* 0x000fda0003f05270 */
[----:B------:R0:W-:Y:S01]  /*2080*/  @!P0 STG.E.U8 [R2.64], R5 ;  /* 0x0000000502008986 */ /* 0x0001e2000c101124 */
[----:B------:R-:W-:Y:S05]  /*2090*/  @!P0 BRA `(.L_x_854) ;  /* 0x0000029000008947 */ /* 0x000fea0003800000 */
.L_x_852:
[----:B0-----:R-:W-:Y:S01]  /*20a0*/  MOV R2, 0x0 ;  /* 0x0000000000027802 */ /* 0x001fe20000000f00 */
        /* <DEDUP_REMOVED lines=19> */
.L_x_893:
        /* <DEDUP_REMOVED lines=8> */
.L_x_894:
[----:B------:R-:W0:Y:S02]  /*2260*/  F2I.U64.TRUNC R4, R4 ;  /* 0x0000000400047311 */ /* 0x000e24000020d800 */
[----:B0-----:R0:W-:Y:S01]  /*2270*/  STG.E.64 [R2.64], R4 ;  /* 0x0000000402007986 */ /* 0x0011e2000c101b24 */
[----:B------:R-:W-:Y:S05]  /*2280*/  BRA `(.L_x_854) ;  /* 0x000000a000007947 */ /* 0x000fea0003800000 */
.L_x_892:
        /* <DEDUP_REMOVED lines=8> */
.L_x_895:
[----:B------:R-:W0:Y:S02]  /*2310*/  F2I.FTZ.U32.TRUNC.NTZ R5, R0 ;  /* 0x0000000000057305 */ /* 0x000e24000021f000 */
[----:B0-----:R0:W-:Y:S02]  /*2320*/  STG.E [R2.64], R5 ;  /* 0x0000000502007986 */ /* 0x0011e4000c101924 */
.L_x_854:
[----:B------:R-:W-:-:S05]  /*2330*/  IMAD R16, R19, 0x200, R16 ;  /* 0x0000020013107824 */ /* 0x000fca00078e0210 */
[----:B------:R-:W-:Y:S02]  /*2340*/  IADD3 R17, R16, 0x80, RZ ;  /* 0x0000008010117810 */ /* 0x000fe40007ffe0ff */
.L_x_846:
[----:B------:R-:W-:Y:S05]  /*2350*/  BSYNC B6 ;  /* 0x0000000000067941 */ /* 0x000fea0003800000 */
.L_x_845:
        /* <DEDUP_REMOVED lines=205> */
.L_x_898:
        /* <DEDUP_REMOVED lines=23> */
.L_x_904:
[----:B------:R-:W0:Y:S02]  /*31a0*/  F2I.FTZ.TRUNC.NTZ R5, R0 ;  /* 0x0000000000057305 */ /* 0x000e24000021f100 */
[----:B0-----:R0:W-:Y:S01]  /*31b0*/  STG.E.U8 [R2.64], R5 ;  /* 0x0000000502007986 */ /* 0x0011e2000c101124 */
[----:B------:R-:W-:Y:S05]  /*31c0*/  BRA `(.L_x_905) ;  /* 0x0000147000007947 */ /* 0x000fea0003800000 */
.L_x_902:
        /* <DEDUP_REMOVED lines=8> */
.L_x_906:
[----:B------:R-:W0:Y:S02]  /*3250*/  F2I.S64.TRUNC R4, R4 ;  /* 0x0000000400047311 */ /* 0x000e24000020d900 */
[----:B0-----:R-:W-:-:S05]  /*3260*/  IMAD.MOV.U32 R7, RZ, RZ, R4 ;  /* 0x000000ffff077224 */ /* 0x001fca00078e0004 */
[----:B------:R0:W-:Y:S01]  /*3270*/  STG.E.U8 [R2.64], R7 ;  /* 0x0000000702007986 */ /* 0x0001e2000c101124 */
[----:B------:R-:W-:Y:S05]  /*3280*/  BRA `(.L_x_905) ;  /* 0x000013b000007947 */ /* 0x000fea0003800000 */
.L_x_901:
        /* <DEDUP_REMOVED lines=11> */
[----:B------:R-:W-:Y:S01]  /*3340*/  @P0 SHF.L.U32 R5, R5, 0x17, RZ ;  /* 0x0000001705050819 */ /* 0x000fe200000006ff */
[----:B------:R-:W-:-:S03]  /*3350*/  @!P0 IMAD.MOV.U32 R4, RZ, RZ, 0x7f800001 ;  /* 0x7f800001ff048424 */ /* 0x000fc600078e00ff */
[----:B------:R-:W-:-:S06]  /*3360*/  @P0 LOP3.LUT R4, R5, 0x7f800000, RZ, 0xc0, !PT ;  /* 0x7f80000005040812 */ /* 0x000fcc00078ec0ff */
.L_x_909:
[----:B------:R-:W0:Y:S02]  /*3370*/  F2I.S64.TRUNC R4, R4 ;  /* 0x0000000400047311 */ /* 0x000e24000020d900 */
[----:B0-----:R0:W-:Y:S01]  /*3380*/  STG.E.64 [R2.64], R4 ;  /* 0x0000000402007986 */ /* 0x0011e2000c101b24 */
[----:B------:R-:W-:Y:S05]  /*3390*/  BRA `(.L_x_905) ;  /* 0x000012a000007947 */ /* 0x000fea0003800000 */
.L_x_908:
        /* <DEDUP_REMOVED lines=8> */
.L_x_910:
[----:B------:R-:W0:Y:S02]  /*3420*/  F2I.FTZ.TRUNC.NTZ R5, R0 ;  /* 0x0000000000057305 */ /* 0x000e24000021f100 */
[----:B0-----:R0:W-:Y:S01]  /*3430*/  STG.E [R2.64], R5 ;  /* 0x0000000502007986 */ /* 0x0011e2000c101924 */
[----:B------:R-:W-:Y:S05]  /*3440*/  BRA `(.L_x_905) ;  /* 0x000011f000007947 */ /* 0x000fea0003800000 */
.L_x_907:
        /* <DEDUP_REMOVED lines=8> */
.L_x_911:
[----:B------:R-:W0:Y:S02]  /*34d0*/  F2I.FTZ.TRUNC.NTZ R5, R0 ;  /* 0x0000000000057305 */ /* 0x000e24000021f100 */
[----:B0-----:R0:W-:Y:S01]  /*34e0*/  STG.E.U16 [R2.64], R5 ;  /* 0x0000000502007986 */ /* 0x0011e2000c101524 */
[----:B------:R-:W-:Y:S05]  /*34f0*/  BRA `(.L_x_905) ;  /* 0x0000114000007947 */ /* 0x000fea0003800000 */
.L_x_900:
        /* <DEDUP_REMOVED lines=14> */
.L_x_914:
[----:B------:R0:W-:Y:S01]  /*35e0*/  STG.E [R2.64], R7 ;  /* 0x0000000702007986 */ /* 0x0001e2000c101924 */
[----:B------:R-:W-:Y:S05]  /*35f0*/  BRA `(.L_x_905) ;  /* 0x0000104000007947 */ /* 0x000fea0003800000 */
.L_x_913:
        /* <DEDUP_REMOVED lines=8> */
.L_x_915:
[----:B------:R-:W-:-:S05]  /*3680*/  F2FP.PACK_AB R0, RZ, R0 ;  /* 0x00000000ff00723e */ /* 0x000fca00000000ff */
[----:B------:R0:W-:Y:S01]  /*3690*/  STG.E.U16 [R2.64], R0 ;  /* 0x0000000002007986 */ /* 0x0001e2000c101524 */
[----:B------:R-:W-:Y:S05]  /*36a0*/  BRA `(.L_x_905) ;  /* 0x00000f9000007947 */ /* 0x000fea0003800000 */
.L_x_912:
        /* <DEDUP_REMOVED lines=15> */
.L_x_918:
[----:B------:R0:W-:Y:S01]  /*37a0*/  STG.E.64 [R2.64], R6 ;  /* 0x0000000602007986 */ /* 0x0001e2000c101b24 */
[----:B------:R-:W-:Y:S05]  /*37b0*/  BRA `(.L_x_905) ;  /* 0x00000e8000007947 */ /* 0x000fea0003800000 */
.L_x_917:
        /* <DEDUP_REMOVED lines=8> */
.L_x_919:
[----:B------:R-:W-:-:S04]  /*3840*/  F2FP.PACK_AB R0, RZ, R0 ;  /* 0x00000000ff00723e */ /* 0x000fc800000000ff */
[----:B------:R-:W-:-:S05]  /*3850*/  PRMT R0, R0, 0x5410, RZ ;  /* 0x0000541000007816 */ /* 0x000fca00000000ff */
[----:B------:R0:W-:Y:S01]  /*3860*/  STG.E [R2.64], R0 ;  /* 0x0000000002007986 */ /* 0x0001e2000c101924 */
[----:B------:R-:W-:Y:S05]  /*3870*/  BRA `(.L_x_905) ;  /* 0x00000dc000007947 */ /* 0x000fea0003800000 */
.L_x_916:
        /* <DEDUP_REMOVED lines=8> */
.L_x_920:
[----:B------:R-:W-:-:S04]  /*3900*/  FMUL.FTZ R0, R0, 1 ;  /* 0x3f80000000007820 */ /* 0x000fc80000410000 */
[----:B------:R-:W0:Y:S02]  /*3910*/  F2F.F64.F32 R4, R0 ;  /* 0x0000000000047310 */ /* 0x000e240000201800 */
[----:B0-----:R0:W-:Y:S01]  /*3920*/  STG.E.64 [R2.64], R4 ;  /* 0x0000000402007986 */ /* 0x0011e2000c101b24 */
[----:B------:R-:W-:Y:S05]  /*3930*/  BRA `(.L_x_905) ;  /* 0x00000d0000007947 */ /* 0x000fea0003800000 */
.L_x_899:
        /* <DEDUP_REMOVED lines=16> */
.L_x_924:
[----:B------:R-:W-:-:S04]  /*3a40*/  FSETP.NEU.FTZ.AND P0, PT, R0, RZ, PT ;  /* 0x000000ff0000720b */ /* 0x000fc80003f1d000 */
[----:B------:R-:W-:-:S05]  /*3a50*/  SEL R5, RZ, 0x1, !P0 ;  /* 0x00000001ff057807 */ /* 0x000fca0004000000 */
[----:B------:R0:W-:Y:S01]  /*3a60*/  STG.E.U8 [R2.64], R5 ;  /* 0x0000000502007986 */ /* 0x0001e2000c101124 */
[----:B------:R-:W-:Y:S05]  /*3a70*/  BRA `(.L_x_905) ;  /* 0x00000bc000007947 */ /* 0x000fea0003800000 */
.L_x_923:
        /* <DEDUP_REMOVED lines=8> */
.L_x_925:
[----:B------:R-:W-:Y:S01]  /*3b00*/  FMUL.FTZ R0, R0, 1 ;  /* 0x3f80000000007820 */ /* 0x000fe20000410000 */
[----:B------:R-:W-:-:S03]  /*3b10*/  CS2R R6, SRZ ;  /* 0x0000000000067805 */ /* 0x000fc6000001ff00 */
[----:B------:R-:W0:Y:S02]  /*3b20*/  F2F.F64.F32 R4, R0 ;  /* 0x0000000000047310 */ /* 0x000e240000201800 */
[----:B0-----:R0:W-:Y:S01]  /*3b30*/  STG.E.128 [R2.64], R4 ;  /* 0x0000000402007986 */ /* 0x0011e2000c101d24 */
[----:B------:R-:W-:Y:S05]  /*3b40*/  BRA `(.L_x_905) ;  /* 0x00000af000007947 */ /* 0x000fea0003800000 */
.L_x_922:
        /* <DEDUP_REMOVED lines=14> */
.L_x_928:
        /* <DEDUP_REMOVED lines=9> */
.L_x_929:
[----:B------:R0:W-:Y:S01]  /*3cc0*/  STG.E.U8 [R2.64], R5 ;  /* 0x0000000502007986 */ /* 0x0001e2000c101124 */
[----:B------:R-:W-:Y:S05]  /*3cd0*/  BRA `(.L_x_905) ;  /* 0x0000096000007947 */ /* 0x000fea0003800000 */
.L_x_927:
        /* <DEDUP_REMOVED lines=8> */
.L_x_930:
        /* <DEDUP_REMOVED lines=11> */
.L_x_931:
[----:B------:R-:W-:Y:S01]  /*3e10*/  ISETP.GT.U32.AND P0, PT, R5, 0x7f800000, PT ;  /* 0x7f8000000500780c */ /* 0x000fe20003f04070 */
[----:B------:R-:W-:-:S05]  /*3e20*/  IMAD.MOV.U32 R5, RZ, RZ, 0x7f ;  /* 0x0000007fff057424 */ /* 0x000fca00078e00ff */
[----:B------:R-:W-:-:S05]  /*3e30*/  SEL R5, R5, 0x7c, P0 ;  /* 0x0000007c05057807 */ /* 0x000fca0000000000 */
[----:B------:R0:W-:Y:S01]  /*3e40*/  STG.E.U8 [R2.64], R5 ;  /* 0x0000000502007986 */ /* 0x0001e2000c101124 */
[----:B------:R-:W-:Y:S05]  /*3e50*/  BRA `(.L_x_905) ;  /* 0x000007e000007947 */ /* 0x000fea0003800000 */
.L_x_926:
        /* <DEDUP_REMOVED lines=8> */
.L_x_932:
[----:B------:R-:W-:-:S05]  /*3ee0*/  F2FP.BF16.PACK_AB R0, RZ, R0 ;  /* 0x00000000ff00723e */ /* 0x000fca00000010ff */
[----:B------:R0:W-:Y:S01]  /*3ef0*/  STG.E.U16 [R2.64], R0 ;  /* 0x0000000002007986 */ /* 0x0001e2000c101524 */
[----:B------:R-:W-:Y:S05]  /*3f00*/  BRA `(.L_x_905) ;  /* 0x0000073000007947 */ /* 0x000fea0003800000 */
.L_x_921:
        /* <DEDUP_REMOVED lines=16> */
.L_x_936:
[----:B------:R-:W0:Y:S02]  /*4010*/  F2I.FTZ.U32.TRUNC.NTZ R5, R0 ;  /* 0x0000000000057305 */ /* 0x000e24000021f000 */
[----:B0-----:R0:W-:Y:S01]  /*4020*/  STG.E.U16 [R2.64], R5 ;  /* 0x0000000502007986 */ /* 0x0011e2000c101524 */
[----:B------:R-:W-:Y:S05]  /*4030*/  BRA `(.L_x_905) ;  /* 0x0000060000007947 */ /* 0x000fea0003800000 */
.L_x_935:
        /* <DEDUP_REMOVED lines=8> */
.L_x_937:
[----:B------:R-:W-:Y:S02]  /*40c0*/  LOP3.LUT R5, R0, 0x7fc00001, RZ, 0xc0, !PT ;  /* 0x7fc0000100057812 */ /* 0x000fe400078ec0ff */
[----:B------:R-:W-:Y:S02]  /*40d0*/  MOV R4, 0x80 ;  /* 0x0000008000047802 */ /* 0x000fe40000000f00 */
        /* <DEDUP_REMOVED lines=11> */
.L_x_939:
[----:B------:R-:W-:-:S05]  /*4190*/  PRMT R4, R0, 0x7610, R4 ;  /* 0x0000761000047816 */ /* 0x000fca0000000004 */
.L_x_938:
[----:B------:R0:W-:Y:S01]  /*41a0*/  STG.E.U8 [R2.64], R4 ;  /* 0x0000000402007986 */ /* 0x0001e2000c101124 */
[----:B------:R-:W-:Y:S05]  /*41b0*/  BRA `(.L_x_905) ;  /* 0x0000048000007947 */ /* 0x000fea0003800000 */
.L_x_934:
        /* <DEDUP_REMOVED lines=8> */
.L_x_940:
        /* <DEDUP_REMOVED lines=13> */
.L_x_942:
[----:B------:R-:W-:-:S05]  /*4310*/  PRMT R4, R0, 0x7610, R4 ;  /* 0x0000761000047816 */ /* 0x000fca0000000004 */
.L_x_941:
[----:B------:R0:W-:Y:S01]  /*4320*/  STG.E.U8 [R2.64], R4 ;  /* 0x0000000402007986 */ /* 0x0001e2000c101124 */
[----:B------:R-:W-:Y:S05]  /*4330*/  BRA `(.L_x_905) ;  /* 0x0000030000007947 */ /* 0x000fea0003800000 */
.L_x_933:
[----:B------:R-:W-:-:S13]  /*4340*/  ISETP.NE.AND P0, PT, R4, 0x1c, PT ;  /* 0x0000001c0400780c */ /* 0x000fda0003f05270 */
[----:B------:R-:W-:Y:S05]  /*4350*/  @!P0 BRA `(.L_x_943) ;  /* 0x0000024000008947 */ /* 0x000fea0003800000 */
[----:B------:R-:W-:-:S13]  /*4360*/  ISETP.NE.AND P0, PT, R4, 0x1d, PT ;  /* 0x0000001d0400780c */ /* 0x000fda0003f05270 */
[----:B------:R-:W-:Y:S05]  /*4370*/  @!P0 BRA `(.L_x_944) ;  /* 0x0000017000008947 */ /* 0x000fea0003800000 */
[----:B------:R-:W-:-:S13]  /*4380*/  ISETP.NE.AND P0, PT, R4, 0x2c, PT ;  /* 0x0000002c0400780c */ /* 0x000fda0003f05270 */
[----:B------:R0:W-:Y:S01]  /*4390*/  @!P0 STG.E.U8 [R2.64], R5 ;  /* 0x0000000502008986 */ /* 0x0001e2000c101124 */
[----:B------:R-:W-:Y:S05]  /*43a0*/  @!P0 BRA `(.L_x_905) ;  /* 0x0000029000008947 */ /* 0x000fea0003800000 */
.L_x_903:
        /* <DEDUP_REMOVED lines=20> */
.L_x_944:
        /* <DEDUP_REMOVED lines=8> */
.L_x_945:
[----:B------:R-:W0:Y:S02]  /*4570*/  F2I.U64.TRUNC R4, R4 ;  /* 0x0000000400047311 */ /* 0x000e24000020d800 */
[----:B0-----:R0:W-:Y:S01]  /*4580*/  STG.E.64 [R2.64], R4 ;  /* 0x0000000402007986 */ /* 0x0011e2000c101b24 */
[----:B------:R-:W-:Y:S05]  /*4590*/  BRA `(.L_x_905) ;  /* 0x000000a000007947 */ /* 0x000fea0003800000 */
.L_x_943:
        /* <DEDUP_REMOVED lines=8> */
.L_x_946:
[----:B------:R-:W0:Y:S02]  /*4620*/  F2I.FTZ.U32.TRUNC.NTZ R5, R0 ;  /* 0x0000000000057305 */ /* 0x000e24000021f000 */
[----:B0-----:R0:W-:Y:S02]  /*4630*/  STG.E [R2.64], R5 ;  /* 0x0000000502007986 */ /* 0x0011e4000c101924 */
.L_x_905:
        /* <DEDUP_REMOVED lines=205> */
.L_x_947:
        /* <DEDUP_REMOVED lines=23> */
.L_x_953:
[----:B------:R-:W0:Y:S02]  /*5480*/  F2I.FTZ.TRUNC.NTZ R5, R0 ;  /* 0x0000000000057305 */ /* 0x000e24000021f100 */
[----:B0-----:R0:W-:Y:S01]  /*5490*/  STG.E.U8 [R2.64], R5 ;  /* 0x0000000502007986 */ /* 0x0011e2000c101124 */
[----:B------:R-:W-:Y:S05]  /*54a0*/  BRA `(.L_x_954) ;  /* 0x0000147000007947 */ /* 0x000fea0003800000 */
.L_x_951:
        /* <DEDUP_REMOVED lines=8> */
.L_x_955:
[----:B------:R-:W0:Y:S02]  /*5530*/  F2I.S64.TRUNC R4, R4 ;  /* 0x0000000400047311 */ /* 0x000e24000020d900 */
[----:B0-----:R-:W-:-:S05]  /*5540*/  IMAD.MOV.U32 R7, RZ, RZ, R4 ;  /* 0x000000ffff077224 */ /* 0x001fca00078e0004 */
[----:B------:R0:W-:Y:S01]  /*5550*/  STG.E.U8 [R2.64], R7 ;  /* 0x0000000702007986 */ /* 0x0001e2000c101124 */
[----:B------:R-:W-:Y:S05]  /*5560*/  BRA `(.L_x_954) ;  /* 0x000013b000007947 */ /* 0x000fea0003800000 */
.L_x_950:
        /* <DEDUP_REMOVED lines=14> */
.L_x_958:
[----:B------:R-:W0:Y:S02]  /*5650*/  F2I.S64.TRUNC R4, R4 ;  /* 0x0000000400047311 */ /* 0x000e24000020d900 */
[----:B0-----:R0:W-:Y:S01]  /*5660*/  STG.E.64 [R2.64], R4 ;  /* 0x0000000402007986 */ /* 0x0011e2000c101b24 */
[----:B------:R-:W-:Y:S05]  /*5670*/  BRA `(.L_x_954) ;  /* 0x000012a000007947 */ /* 0x000fea0003800000 */
.L_x_957:
        /* <DEDUP_REMOVED lines=8> */
.L_x_959:
[----:B------:R-:W0:Y:S02]  /*5700*/  F2I.FTZ.TRUNC.NTZ R5, R0 ;  /* 0x0000000000057305 */ /* 0x000e24000021f100 */
[----:B0-----:R0:W-:Y:S01]  /*5710*/  STG.E [R2.64], R5 ;  /* 0x0000000502007986 */ /* 0x0011e2000c101924 */
[----:B------:R-:W-:Y:S05]  /*5720*/  BRA `(.L_x_954) ;  /* 0x000011f000007947 */ /* 0x000fea0003800000 */
.L_x_956:
        /* <DEDUP_REMOVED lines=8> */
.L_x_960:
[----:B------:R-:W0:Y:S02]  /*57b0*/  F2I.FTZ.TRUNC.NTZ R5, R0 ;  /* 0x0000000000057305 */ /* 0x000e24000021f100 */
[----:B0-----:R0:W-:Y:S01]  /*57c0*/  STG.E.U16 [R2.64], R5 ;  /* 0x0000000502007986 */ /* 0x0011e2000c101524 */
[----:B------:R-:W-:Y:S05]  /*57d0*/  BRA `(.L_x_954) ;  /* 0x0000114000007947 */ /* 0x000fea0003800000 */
.L_x_949:
        /* <DEDUP_REMOVED lines=14> */
.L_x_963:
[----:B------:R0:W-:Y:S01]  /*58c0*/  STG.E [R2.64], R7 ;  /* 0x0000000702007986 */ /* 0x0001e2000c101924 */
[----:B------:R-:W-:Y:S05]  /*58d0*/  BRA `(.L_x_954) ;  /* 0x0000104000007947 */ /* 0x000fea0003800000 */
.L_x_962:
[----:B------:R-:W-:Y:S01]  /*58e0*/  ISETP.NE.AND P0, PT, R5, RZ, PT ;  /* 0x000000ff0500720c */ /* 0x000fe20003f05270 */
[----:B------:R-:W-:-:S12]  /*58f0*/  IMAD.MOV.U32 R0, RZ, RZ, 0x400000 ;  /* 0x00400000ff007424 */ /* 0x000fd800078e00ff */
[----:B------:R-:W-:Y:S05]  /*5900*/  @!P0 BRA `(.L_x_964) ;  /* 0x0000005000008947 */ /* 0x000fea0003800000 */
[----:B------:R-:W-:-:S04]  /*5910*/  PRMT R0, R5, 0x9910, RZ ;  /* 0x0000991005007816 */ /* 0x000fc800000000ff */
[----:B------:R-:W-:-:S13]  /*5920*/  ISETP.NE.AND P0, PT, R0, 0xff, PT ;  /* 0x000000ff0000780c */ /* 0x000fda0003f05270 */
[----:B------:R-:W-:Y:S01]  /*5930*/  @P0 SHF.L.U32 R5, R5, 0x17, RZ ;  /* 0x0000001705050819 */ /* 0x000fe200000006ff */
[----:B------:R-:W-:-:S03]  /*5940*/  @!P0 IMAD.MOV.U32 R0, RZ, RZ, 0x7f800001 ;  /* 0x7f800001ff008424 */ /* 0x000fc600078e00ff */
[----:B------:R-:W-:-:S04]  /*5950*/  @P0 LOP3.LUT R0, R5, 0x7f800000, RZ, 0xc0, !PT ;  /* 0x7f80000005000812 */ /* 0x000fc800078ec0ff */
.L_x_964:
[----:B------:R-:W-:-:S05]  /*5960*/  F2FP.PACK_AB R0, RZ, R0 ;  /* 0x00000000ff00723e */ /* 0x000fca00000000ff */
[----:B------:R0:W-:Y:S01]  /*5970*/  STG.E.U16 [R2.64], R0 ;  /* 0x0000000002007986 */ /* 0x0001e2000c101524 */
[----:B------:R-:W-:Y:S05]  /*5980*/  BRA `(.L_x_954) ;  /* 0x00000f9000007947 */ /* 0x000fea0003800000 */
.L_x_961:
        /* <DEDUP_REMOVED lines=15> */
.L_x_967:
[----:B------:R0:W-:Y:S01]  /*5a80*/  STG.E.64 [R2.64], R6 ;  /* 0x0000000602007986 */ /* 0x0001e2000c101b24 */
[----:B------:R-:W-:Y:S05]  /*5a90*/  BRA `(.L_x_954) ;  /* 0x00000e8000007947 */ /* 0x000fea0003800000 */
.L_x_966:
        /* <DEDUP_REMOVED lines=8> */
.L_x_968:
[----:B------:R-:W-:-:S04]  /*5b20*/  F2FP.PACK_AB R0, RZ, R0 ;  /* 0x00000000ff00723e */ /* 0x000fc800000000ff */
[----:B------:R-:W-:-:S05]  /*5b30*/  PRMT R0, R0, 0x5410, RZ ;  /* 0x0000541000007816 */ /* 0x000fca00000000ff */
[----:B------:R0:W-:Y:S01]  /*5b40*/  STG.E [R2.64], R0 ;  /* 0x0000000002007986 */ /* 0x0001e2000c101924 */
[----:B------:R-:W-:Y:S05]  /*5b50*/  BRA `(.L_x_954) ;  /* 0x00000dc000007947 */ /* 0x000fea0003800000 */
.L_x_965:
        /* <DEDUP_REMOVED lines=8> */
.L_x_969:
[----:B------:R-:W-:-:S04]  /*5be0*/  FMUL.FTZ R0, R0, 1 ;  /* 0x3f80000000007820 */ /* 0x000fc80000410000 */
[----:B------:R-:W0:Y:S02]  /*5bf0*/  F2F.F64.F32 R4, R0 ;  /* 0x0000000000047310 */ /* 0x000e240000201800 */
[----:B0-----:R0:W-:Y:S01]  /*5c00*/  STG.E.64 [R2.64], R4 ;  /* 0x0000000402007986 */ /* 0x0011e2000c101b24 */
[----:B------:R-:W-:Y:S05]  /*5c10*/  BRA `(.L_x_954) ;  /* 0x00000d0000007947 */ /* 0x000fea0003800000 */
.L_x_948:
        /* <DEDUP_REMOVED lines=16> */
.L_x_973:
[----:B------:R-:W-:-:S04]  /*5d20*/  FSETP.NEU.FTZ.AND P0, PT, R0, RZ, PT ;  /* 0x000000ff0000720b */ /* 0x000fc80003f1d000 */
[----:B------:R-:W-:-:S05]  /*5d30*/  SEL R5, RZ, 0x1, !P0 ;  /* 0x00000001ff057807 */ /* 0x000fca0004000000 */
[----:B------:R0:W-:Y:S01]  /*5d40*/  STG.E.U8 [R2.64], R5 ;  /* 0x0000000502007986 */ /* 0x0001e2000c101124 */
[----:B------:R-:W-:Y:S05]  /*5d50*/  BRA `(.L_x_954) ;  /* 0x00000bc000007947 */ /* 0x000fea0003800000 */
.L_x_972:
        /* <DEDUP_REMOVED lines=8> */
.L_x_974:
[----:B------:R-:W-:Y:S01]  /*5de0*/  FMUL.FTZ R0, R0, 1 ;  /* 0x3f80000000007820 */ /* 0x000fe20000410000 */
[----:B------:R-:W-:-:S03]  /*5df0*/  CS2R R6, SRZ ;  /* 0x0000000000067805 */ /* 0x000fc6000001ff00 */
[----:B------:R-:W0:Y:S02]  /*5e00*/  F2F.F64.F32 R4, R0 ;  /* 0x0000000000047310 */ /* 0x000e240000201800 */
[----:B0-----:R0:W-:Y:S01]  /*5e10*/  STG.E.128 [R2.64], R4 ;  /* 0x0000000402007986 */ /* 0x0011e2000c101d24 */
[----:B------:R-:W-:Y:S05]  /*5e20*/  BRA `(.L_x_954) ;  /* 0x00000af000007947 */ /* 0x000fea0003800000 */
.L_x_971:
        /* <DEDUP_REMOVED lines=14> */
.L_x_977:
        /* <DEDUP_REMOVED lines=9> */
.L_x_978:
[----:B------:R0:W-:Y:S01]  /*5fa0*/  STG.E.U8 [R2.64], R5 ;  /* 0x0000000502007986 */ /* 0x0001e2000c101124 */
[----:B------:R-:W-:Y:S05]  /*5fb0*/  BRA `(.L_x_954) ;  /* 0x0000096000007947 */ /* 0x000fea0003800000 */
.L_x_976:
        /* <DEDUP_REMOVED lines=8> */
.L_x_979:
        /* <DEDUP_REMOVED lines=11> */
.L_x_980:
[----:B------:R-:W-:Y:S01]  /*60f0*/  ISETP.GT.U32.AND P0, PT, R5, 0x7f800000, PT ;  /* 0x7f8000000500780c */ /* 0x000fe20003f04070 */
[----:B------:R-:W-:-:S05]  /*6100*/  IMAD.MOV.U32 R5, RZ, RZ, 0x7f ;  /* 0x0000007fff057424 */ /* 0x000fca00078e00ff */
[----:B------:R-:W-:-:S05]  /*6110*/  SEL R5, R5, 0x7c, P0 ;  /* 0x0000007c05057807 */ /* 0x000fca0000000000 */
[----:B------:R0:W-:Y:S01]  /*6120*/  STG.E.U8 [R2.64], R5 ;  /* 0x0000000502007986 */ /* 0x0001e2000c101124 */
[----:B------:R-:W-:Y:S05]  /*6130*/  BRA `(.L_x_954) ;  /* 0x000007e000007947 */ /* 0x000fea0003800000 */
.L_x_975:
        /* <DEDUP_REMOVED lines=8> */
.L_x_981:
[----:B------:R-:W-:-:S05]  /*61c0*/  F2FP.BF16.PACK_AB R0, RZ, R0 ;  /* 0x00000000ff00723e */ /* 0x000fca00000010ff */
[----:B------:R0:W-:Y:S01]  /*61d0*/  STG.E.U16 [R2.64], R0 ;  /* 0x0000000002007986 */ /* 0x0001e2000c101524 */
[----:B------:R-:W-:Y:S05]  /*61e0*/  BRA `(.L_x_954) ;  /* 0x0000073000007947 */ /* 0x000fea0003800000 */
.L_x_970:
        /* <DEDUP_REMOVED lines=16> */
.L_x_985:
[----:B------:R-:W0:Y:S02]  /*62f0*/  F2I.FTZ.U32.TRUNC.NTZ R5, R0 ;  /* 0x0000000000057305 */ /* 0x000e24000021f000 */
[----:B0-----:R0:W-:Y:S01]  /*6300*/  STG.E.U16 [R2.64], R5 ;  /* 0x0000000502007986 */ /* 0x0011e2000c101524 */
[----:B------:R-:W-:Y:S05]  /*6310*/  BRA `(.L_x_954) ;  /* 0x0000060000007947 */ /* 0x000fea0003800000 */
.L_x_984:
        /* <DEDUP_REMOVED lines=8> */
.L_x_986:
        /* <DEDUP_REMOVED lines=13> */
.L_x_988:
[----:B------:R-:W-:-:S05]  /*6470*/  PRMT R4, R0, 0x7610, R4 ;  /* 0x0000761000047816 */ /* 0x000fca0000000004 */
.L_x_987:
[----:B------:R0:W-:Y:S01]  /*6480*/  STG.E.U8 [R2.64], R4 ;  /* 0x0000000402007986 */ /* 0x0001e2000c101124 */
[----:B------:R-:W-:Y:S05]  /*6490*/  BRA `(.L_x_954) ;  /* 0x0000048000007947 */ /* 0x000fea0003800000 */
.L_x_983:
        /* <DEDUP_REMOVED lines=8> */
.L_x_989:
        /* <DEDUP_REMOVED lines=13> */
.L_x_991:
[----:B------:R-:W-:-:S05]  /*65f0*/  PRMT R4, R0, 0x7610, R4 ;  /* 0x0000761000047816 */ /* 0x000fca0000000004 */
.L_x_990:
[----:B------:R0:W-:Y:S01]  /*6600*/  STG.E.U8 [R2.64], R4 ;  /* 0x0000000402007986 */ /* 0x0001e2000c101124 */
[----:B------:R-:W-:Y:S05]  /*6610*/  BRA `(.L_x_954) ;  /* 0x0000030000007947 */ /* 0x000fea0003800000 */
.L_x_982:
[----:B------:R-:W-:-:S13]  /*6620*/  ISETP.NE.AND P0, PT, R4, 0x1c, PT ;  /* 0x0000001c0400780c */ /* 0x000fda0003f05270 */
[----:B------:R-:W-:Y:S05]  /*6630*/  @!P0 BRA `(.L_x_992) ;  /* 0x0000024000008947 */ /* 0x000fea0003800000 */
[----:B------:R-:W-:-:S13]  /*6640*/  ISETP.NE.AND P0, PT, R4, 0x1d, PT ;  /* 0x0000001d0400780c */ /* 0x000fda0003f05270 */
[----:B------:R-:W-:Y:S05]  /*6650*/  @!P0 BRA `(.L_x_993) ;  /* 0x0000017000008947 */ /* 0x000fea0003800000 */
[----:B------:R-:W-:-:S13]  /*6660*/  ISETP.NE.AND P0, PT, R4, 0x2c, PT ;  /* 0x0000002c0400780c */ /* 0x000fda0003f05270 */
[----:B------:R0:W-:Y:S01]  /*6670*/  @!P0 STG.E.U8 [R2.64], R5 ;  /* 0x0000000502008986 */ /* 0x0001e2000c101124 */
[----:B------:R-:W-:Y:S05]  /*6680*/  @!P0 BRA `(.L_x_954) ;  /* 0x0000029000008947 */ /* 0x000fea0003800000 */
.L_x_952:
[----:B0-----:R-:W-:Y:S01]  /*6690*/  MOV R2, 0x0 ;  /* 0x0000000000027802 */ /* 0x001fe20000000f00 */
[----:B------:R-:W-:Y:S01]  /*66a0*/  HFMA2.MMA R12, -RZ, RZ, 0, 5.9604644775390625e-08 ;  /* 0x00000001ff0c7435 */ /* 0x000fe200000001ff */
[----:B------:R-:W-:Y:S02]  /*66b0*/  IMAD.MOV.U32 R4, RZ, RZ, c[0x4][0x190] ;  /* 0x01006400ff047624 */ /* 0x000fe400078e00ff */
[----:B------:R-:W-:Y:S02]  /*66c0*/  IMAD.MOV.U32 R5, RZ, RZ, c[0x4][0x194] ;  /* 0x01006500ff057624 */ /* 0x000fe400078e00ff */
[----:B------:R-:W0:Y:S01]  /*66d0*/  LDC.64 R2, c[0x4][R2] ;  /* 0x0100000002027b82 */ /* 0x000e220000000a00 */
[----:B------:R-:W-:Y:S02]  /*66e0*/  IMAD.MOV.U32 R6, RZ, RZ, c[0x4][0x198] ;  /* 0x01006600ff067624 */ /* 0x000fe400078e00ff */
[----:B------:R-:W-:-:S02]  /*66f0*/  IMAD.MOV.U32 R7, RZ, RZ, c[0x4][0x19c] ;  /* 0x01006700ff077624 */ /* 0x000fc400078e00ff */
[----:B------:R-:W-:Y:S02]  /*6700*/  IMAD.MOV.U32 R8, RZ, RZ, 0x65 ;  /* 0x00000065ff087424 */ /* 0x000fe400078e00ff */
[----:B------:R-:W-:Y:S02]  /*6710*/  IMAD.MOV.U32 R10, RZ, RZ, c[0x4][0x90] ;  /* 0x01002400ff0a7624 */ /* 0x000fe400078e00ff */
[----:B------:R-:W-:Y:S02]  /*6720*/  IMAD.MOV.U32 R11, RZ, RZ, c[0x4][0x94] ;  /* 0x01002500ff0b7624 */ /* 0x000fe400078e00ff */
        /* <DEDUP_REMOVED lines=10> */
.L_x_993:
        /* <DEDUP_REMOVED lines=8> */
.L_x_994:
[----:B------:R-:W0:Y:S02]  /*6850*/  F2I.U64.TRUNC R4, R4 ;  /* 0x0000000400047311 */ /* 0x000e24000020d800 */
[----:B0-----:R0:W-:Y:S01]  /*6860*/  STG.E.64 [R2.64], R4 ;  /* 0x0000000402007986 */ /* 0x0011e2000c101b24 */
[----:B------:R-:W-:Y:S05]  /*6870*/  BRA `(.L_x_954) ;  /* 0x000000a000007947 */ /* 0x000fea0003800000 */
.L_x_992:
        /* <DEDUP_REMOVED lines=8> */
.L_x_995:
[----:B------:R-:W0:Y:S02]  /*6900*/  F2I.FTZ.U32.TRUNC.NTZ R5, R0 ;  /* 0x0000000000057305 */ /* 0x000e24000021f000 */
[----:B0-----:R0:W-:Y:S02]  /*6910*/  STG.E [R2.64], R5 ;  /* 0x0000000502007986 */ /* 0x0011e4000c101924 */
.L_x_954:
[----:B------:R-:W-:Y:S02]  /*6920*/  IADD3 R17, R17, 0x80, RZ ;  /* 0x0000008011117810 */ /* 0x000fe40007ffe0ff */
.L_x_897:
[----:B------:R-:W-:Y:S05]  /*6930*/  BSYNC B6 ;  /* 0x0000000000067941 */ /* 0x000fea0003800000 */
.L_x_896:
        /* <DEDUP_REMOVED lines=204> */
.L_x_996:
        /* <DEDUP_REMOVED lines=23> */
.L_x_1002:
[----:B------:R-:W0:Y:S02]  /*7770*/  F2I.FTZ.TRUNC.NTZ R5, R0 ;  /* 0x0000000000057305 */ /* 0x000e24000021f100 */
[----:B0-----:R-:W-:Y:S01]  /*7780*/  STG.E.U8 [R2.64], R5 ;  /* 0x0000000502007986 */ /* 0x001fe2000c101124 */
[----:B------:R-:W-:Y:S05]  /*7790*/  EXIT ;  /* 0x000000000000794d */ /* 0x000fea0003800000 */
.L_x_1000:
        /* <DEDUP_REMOVED lines=8> */
.L_x_1003:
[----:B------:R-:W0:Y:S02]  /*7820*/  F2I.S64.TRUNC R4, R4 ;  /* 0x0000000400047311 */ /* 0x000e24000020d900 */
[----:B0-----:R-:W-:-:S05]  /*7830*/  IMAD.MOV.U32 R7, RZ, RZ, R4 ;  /* 0x000000ffff077224 */ /* 0x001fca00078e0004 */
[----:B------:R-:W-:Y:S01]  /*7840*/  STG.E.U8 [R2.64], R7 ;  /* 0x0000000702007986 */ /* 0x000fe2000c101124 */
[----:B------:R-:W-:Y:S05]  /*7850*/  EXIT ;  /* 0x000000000000794d */ /* 0x000fea0003800000 */
.L_x_999:
        /* <DEDUP_REMOVED lines=14> */
.L_x_1006:
[----:B------:R-:W0:Y:S02]  /*7940*/  F2I.S64.TRUNC R4, R4 ;  /* 0x0000000400047311 */ /* 0x000e24000020d900 */
[----:B0-----:R-:W-:Y:S01]  /*7950*/  STG.E.64 [R2.64], R4 ;  /* 0x0000000402007986 */ /* 0x001fe2000c101b24 */
[----:B------:R-:W-:Y:S05]  /*7960*/  EXIT ;  /* 0x000000000000794d */ /* 0x000fea0003800000 */
.L_x_1005:
        /* <DEDUP_REMOVED lines=8> */
.L_x_1007:
[----:B------:R-:W0:Y:S02]  /*79f0*/  F2I.FTZ.TRUNC.NTZ R5, R0 ;  /* 0x0000000000057305 */ /* 0x000e24000021f100 */
[----:B0-----:R-:W-:Y:S01]  /*7a00*/  STG.E [R2.64], R5 ;  /* 0x0000000502007986 */ /* 0x001fe2000c101924 */
[----:B------:R-:W-:Y:S05]  /*7a10*/  EXIT ;  /* 0x000000000000794d */ /* 0x000fea0003800000 */
.L_x_1004:
        /* <DEDUP_REMOVED lines=8> */
.L_x_1008:
[----:B------:R-:W0:Y:S02]  /*7aa0*/  F2I.FTZ.TRUNC.NTZ R5, R0 ;  /* 0x0000000000057305 */ /* 0x000e24000021f100 */
[----:B0-----:R-:W-:Y:S01]  /*7ab0*/  STG.E.U16 [R2.64], R5 ;  /* 0x0000000502007986 */ /* 0x001fe2000c101524 */
[----:B------:R-:W-:Y:S05]  /*7ac0*/  EXIT ;  /* 0x000000000000794d */ /* 0x000fea0003800000 */
.L_x_998:
        /* <DEDUP_REMOVED lines=14> */
.L_x_1011:
[----:B------:R-:W-:Y:S01]  /*7bb0*/  STG.E [R2.64], R7 ;  /* 0x0000000702007986 */ /* 0x000fe2000c101924 */
[----:B------:R-:W-:Y:S05]  /*7bc0*/  EXIT ;  /* 0x000000000000794d */ /* 0x000fea0003800000 */
.L_x_1010:
        /* <DEDUP_REMOVED lines=8> */
.L_x_1012:
[----:B------:R-:W-:-:S05]  /*7c50*/  F2FP.PACK_AB R0, RZ, R0 ;  /* 0x00000000ff00723e */ /* 0x000fca00000000ff */
[----:B------:R-:W-:Y:S01]  /*7c60*/  STG.E.U16 [R2.64], R0 ;  /* 0x0000000002007986 */ /* 0x000fe2000c101524 */
[----:B------:R-:W-:Y:S05]  /*7c70*/  EXIT ;  /* 0x000000000000794d */ /* 0x000fea0003800000 */
.L_x_1009:
        /* <DEDUP_REMOVED lines=15> */
.L_x_1015:
[----:B------:R-:W-:Y:S01]  /*7d70*/  STG.E.64 [R2.64], R6 ;  /* 0x0000000602007986 */ /* 0x000fe2000c101b24 */
[----:B------:R-:W-:Y:S05]  /*7d80*/  EXIT ;  /* 0x000000000000794d */ /* 0x000fea0003800000 */
.L_x_1014:
        /* <DEDUP_REMOVED lines=8> */
.L_x_1016:
[----:B------:R-:W-:-:S04]  /*7e10*/  F2FP.PACK_AB R0, RZ, R0 ;  /* 0x00000000ff00723e */ /* 0x000fc800000000ff */
[----:B------:R-:W-:-:S05]  /*7e20*/  PRMT R0, R0, 0x5410, RZ ;  /* 0x0000541000007816 */ /* 0x000fca00000000ff */
[----:B------:R-:W-:Y:S01]  /*7e30*/  STG.E [R2.64], R0 ;  /* 0x0000000002007986 */ /* 0x000fe2000c101924 */
[----:B------:R-:W-:Y:S05]  /*7e40*/  EXIT ;  /* 0x000000000000794d */ /* 0x000fea0003800000 */
.L_x_1013:
[----:B------:R-:W-:Y:S01]  /*7e50*/  ISETP.NE.AND P0, PT, R5, RZ, PT ;  /* 0x000000ff0500720c */ /* 0x000fe20003f05270 */
[----:B------:R-:W-:Y:S02]  /*7e60*/  IMAD.MOV.U32 R6, RZ, RZ, 0x0 ;  /* 0x00000000ff067424 */ /* 0x000fe400078e00ff */
[----:B------:R-:W-:-:S10]  /*7e70*/  IMAD.MOV.U32 R7, RZ, RZ, 0x38000000 ;  /* 0x38000000ff077424 */ /* 0x000fd400078e00ff */
[----:B------:R-:W-:Y:S05]  /*7e80*/  @!P0 BRA `(.L_x_1017) ;  /* 0x0000008000008947 */ /* 0x000fea0003800000 */
[----:B------:R-:W-:-:S04]  /*7e90*/  PRMT R0, R5, 0x9910, RZ ;  /* 0x0000991005007816 */ /* 0x000fc800000000ff */
[----:B------:R-:W-:-:S13]  /*7ea0*/  ISETP.NE.AND P0, PT, R0, 0xff, PT ;  /* 0x000000ff0000780c */ /* 0x000fda0003f05270 */
[----:B------:R-:W-:Y:S01]  /*7eb0*/  @P0 IMAD.SHL.U32 R5, R5, 0x800000, RZ ;  /* 0x0080000005050824 */ /* 0x000fe200078e00ff */
[----:B------:R-:W-:Y:S01]  /*7ec0*/  @!P0 MOV R6, 0x20000000 ;  /* 0x2000000000068802 */ /* 0x000fe20000000f00 */
[----:B------:R-:W-:-:S03]  /*7ed0*/  @!P0 IMAD.MOV.U32 R7, RZ, RZ, 0x7ff00000 ;  /* 0x7ff00000ff078424 */ /* 0x000fc600078e00ff */
[----:B------:R-:W-:-:S05]  /*7ee0*/  @P0 LOP3.LUT R0, R5, 0x7f800000, RZ, 0xc0, !PT ;  /* 0x7f80000005000812 */ /* 0x000fca00078ec0ff */
[----:B------:R-:W-:-:S04]  /*7ef0*/  @P0 FMUL.FTZ R0, R0, 1 ;  /* 0x3f80000000000820 */ /* 0x000fc80000410000 */
[----:B------:R0:W1:Y:S03]  /*7f00*/  @P0 F2F.F64.F32 R6, R0 ;  /* 0x0000000000060310 */ /* 0x0000660000201800 */
.L_x_1017:
[----:B-1----:R-:W-:Y:S01]  /*7f10*/  STG.E.64 [R2.64], R6 ;  /* 0x0000000602007986 */ /* 0x002fe2000c101b24 */
[----:B------:R-:W-:Y:S05]  /*7f20*/  EXIT ;  /* 0x000000000000794d */ /* 0x000fea0003800000 */
.L_x_997:
        /* <DEDUP_REMOVED lines=8> */
[----:B------:R-:W-:Y:S02]  /*7fb0*/  ISETP.NE.AND P0, PT, R5, RZ, PT ;  /* 0x000000ff0500720c */ /* 0x000fe40003f05270 */
[----:B------:R-:W-:-:S11]  /*7fc0*/  PRMT R0, RZ, 0x7610, R0 ;  /* 0x00007610ff007816 */ /* 0x000fd60000000000 */
[----:B------:R-:W-:Y:S05]  /*7fd0*/  @!P0 BRA `(.L_x_1021) ;  /* 0x0000008000008947 */ /* 0x000fea0003800000 */
[----:B------:R-:W-:-:S04]  /*7fe0*/  PRMT R0, R5, 0x9910, RZ ;  /* 0x0000991005007816 */ /* 0x000fc800000000ff */
[----:B------:R-:W-:Y:S01]  /*7ff0*/  ISETP.NE.AND P1, PT, R0, 0xff, PT ;  /* 0x000000ff0000780c */ /* 0x000fe20003f25270 */
[----:B------:R-:W-:-:S12]  /*8000*/  IMAD.MOV.U32 R0, RZ, RZ, 0x1 ;  /* 0x00000001ff007424 */ /* 0x000fd800078e00ff */
[----:B------:R-:W-:-:S05]  /*8010*/  @P1 IMAD.SHL.U32 R5, R5, 0x800000, RZ ;  /* 0x0080000005051824 */ /* 0x000fca00078e00ff */
[----:B------:R-:W-:-:S04]  /*8020*/  @P1 LOP3.LUT R5, R5, 0x7f800000, RZ, 0xc0, !PT ;  /* 0x7f80000005051812 */ /* 0x000fc800078ec0ff */
[----:B------:R-:W-:-:S04]  /*8030*/  @P1 FSETP.NEU.FTZ.AND P0, PT, R5, RZ, PT ;  /* 0x000000ff0500120b */ /* 0x000fc80003f1d000 */
[----:B------:R-:W-:-:S04]  /*8040*/  @P1 SEL R4, RZ, 0x1, !P0 ;  /* 0x00000001ff041807 */ /* 0x000fc80004000000 */
[----:B------:R-:W-:-:S05]  /*8050*/  @P1 PRMT R0, R4, 0x7610, R0 ;  /* 0x0000761004001816 */ /* 0x000fca0000000000 */
.L_x_1021:
[----:B------:R-:W-:Y:S01]  /*8060*/  STG.E.U8 [R2.64], R0 ;  /* 0x0000000002007986 */ /* 0x000fe2000c101124 */
[----:B------:R-:W-:Y:S05]  /*8070*/  EXIT ;  /* 0x000000000000794d */ /* 0x000fea0003800000 */
.L_x_1020:
[----:B------:R-:W-:Y:S01]  /*8080*/  ISETP.NE.AND P0, PT, R5, RZ, PT ;  /* 0x000000ff0500720c */ /* 0x000fe20003f05270 */
[----:B------:R-:W-:Y:S01]  /*8090*/  CS2R R10, SRZ ;  /* 0x00000000000a7805 */ /* 0x000fe2000001ff00 */
[----:B------:R-:W-:Y:S02]  /*80a0*/  IMAD.MOV.U32 R8, RZ, RZ, 0x0 ;  /* 0x00000000ff087424 */ /* 0x000fe400078e00ff */
[----:B------:R-:W-:-:S09]  /*80b0*/  IMAD.MOV.U32 R9, RZ, RZ, 0x38000000 ;  /* 0x38000000ff097424 */ /* 0x000fd200078e00ff */
[----:B------:R-:W-:Y:S05]  /*80c0*/  @!P0 BRA `(.L_x_1022) ;  /* 0x0000008000008947 */ /* 0x000fea0003800000 */
[----:B------:R-:W-:-:S04]  /*80d0*/  PRMT R0, R5, 0x9910, RZ ;  /* 0x0000991005007816 */ /* 0x000fc800000000ff */
[----:B------:R-:W-:-:S13]  /*80e0*/  ISETP.NE.AND P0, PT, R0, 0xff, PT ;  /* 0x000000ff0000780c */ /* 0x000fda0003f05270 */
[----:B------:R-:W-:Y:S02]  /*80f0*/  @P0 IMAD.SHL.U32 R5, R5, 0x800000, RZ ;  /* 0x0080000005050824 */ /* 0x000fe400078e00ff */
[----:B------:R-:W-:Y:S02]  /*8100*/  @!P0 IMAD.MOV.U32 R8, RZ, RZ, 0x20000000 ;  /* 0x20000000ff088424 */ /* 0x000fe400078e00ff */
[----:B------:R-:W-:Y:S01]  /*8110*/  @!P0 IMAD.MOV.U32 R9, RZ, RZ, 0x7ff00000 ;  /* 0x7ff00000ff098424 */ /* 0x000fe200078e00ff */
[----:B------:R-:W-:-:S05]  /*8120*/  @P0 LOP3.LUT R5, R5, 0x7f800000, RZ, 0xc0, !PT ;  /* 0x7f80000005050812 */ /* 0x000fca00078ec0ff */
[----:B------:R-:W-:-:S04]  /*8130*/  @P0 FMUL.FTZ R5, R5, 1 ;  /* 0x3f80000005050820 */ /* 0x000fc80000410000 */
[----:B------:R0:W1:Y:S03]  /*8140*/  @P0 F2F.F64.F32 R8, R5 ;  /* 0x0000000500080310 */ /* 0x0000660000201800 */
.L_x_1022:
[----:B-1----:R-:W-:Y:S01]  /*8150*/  STG.E.128 [R2.64], R8 ;  /* 0x0000000802007986 */ /* 0x002fe2000c101d24 */
[----:B------:R-:W-:Y:S05]  /*8160*/  EXIT ;  /* 0x000000000000794d */ /* 0x000fea0003800000 */
.L_x_1019:
        /* <DEDUP_REMOVED lines=14> */
.L_x_1025:
        /* <DEDUP_REMOVED lines=9> */
.L_x_1026:
[----:B------:R-:W-:Y:S01]  /*82e0*/  STG.E.U8 [R2.64], R5 ;  /* 0x0000000502007986 */ /* 0x000fe2000c101124 */
[----:B------:R-:W-:Y:S05]  /*82f0*/  EXIT ;  /* 0x000000000000794d */ /* 0x000fea0003800000 */
.L_x_1024:
        /* <DEDUP_REMOVED lines=8> */
.L_x_1027:
[----:B------:R-:W-:-:S04]  /*8380*/  LOP3.LUT R4, R0, 0x7fc00001, RZ, 0xc0, !PT ;  /* 0x7fc0000100047812 */ /* 0x000fc800078ec0ff */
[----:B------:R-:W-:-:S13]  /*8390*/  ISETP.GT.U32.AND P0, PT, R4, 0x477fffff, PT ;  /* 0x477fffff0400780c */ /* 0x000fda0003f04070 */
[----:B------:R-:W-:Y:S05]  /*83a0*/  @P0 BRA `(.L_x_1028) ;  /* 0x0000009000000947 */ /* 0x000fea0003800000 */
[----:B------:R-:W-:-:S13]  /*83b0*/  ISETP.GE.U32.AND P0, PT, R4, 0x38800000, PT ;  /* 0x388000000400780c */ /* 0x000fda0003f06070 */
[----:B------:R-:W-:-:S04]  /*83c0*/  @P0 IADD3 R0, R0, 0x80fffff, RZ ;  /* 0x080fffff00000810 */ /* 0x000fc80007ffe0ff */
[----:B------:R-:W-:-:S05]  /*83d0*/  @P0 SHF.R.U32.HI R5, RZ, 0x15, R0 ;  /* 0x00000015ff050819 */ /* 0x000fca0000011600 */
[----:B------:R0:W-:Y:S01]  /*83e0*/  @P0 STG.E.U8 [R2.64], R5 ;  /* 0x0000000502000986 */ /* 0x0001e2000c101124 */
[----:B------:R-:W-:Y:S05]  /*83f0*/  @P0 EXIT ;  /* 0x000000000000094d */ /* 0x000fea0003800000 */
[----:B------:R-:W-:-:S05]  /*8400*/  FADD.FTZ R0, R4, 128 ;  /* 0x4300000004007421 */ /* 0x000fca0000010000 */
[----:B0-----:R-:W-:-:S05]  /*8410*/  IADD3 R5, R0, -0x43000000, RZ ;  /* 0xbd00000000057810 */ /* 0x001fca0007ffe0ff */
[----:B------:R-:W-:Y:S01]  /*8420*/  STG.E.U8 [R2.64], R5 ;  /* 0x0000000502007986 */ /* 0x000fe2000c101124 */
[----:B------:R-:W-:Y:S05]  /*8430*/  EXIT ;  /* 0x000000000000794d */ /* 0x000fea0003800000 */
.L_x_1028:
[----:B------:R-:W-:Y:S01]  /*8440*/  IMAD.MOV.U32 R5, RZ, RZ, 0x7f ;  /* 0x0000007fff057424 */ /* 0x000fe200078e00ff */
[----:B------:R-:W-:-:S04]  /*8450*/  ISETP.GT.U32.AND P0, PT, R4, 0x7f800000, PT ;  /* 0x7f8000000400780c */ /* 0x000fc80003f04070 */
[----:B------:R-:W-:-:S05]  /*8460*/  SEL R5, R5, 0x7c, P0 ;  /* 0x0000007c05057807 */ /* 0x000fca0000000000 */
[----:B------:R-:W-:Y:S01]  /*8470*/  STG.E.U8 [R2.64], R5 ;  /* 0x0000000502007986 */ /* 0x000fe2000c101124 */
[----:B------:R-:W-:Y:S05]  /*8480*/  EXIT ;  /* 0x000000000000794d */ /* 0x000fea0003800000 */
.L_x_1023:
        /* <DEDUP_REMOVED lines=8> */
.L_x_1029:
[----:B------:R-:W-:-:S05]  /*8510*/  F2FP.BF16.PACK_AB R0, RZ, R0 ;  /* 0x00000000ff00723e */ /* 0x000fca00000010ff */
[----:B------:R-:W-:Y:S01]  /*8520*/  STG.E.U16 [R2.64], R0 ;  /* 0x0000000002007986 */ /* 0x000fe2000c101524 */
[----:B------:R-:W-:Y:S05]  /*8530*/  EXIT ;  /* 0x000000000000794d */ /* 0x000fea0003800000 */
.L_x_1018:
        /* <DEDUP_REMOVED lines=16> */
.L_x_1033:
[----:B------:R-:W0:Y:S02]  /*8640*/  F2I.FTZ.U32.TRUNC.NTZ R5, R0 ;  /* 0x0000000000057305 */ /* 0x000e24000021f000 */
[----:B0-----:R-:W-:Y:S01]  /*8650*/  STG.E.U16 [R2.64], R5 ;  /* 0x0000000502007986 */ /* 0x001fe2000c101524 */
[----:B------:R-:W-:Y:S05]  /*8660*/  EXIT ;  /* 0x000000000000794d */ /* 0x000fea0003800000 */
.L_x_1032:
        /* <DEDUP_REMOVED lines=8> */
.L_x_1034:
        /* <DEDUP_REMOVED lines=13> */
.L_x_1036:
[----:B------:R-:W-:-:S05]  /*87c0*/  PRMT R4, R0, 0x7610, R4 ;  /* 0x0000761000047816 */ /* 0x000fca0000000004 */
.L_x_1035:
[----:B------:R-:W-:Y:S01]  /*87d0*/  STG.E.U8 [R2.64], R4 ;  /* 0x0000000402007986 */ /* 0x000fe2000c101124 */
[----:B------:R-:W-:Y:S05]  /*87e0*/  EXIT ;  /* 0x000000000000794d */ /* 0x000fea0003800000 */
.L_x_1031:
        /* <DEDUP_REMOVED lines=8> */
.L_x_1037:
        /* <DEDUP_REMOVED lines=13> */
.L_x_1039:
[----:B------:R-:W-:-:S05]  /*8940*/  PRMT R4, R0, 0x7610, R4 ;  /* 0x0000761000047816 */ /* 0x000fca0000000004 */
.L_x_1038:
[----:B------:R-:W-:Y:S01]  /*8950*/  STG.E.U8 [R2.64], R4 ;  /* 0x0000000402007986 */ /* 0x000fe2000c101124 */
[----:B------:R-:W-:Y:S05]  /*8960*/  EXIT ;  /* 0x000000000000794d */ /* 0x000fea0003800000 */
.L_x_1030:
[----:B------:R-:W-:-:S13]  /*8970*/  ISETP.NE.AND P0, PT, R4, 0x1c, PT ;  /* 0x0000001c0400780c */ /* 0x000fda0003f05270 */
[----:B------:R-:W-:Y:S05]  /*8980*/  @!P0 BRA `(.L_x_1040) ;  /* 0x0000024000008947 */ /* 0x000fea0003800000 */
[----:B------:R-:W-:-:S13]  /*8990*/  ISETP.NE.AND P0, PT, R4, 0x1d, PT ;  /* 0x0000001d0400780c */ /* 0x000fda0003f05270 */
[----:B------:R-:W-:Y:S05]  /*89a0*/  @!P0 BRA `(.L_x_1041) ;  /* 0x0000017000008947 */ /* 0x000fea0003800000 */
[----:B------:R-:W-:-:S13]  /*89b0*/  ISETP.NE.AND P0, PT, R4, 0x2c, PT ;  /* 0x0000002c0400780c */ /* 0x000fda0003f05270 */
[----:B------:R0:W-:Y:S01]  /*89c0*/  @!P0 STG.E.U8 [R2.64], R5 ;  /* 0x0000000502008986 */ /* 0x0001e2000c101124 */
[----:B------:R-:W-:Y:S05]  /*89d0*/  @!P0 EXIT ;  /* 0x000000000000894d */ /* 0x000fea0003800000 */
.L_x_1001:
        /* <DEDUP_REMOVED lines=20> */
.L_x_1041:
        /* <DEDUP_REMOVED lines=8> */
.L_x_1042:
[----:B------:R-:W0:Y:S02]  /*8ba0*/  F2I.U64.TRUNC R4, R4 ;  /* 0x0000000400047311 */ /* 0x000e24000020d800 */
[----:B0-----:R-:W-:Y:S01]  /*8bb0*/  STG.E.64 [R2.64], R4 ;  /* 0x0000000402007986 */ /* 0x001fe2000c101b24 */
[----:B------:R-:W-:Y:S05]  /*8bc0*/  EXIT ;  /* 0x000000000000794d */ /* 0x000fea0003800000 */
.L_x_1040:
        /* <DEDUP_REMOVED lines=8> */
.L_x_1043:
[----:B------:R-:W0:Y:S02]  /*8c50*/  F2I.FTZ.U32.TRUNC.NTZ R5, R0 ;  /* 0x0000000000057305 */ /* 0x000e24000021f000 */
[----:B0-----:R-:W-:Y:S01]  /*8c60*/  STG.E [R2.64], R5 ;  /* 0x0000000502007986 */ /* 0x001fe2000c101924 */
[----:B------:R-:W-:Y:S05]  /*8c70*/  EXIT ;  /* 0x000000000000794d */ /* 0x000fea0003800000 */
.L_x_1044:
        /* <DEDUP_REMOVED lines=16> */
.L_x_6855:


//--------------------- .text._ZN2at6native27unrolled_elementwise_kernelINS0_11FillFunctorIN3c1014Float8_e8m0fnuEEESt5arrayIPcLm1EELi4E23TrivialOffsetCalculatorILi0EjES9_ILi1EjENS0_6memory12LoadWithCastILi0EEENSC_13StoreWithCastILi1EEEEEviT_T0_T2_T3_T4_T5_ --------------------------
	.section	.text._ZN2at6native27unrolled_elementwise_kernelINS0_11FillFunctorIN3c1014Float8_e8m0fnuEEESt5arrayIPcLm1EELi4E23TrivialOffsetCalculatorILi0EjES9_ILi1EjENS0_6memory12LoadWithCastILi0EEENSC_13StoreWithCastILi1EEEEEviT_T0_T2_T3_T4_T5_,"ax",@progbits
	.sectioninfo	@"SHI_REGISTERS=26"
	.align	128
        .global         _ZN2at6native27unrolled_elementwise_kernelINS0_11FillFunctorIN3c1014Float8_e8m0fnuEEESt5arrayIPcLm1EELi4E23TrivialOffsetCalculatorILi0EjES9_ILi1EjENS0_6memory12LoadWithCastILi0EEENSC_13StoreWithCastILi1EEEEEviT_T0_T2_T3_T4_T5_
        .type           _ZN2at6native27unrolled_elementwise_kernelINS0_11FillFunctorIN3c1014Float8_e8m0fnuEEESt5arrayIPcLm1EELi4E23TrivialOffsetCalculatorILi0EjES9_ILi1EjENS0_6memory12LoadWithCastILi0EEENSC_13StoreWithCastILi1EEEEEviT_T0_T2_T3_T4_T5_,@function
        .size           _ZN2at6native27unrolled_elementwise_kernelINS0_11FillFunctorIN3c1014Float8_e8m0fnuEEESt5arrayIPcLm1EELi4E23TrivialOffsetCalculatorILi0EjES9_ILi1EjENS0_6memory12LoadWithCastILi0EEENSC_13StoreWithCastILi1EEEEEviT_T0_T2_T3_T4_T5_,(.L_x_6856 - _ZN2at6native27unrolled_elementwise_kernelINS0_11FillFunctorIN3c1014Float8_e8m0fnuEEESt5arrayIPcLm1EELi4E23TrivialOffsetCalculatorILi0EjES9_ILi1EjENS0_6memory12LoadWithCastILi0EEENSC_13StoreWithCastILi1EEEEEviT_T0_T2_T3_T4_T5_)
        .other          _ZN2at6native27unrolled_elementwise_kernelINS0_11FillFunctorIN3c1014Float8_e8m0fnuEEESt5arrayIPcLm1EELi4E23TrivialOffsetCalculatorILi0EjES9_ILi1EjENS0_6memory12LoadWithCastILi0EEENSC_13StoreWithCastILi1EEEEEviT_T0_T2_T3_T4_T5_,@"STO_CUDA_ENTRY STV_DEFAULT"
_ZN2at6native27unrolled_elementwise_kernelINS0_11FillFunctorIN3c1014Float8_e8m0fnuEEESt5arrayIPcLm1EELi4E23TrivialOffsetCalculatorILi0EjES9_ILi1EjENS0_6memory12LoadWithCastILi0EEENSC_13StoreWithCastILi1EEEEEviT_T0_T2_T3_T4_T5_:
.text._ZN2at6native27unrolled_elementwise_kernelINS0_11FillFunctorIN3c1014Float8_e8m0fnuEEESt5arrayIPcLm1EELi4E23TrivialOffsetCalculatorILi0EjES9_ILi1EjENS0_6memory12LoadWithCastILi0EEENSC_13StoreWithCastILi1EEEEEviT_T0_T2_T3_T4_T5_:
[----:B------:R-:W-:Y:S02]  /*0000*/  IMAD.MOV.U32 R1, RZ, RZ, c[0x0][0x28] ;  /* 0x00000a00ff017624 */ /* 0x000fe400078e00ff */
[----:B------:R-:W0:Y:S01]  /*0010*/  S2R R23, SR_CTAID.X ;  /* 0x0000000000177919 */ /* 0x000e220000002500 */
[----:B------:R-:W-:Y:S01]  /*0020*/  IMAD.MOV.U32 R0, RZ, RZ, -0x200 ;  /* 0xfffffe00ff007424 */ /* 0x000fe200078e00ff */
[----:B------:R-:W1:Y:S01]  /*0030*/  LDC.U8 R19, c[0x0][0x17c] ;  /* 0x00005f00ff137b82 */ /* 0x000e620000000000 */
[----:B------:R-:W-:Y:S01]  /*0040*/  ULDC.64 UR36, c[0x0][0x118] ;  /* 0x0000460000247ab9 */ /* 0x000fe20000000a00 */
[----:B------:R-:W2:Y:S01]  /*0050*/  S2R R16, SR_TID.X ;  /* 0x0000000000107919 */ /* 0x000ea20000002100 */
[----:B------:R-:W-:Y:S05]  /*0060*/  BSSY B6, `(.L_x_1045) ;  /* 0x0000166000067945 */ /* 0x000fea0003800000 */
[----:B------:R-:W3:Y:S01]  /*0070*/  LDC.U8 R18, c[0x0][0x164] ;  /* 0x00005900ff127b82 */ /* 0x000ee20000000000 */
[----:B0-----:R-:W-:-:S05]  /*0080*/  IMAD R17, R23, R0, c[0x0][0x160] ;  /* 0x0000580017117624 */ /* 0x001fca00078e0200 */
[----:B--2---:R-:W-:-:S13]  /*0090*/  ISETP.GE.AND P0, PT, R16, R17, PT ;  /* 0x000000111000720c */ /* 0x004fda0003f06270 */
[----:B------:R-:W-:Y:S05]  /*00a0*/  @P0 BRA `(.L_x_1046) ;  /* 0x0000161000000947 */ /* 0x000fea0003800000 */
[----:B-1-3--:R-:W-:Y:S01]  /*00b0*/  IMAD R0, R23, 0x200, R16 ;  /* 0x0000020017007824 */ /* 0x00afe200078e0210 */
        /* <DEDUP_REMOVED lines=24> */
.L_x_1052:
[----:B------:R-:W0:Y:S02]  /*0240*/  F2I.FTZ.TRUNC.NTZ R5, R0 ;  /* 0x0000000000057305 */ /* 0x000e24000021f100 */
[----:B0-----:R0:W-:Y:S01]  /*0250*/  STG.E.U8 [R2.64], R5 ;  /* 0x0000000502007986 */ /* 0x0011e2000c101124 */
[----:B------:R-:W-:Y:S05]  /*0260*/  BRA `(.L_x_1046) ;  /* 0x0000145000007947 */ /* 0x000fea0003800000 */
.L_x_1050:
        /* <DEDUP_REMOVED lines=8> */
.L_x_1053:
[----:B------:R-:W0:Y:S02]  /*02f0*/  F2I.S64.TRUNC R4, R4 ;  /* 0x0000000400047311 */ /* 0x000e24000020d900 */
[----:B0-----:R-:W-:-:S05]  /*0300*/  IMAD.MOV.U32 R7, RZ, RZ, R4 ;  /* 0x000000ffff077224 */ /* 0x001fca00078e0004 */
[----:B------:R0:W-:Y:S01]  /*0310*/  STG.E.U8 [R2.64], R7 ;  /* 0x0000000702007986 */ /* 0x0001e2000c101124 */
[----:B------:R-:W-:Y:S05]  /*0320*/  BRA `(.L_x_1046) ;  /* 0x0000139000007947 */ /* 0x000fea0003800000 */
.L_x_1049:
        /* <DEDUP_REMOVED lines=14> */
.L_x_1056:
[----:B------:R-:W0:Y:S02]  /*0410*/  F2I.S64.TRUNC R4, R4 ;  /* 0x0000000400047311 */ /* 0x000e24000020d900 */
[----:B0-----:R0:W-:Y:S01]  /*0420*/  STG.E.64 [R2.64], R4 ;  /* 0x0000000402007986 */ /* 0x0011e2000c101b24 */
[----:B------:R-:W-:Y:S05]  /*0430*/  BRA `(.L_x_1046) ;  /* 0x0000128000007947 */ /* 0x000fea0003800000 */
.L_x_1055:
        /* <DEDUP_REMOVED lines=8> */
.L_x_1057:
[----:B------:R-:W0:Y:S02]  /*04c0*/  F2I.FTZ.TRUNC.NTZ R5, R0 ;  /* 0x0000000000057305 */ /* 0x000e24000021f100 */
[----:B0-----:R0:W-:Y:S01]  /*04d0*/  STG.E [R2.64], R5 ;  /* 0x0000000502007986 */ /* 0x0011e2000c101924 */
[----:B------:R-:W-:Y:S05]  /*04e0*/  BRA `(.L_x_1046) ;  /* 0x000011d000007947 */ /* 0x000fea0003800000 */
.L_x_1054:
        /* <DEDUP_REMOVED lines=8> */
.L_x_1058:
[----:B------:R-:W0:Y:S02]  /*0570*/  F2I.FTZ.TRUNC.NTZ R5, R0 ;  /* 0x0000000000057305 */ /* 0x000e24000021f100 */
[----:B0-----:R0:W-:Y:S01]  /*0580*/  STG.E.U16 [R2.64], R5 ;  /* 0x0000000502007986 */ /* 0x0011e2000c101524 */
[----:B------:R-:W-:Y:S05]  /*0590*/  BRA `(.L_x_1046) ;  /* 0x0000112000007947 */ /* 0x000fea0003800000 */
.L_x_1048:
        /* <DEDUP_REMOVED lines=14> */
.L_x_1061:
[----:B------:R0:W-:Y:S01]  /*0680*/  STG.E [R2.64], R5 ;  /* 0x0000000502007986 */ /* 0x0001e2000c101924 */
[----:B------:R-:W-:Y:S05]  /*0690*/  BRA `(.L_x_1046) ;  /* 0x0000102000007947 */ /* 0x000fea0003800000 */
.L_x_1060:
        /* <DEDUP_REMOVED lines=8> */
.L_x_1062:
[----:B------:R-:W-:-:S05]  /*0720*/  F2FP.PACK_AB R0, RZ, R0 ;  /* 0x00000000ff00723e */ /* 0x000fca00000000ff */
[----:B------:R0:W-:Y:S01]  /*0730*/  STG.E.U16 [R2.64], R0 ;  /* 0x0000000002007986 */ /* 0x0001e2000c101524 */
[----:B------:R-:W-:Y:S05]  /*0740*/  BRA `(.L_x_1046) ;  /* 0x00000f7000007947 */ /* 0x000fea0003800000 */
.L_x_1059:
        /* <DEDUP_REMOVED lines=15> */
.L_x_1065:
[----:B------:R0:W-:Y:S01]  /*0840*/  STG.E.64 [R2.64], R4 ;  /* 0x0000000402007986 */ /* 0x0001e2000c101b24 */
[----:B------:R-:W-:Y:S05]  /*0850*/  BRA `(.L_x_1046) ;  /* 0x00000e6000007947 */ /* 0x000fea0003800000 */
.L_x_1064:
        /* <DEDUP_REMOVED lines=8> */
.L_x_1066:
[----:B------:R-:W-:-:S04]  /*08e0*/  F2FP.PACK_AB R0, RZ, R0 ;  /* 0x00000000ff00723e */ /* 0x000fc800000000ff */
[----:B------:R-:W-:-:S05]  /*08f0*/  PRMT R0, R0, 0x5410, RZ ;  /* 0x0000541000007816 */ /* 0x000fca00000000ff */
[----:B------:R0:W-:Y:S01]  /*0900*/  STG.E [R2.64], R0 ;  /* 0x0000000002007986 */ /* 0x0001e2000c101924 */
[----:B------:R-:W-:Y:S05]  /*0910*/  BRA `(.L_x_1046) ;  /* 0x00000da000007947 */ /* 0x000fea0003800000 */
.L_x_1063:
        /* <DEDUP_REMOVED lines=8> */
.L_x_1067:
[----:B------:R-:W-:-:S04]  /*09a0*/  FMUL.FTZ R0, R0, 1 ;  /* 0x3f80000000007820 */ /* 0x000fc80000410000 */
[----:B------:R-:W0:Y:S02]  /*09b0*/  F2F.F64.F32 R4, R0 ;  /* 0x0000000000047310 */ /* 0x000e240000201800 */
[----:B0-----:R0:W-:Y:S01]  /*09c0*/  STG.E.64 [R2.64], R4 ;  /* 0x0000000402007986 */ /* 0x0011e2000c101b24 */
[----:B------:R-:W-:Y:S05]  /*09d0*/  BRA `(.L_x_1046) ;  /* 0x00000ce000007947 */ /* 0x000fea0003800000 */
.L_x_1047:
        /* <DEDUP_REMOVED lines=16> */
.L_x_1071:
[----:B------:R-:W-:-:S04]  /*0ae0*/  FSETP.NEU.FTZ.AND P0, PT, R0, RZ, PT ;  /* 0x000000ff0000720b */ /* 0x000fc80003f1d000 */
[----:B------:R-:W-:-:S05]  /*0af0*/  SEL R5, RZ, 0x1, !P0 ;  /* 0x00000001ff057807 */ /* 0x000fca0004000000 */
[----:B------:R0:W-:Y:S01]  /*0b00*/  STG.E.U8 [R2.64], R5 ;  /* 0x0000000502007986 */ /* 0x0001e2000c101124 */
[----:B------:R-:W-:Y:S05]  /*0b10*/  BRA `(.L_x_1046) ;  /* 0x00000ba000007947 */ /* 0x000fea0003800000 */
.L_x_1070:
        /* <DEDUP_REMOVED lines=8> */
.L_x_1072:
[----:B------:R-:W-:Y:S01]  /*0ba0*/  FMUL.FTZ R0, R0, 1 ;  /* 0x3f80000000007820 */ /* 0x000fe20000410000 */
[----:B------:R-:W-:-:S03]  /*0bb0*/  CS2R R6, SRZ ;  /* 0x0000000000067805 */ /* 0x000fc6000001ff00 */
[----:B------:R-:W0:Y:S02]  /*0bc0*/  F2F.F64.F32 R4, R0 ;  /* 0x0000000000047310 */ /* 0x000e240000201800 */
[----:B0-----:R0:W-:Y:S01]  /*0bd0*/  STG.E.128 [R2.64], R4 ;  /* 0x0000000402007986 */ /* 0x0011e2000c101d24 */
[----:B------:R-:W-:Y:S05]  /*0be0*/  BRA `(.L_x_1046) ;  /* 0x00000ad000007947 */ /* 0x000fea0003800000 */
.L_x_1069:
        /* <DEDUP_REMOVED lines=14> */
.L_x_1075:
        /* <DEDUP_REMOVED lines=9> */
.L_x_1076:
[----:B------:R0:W-:Y:S01]  /*0d60*/  STG.E.U8 [R2.64], R5 ;  /* 0x0000000502007986 */ /* 0x0001e2000c101124 */
[----:B------:R-:W-:Y:S05]  /*0d70*/  BRA `(.L_x_1046) ;  /* 0x0000094000007947 */ /* 0x000fea0003800000 */
.L_x_1074:
        /* <DEDUP_REMOVED lines=8> */
.L_x_1077:
[----:B------:R-:W-:-:S04]  /*0e00*/  LOP3.LUT R4, R0, 0x7fc00001, RZ, 0xc0, !PT ;  /* 0x7fc0000100047812 */ /* 0x000fc800078ec0ff */
[----:B------:R-:W-:-:S13]  /*0e10*/  ISETP.GT.U32.AND P0, PT, R4, 0x477fffff, PT ;  /* 0x477fffff0400780c */ /* 0x000fda0003f04070 */
[----:B------:R-:W-:Y:S05]  /*0e20*/  @P0 BRA `(.L_x_1078) ;  /* 0x0000006000000947 */ /* 0x000fea0003800000 */
[----:B------:R-:W-:-:S13]  /*0e30*/  ISETP.GE.U32.AND P0, PT, R4, 0x38800000, PT ;  /* 0x388000000400780c */ /* 0x000fda0003f06070 */
[----:B------:R-:W-:Y:S01]  /*0e40*/  @P0 IADD3 R5, R0, 0x80fffff, RZ ;  /* 0x080fffff00050810 */ /* 0x000fe20007ffe0ff */
[----:B------:R-:W-:-:S03]  /*0e50*/  @!P0 FADD.FTZ R0, R4, 128 ;  /* 0x4300000004008421 */ /* 0x000fc60000010000 */
[----:B------:R-:W-:Y:S02]  /*0e60*/  @P0 SHF.R.U32.HI R5, RZ, 0x15, R5 ;  /* 0x00000015ff050819 */ /* 0x000fe40000011605 */
[----:B------:R-:W-:Y:S01]  /*0e70*/  @!P0 IADD3 R5, R0, -0x43000000, RZ ;  /* 0xbd00000000058810 */ /* 0x000fe20007ffe0ff */
[----:B------:R-:W-:Y:S05]  /*0e80*/  BRA `(.L_x_1079) ;  /* 0x0000003000007947 */ /* 0x000fea0003800000 */
.L_x_1078:
[----:B------:R-:W-:Y:S01]  /*0e90*/  IMAD.MOV.U32 R5, RZ, RZ, 0x7f ;  /* 0x0000007fff057424 */ /* 0x000fe200078e00ff */
[----:B------:R-:W-:-:S04]  /*0ea0*/  ISETP.GT.U32.AND P0, PT, R4, 0x7f800000, PT ;  /* 0x7f8000000400780c */ /* 0x000fc80003f04070 */
[----:B------:R-:W-:-:S05]  /*0eb0*/  SEL R5, R5, 0x7c, P0 ;  /* 0x0000007c05057807 */ /* 0x000fca0000000000 */
.L_x_1079:
[----:B------:R0:W-:Y:S01]  /*0ec0*/  STG.E.U8 [R2.64], R5 ;  /* 0x0000000502007986 */ /* 0x0001e2000c101124 */
[----:B------:R-:W-:Y:S05]  /*0ed0*/  BRA `(.L_x_1046) ;  /* 0x000007e000007947 */ /* 0x000fea0003800000 */
.L_x_1073:
        /* <DEDUP_REMOVED lines=8> */
.L_x_1080:
[----:B------:R-:W-:-:S05]  /*0f60*/  F2FP.BF16.PACK_AB R0, RZ, R0 ;  /* 0x00000000ff00723e */ /* 0x000fca00000010ff */
[----:B------:R0:W-:Y:S01]  /*0f70*/  STG.E.U16 [R2.64], R0 ;  /* 0x0000000002007986 */ /* 0x0001e2000c101524 */
[----:B------:R-:W-:Y:S05]  /*0f80*/  BRA `(.L_x_1046) ;  /* 0x0000073000007947 */ /* 0x000fea0003800000 */
.L_x_1068:
        /* <DEDUP_REMOVED lines=16> */
.L_x_1084:
[----:B------:R-:W0:Y:S02]  /*1090*/  F2I.FTZ.U32.TRUNC.NTZ R5, R0 ;  /* 0x0000000000057305 */ /* 0x000e24000021f000 */
[----:B0-----:R0:W-:Y:S01]  /*10a0*/  STG.E.U16 [R2.64], R5 ;  /* 0x0000000502007986 */ /* 0x0011e2000c101524 */
[----:B------:R-:W-:Y:S05]  /*10b0*/  BRA `(.L_x_1046) ;  /* 0x0000060000007947 */ /* 0x000fea0003800000 */
.L_x_1083:
        /* <DEDUP_REMOVED lines=8> */
.L_x_1085:
        /* <DEDUP_REMOVED lines=13> */
.L_x_1087:
[----:B------:R-:W-:-:S05]  /*1210*/  PRMT R4, R0, 0x7610, R4 ;  /* 0x0000761000047816 */ /* 0x000fca0000000004 */
.L_x_1086:
[----:B------:R0:W-:Y:S01]  /*1220*/  STG.E.U8 [R2.64], R4 ;  /* 0x0000000402007986 */ /* 0x0001e2000c101124 */
[----:B------:R-:W-:Y:S05]  /*1230*/  BRA `(.L_x_1046) ;  /* 0x0000048000007947 */ /* 0x000fea0003800000 */
.L_x_1082:
        /* <DEDUP_REMOVED lines=8> */
.L_x_1088:
        /* <DEDUP_REMOVED lines=13> */
.L_x_1090:
[----:B------:R-:W-:-:S05]  /*1390*/  PRMT R4, R0, 0x7610, R4 ;  /* 0x0000761000047816 */ /* 0x000fca0000000004 */
.L_x_1089:
[----:B------:R0:W-:Y:S01]  /*13a0*/  STG.E.U8 [R2.64], R4 ;  /* 0x0000000402007986 */ /* 0x0001e2000c101124 */
[----:B------:R-:W-:Y:S05]  /*13b0*/  BRA `(.L_x_1046) ;  /* 0x0000030000007947 */ /* 0x000fea0003800000 */
.L_x_1081:
[----:B------:R-:W-:-:S13]  /*13c0*/  ISETP.NE.AND P0, PT, R0, 0x1c, PT ;  /* 0x0000001c0000780c */ /* 0x000fda0003f05270 */
[----:B------:R-:W-:Y:S05]  /*13d0*/  @!P0 BRA `(.L_x_1091) ;  /* 0x0000024000008947 */ /* 0x000fea0003800000 */
[----:B------:R-:W-:-:S13]  /*13e0*/  ISETP.NE.AND P0, PT, R0, 0x1d, PT ;  /* 0x0000001d0000780c */ /* 0x000fda0003f05270 */
[----:B------:R-:W-:Y:S05]  /*13f0*/  @!P0 BRA `(.L_x_1092) ;  /* 0x0000017000008947 */ /* 0x000fea0003800000 */
[----:B------:R-:W-:-:S13]  /*1400*/  ISETP.NE.AND P0, PT, R0, 0x2c, PT ;  /* 0x0000002c0000780c */ /* 0x000fda0003f05270 */
[----:B------:R0:W-:Y:S01]  /*1410*/  @!P0 STG.E.U8 [R2.64], R18 ;  /* 0x0000001202008986 */ /* 0x0001e2000c101124 */
[----:B------:R-:W-:Y:S05]  /*1420*/  @!P0 BRA `(.L_x_1046) ;  /* 0x0000029000008947 */ /* 0x000fea0003800000 */
.L_x_1051:
        /* <DEDUP_REMOVED lines=20> */
.L_x_1092:
        /* <DEDUP_REMOVED lines=8> */
.L_x_1093:
[----:B------:R-:W0:Y:S02]  /*15f0*/  F2I.U64.TRUNC R4, R4 ;  /* 0x0000000400047311 */ /* 0x000e24000020d800 */
[----:B0-----:R0:W-:Y:S01]  /*1600*/  STG.E.64 [R2.64], R4 ;  /* 0x0000000402007986 */ /* 0x0011e2000c101b24 */
[----:B------:R-:W-:Y:S05]  /*1610*/  BRA `(.L_x_1046) ;  /* 0x000000a000007947 */ /* 0x000fea0003800000 */
.L_x_1091:
        /* <DEDUP_REMOVED lines=8> */
.L_x_1094:
[----:B------:R-:W0:Y:S02]  /*16a0*/  F2I.FTZ.U32.TRUNC.NTZ R5, R0 ;  /* 0x0000000000057305 */ /* 0x000e24000021f000 */
[----:B0-----:R0:W-:Y:S02]  /*16b0*/  STG.E [R2.64], R5 ;  /* 0x0000000502007986 */ /* 0x0011e4000c101924 */
.L_x_1046:
[----:B-1-3--:R-:W-:Y:S05]  /*16c0*/  BSYNC B6 ;  /* 0x0000000000067941 */ /* 0x00afea0003800000 */
.L_x_1045:
        /* <DEDUP_REMOVED lines=27> */
.L_x_1102:
[----:B------:R-:W0:Y:S02]  /*1880*/  F2I.FTZ.TRUNC.NTZ R5, R0 ;  /* 0x0000000000057305 */ /* 0x000e24000021f100 */
[----:B0-----:R0:W-:Y:S01]  /*1890*/  STG.E.U8 [R2.64], R5 ;  /* 0x0000000502007986 */ /* 0x0011e2000c101124 */
[----:B------:R-:W-:Y:S05]  /*18a0*/  BRA `(.L_x_1103) ;  /* 0x0000147000007947 */ /* 0x000fea0003800000 */
.L_x_1100:
        /* <DEDUP_REMOVED lines=8> */
.L_x_1104:
[----:B------:R-:W0:Y:S02]  /*1930*/  F2I.S64.TRUNC R4, R4 ;  /* 0x0000000400047311 */ /* 0x000e24000020d900 */
[----:B0-----:R-:W-:-:S05]  /*1940*/  IMAD.MOV.U32 R7, RZ, RZ, R4 ;  /* 0x000000ffff077224 */ /* 0x001fca00078e0004 */
[----:B------:R0:W-:Y:S01]  /*1950*/  STG.E.U8 [R2.64], R7 ;  /* 0x0000000702007986 */ /* 0x0001e2000c101124 */
[----:B------:R-:W-:Y:S05]  /*1960*/  BRA `(.L_x_1103) ;  /* 0x000013b000007947 */ /* 0x000fea0003800000 */
.L_x_1099:
        /* <DEDUP_REMOVED lines=14> */
.L_x_1107:
[----:B------:R-:W0:Y:S02]  /*1a50*/  F2I.S64.TRUNC R4, R4 ;  /* 0x0000000400047311 */ /* 0x000e24000020d900 */
[----:B0-----:R0:W-:Y:S01]  /*1a60*/  STG.E.64 [R2.64], R4 ;  /* 0x0000000402007986 */ /* 0x0011e2000c101b24 */
[----:B------:R-:W-:Y:S05]  /*1a70*/  BRA `(.L_x_1103) ;  /* 0x000012a000007947 */ /* 0x000fea0003800000 */
.L_x_1106:
        /* <DEDUP_REMOVED lines=8> */
.L_x_1108:
[----:B------:R-:W0:Y:S02]  /*1b00*/  F2I.FTZ.TRUNC.NTZ R5, R0 ;  /* 0x0000000000057305 */ /* 0x000e24000021f100 */
[----:B0-----:R0:W-:Y:S01]  /*1b10*/  STG.E [R2.64], R5 ;  /* 0x0000000502007986 */ /* 0x0011e2000c101924 */
[----:B------:R-:W-:Y:S05]  /*1b20*/  BRA `(.L_x_1103) ;  /* 0x000011f000007947 */ /* 0x000fea0003800000 */
.L_x_1105:
        /* <DEDUP_REMOVED lines=8> */
.L_x_1109:
[----:B------:R-:W0:Y:S02]  /*1bb0*/  F2I.FTZ.TRUNC.NTZ R5, R0 ;  /* 0x0000000000057305 */ /* 0x000e24000021f100 */
[----:B0-----:R0:W-:Y:S01]  /*1bc0*/  STG.E.U16 [R2.64], R5 ;  /* 0x0000000502007986 */ /* 0x0011e2000c101524 */
[----:B------:R-:W-:Y:S05]  /*1bd0*/  BRA `(.L_x_1103) ;  /* 0x0000114000007947 */ /* 0x000fea0003800000 */
.L_x_1098:
        /* <DEDUP_REMOVED lines=14> */
.L_x_1112:
[----:B------:R0:W-:Y:S01]  /*1cc0*/  STG.E [R2.64], R5 ;  /* 0x0000000502007986 */ /* 0x0001e2000c101924 */
[----:B------:R-:W-:Y:S05]  /*1cd0*/  BRA `(.L_x_1103) ;  /* 0x0000104000007947 */ /* 0x000fea0003800000 */
.L_x_1111:
        /* <DEDUP_REMOVED lines=8> */
.L_x_1113:
[----:B------:R-:W-:-:S05]  /*1d60*/  F2FP.PACK_AB R0, RZ, R0 ;  /* 0x00000000ff00723e */ /* 0x000fca00000000ff */
[----:B------:R0:W-:Y:S01]  /*1d70*/  STG.E.U16 [R2.64], R0 ;  /* 0x0000000002007986 */ /* 0x0001e2000c101524 */
[----:B------:R-:W-:Y:S05]  /*1d80*/  BRA `(.L_x_1103) ;  /* 0x00000f9000007947 */ /* 0x000fea0003800000 */
.L_x_1110:
        /* <DEDUP_REMOVED lines=15> */
.L_x_1116:
[----:B------:R0:W-:Y:S01]  /*1e80*/  STG.E.64 [R2.64], R4 ;  /* 0x0000000402007986 */ /* 0x0001e2000c101b24 */
[----:B------:R-:W-:Y:S05]  /*1e90*/  BRA `(.L_x_1103) ;  /* 0x00000e8000007947 */ /* 0x000fea0003800000 */
.L_x_1115:
        /* <DEDUP_REMOVED lines=8> */
.L_x_1117:
[----:B------:R-:W-:-:S04]  /*1f20*/  F2FP.PACK_AB R0, RZ, R0 ;  /* 0x00000000ff00723e */ /* 0x000fc800000000ff */
[----:B------:R-:W-:-:S05]  /*1f30*/  PRMT R0, R0, 0x5410, RZ ;  /* 0x0000541000007816 */ /* 0x000fca00000000ff */
[----:B------:R0:W-:Y:S01]  /*1f40*/  STG.E [R2.64], R0 ;  /* 0x0000000002007986 */ /* 0x0001e2000c101924 */
[----:B------:R-:W-:Y:S05]  /*1f50*/  BRA `(.L_x_1103) ;  /* 0x00000dc000007947 */ /* 0x000fea0003800000 */
.L_x_1114:
        /* <DEDUP_REMOVED lines=8> */
.L_x_1118:
[----:B------:R-:W-:-:S04]  /*1fe0*/  FMUL.FTZ R0, R0, 1 ;  /* 0x3f80000000007820 */ /* 0x000fc80000410000 */
[----:B------:R-:W0:Y:S02]  /*1ff0*/  F2F.F64.F32 R4, R0 ;  /* 0x0000000000047310 */ /* 0x000e240000201800 */
[----:B0-----:R0:W-:Y:S01]  /*2000*/  STG.E.64 [R2.64], R4 ;  /* 0x0000000402007986 */ /* 0x0011e2000c101b24 */
[----:B------:R-:W-:Y:S05]  /*2010*/  BRA `(.L_x_1103) ;  /* 0x00000d0000007947 */ /* 0x000fea0003800000 */
.L_x_1097:
        /* <DEDUP_REMOVED lines=16> */
.L_x_1122:
[----:B------:R-:W-:-:S04]  /*2120*/  FSETP.NEU.FTZ.AND P0, PT, R0, RZ, PT ;  /* 0x000000ff0000720b */ /* 0x000fc80003f1d000 */
[----:B------:R-:W-:-:S05]  /*2130*/  SEL R5, RZ, 0x1, !P0 ;  /* 0x00000001ff057807 */ /* 0x000fca0004000000 */
[----:B------:R0:W-:Y:S01]  /*2140*/  STG.E.U8 [R2.64], R5 ;  /* 0x0000000502007986 */ /* 0x0001e2000c101124 */
[----:B------:R-:W-:Y:S05]  /*2150*/  BRA `(.L_x_1103) ;  /* 0x00000bc000007947 */ /* 0x000fea0003800000 */
.L_x_1121:
        /* <DEDUP_REMOVED lines=8> */
.L_x_1123:
[----:B------:R-:W-:Y:S01]  /*21e0*/  FMUL.FTZ R0, R0, 1 ;  /* 0x3f80000000007820 */ /* 0x000fe20000410000 */
[----:B------:R-:W-:-:S03]  /*21f0*/  CS2R R6, SRZ ;  /* 0x0000000000067805 */ /* 0x000fc6000001ff00 */
[----:B------:R-:W0:Y:S02]  /*2200*/  F2F.F64.F32 R4, R0 ;  /* 0x0000000000047310 */ /* 0x000e240000201800 */
[----:B0-----:R0:W-:Y:S01]  /*2210*/  STG.E.128 [R2.64], R4 ;  /* 0x0000000402007986 */ /* 0x0011e2000c101d24 */
[----:B------:R-:W-:Y:S05]  /*2220*/  BRA `(.L_x_1103) ;  /* 0x00000af000007947 */ /* 0x000fea0003800000 */
.L_x_1120:
        /* <DEDUP_REMOVED lines=14> */
.L_x_1126:
        /* <DEDUP_REMOVED lines=9> */
.L_x_1127:
[----:B------:R0:W-:Y:S01]  /*23a0*/  STG.E.U8 [R2.64], R5 ;  /* 0x0000000502007986 */ /* 0x0001e2000c101124 */
[----:B------:R-:W-:Y:S05]  /*23b0*/  BRA `(.L_x_1103) ;  /* 0x0000096000007947 */ /* 0x000fea0003800000 */
.L_x_1125:
        /* <DEDUP_REMOVED lines=8> */
.L_x_1128:
        /* <DEDUP_REMOVED lines=11> */
.L_x_1129:
[----:B------:R-:W-:Y:S01]  /*24f0*/  ISETP.GT.U32.AND P0, PT, R5, 0x7f800000, PT ;  /* 0x7f8000000500780c */ /* 0x000fe20003f04070 */
[----:B------:R-:W-:-:S05]  /*2500*/  IMAD.MOV.U32 R5, RZ, RZ, 0x7f ;  /* 0x0000007fff057424 */ /* 0x000fca00078e00ff */
[----:B------:R-:W-:-:S05]  /*2510*/  SEL R5, R5, 0x7c, P0 ;  /* 0x0000007c05057807 */ /* 0x000fca0000000000 */
[----:B------:R0:W-:Y:S01]  /*2520*/  STG.E.U8 [R2.64], R5 ;  /* 0x0000000502007986 */ /* 0x0001e2000c101124 */
[----:B------:R-:W-:Y:S05]  /*2530*/  BRA `(.L_x_1103) ;  /* 0x000007e000007947 */ /* 0x000fea0003800000 */
.L_x_1124:
        /* <DEDUP_REMOVED lines=8> */
.L_x_1130:
[----:B------:R-:W-:-:S05]  /*25c0*/  F2FP.BF16.PACK_AB R0, RZ, R0 ;  /* 0x00000000ff00723e */ /* 0x000fca00000010ff */
[----:B------:R0:W-:Y:S01]  /*25d0*/  STG.E.U16 [R2.64], R0 ;  /* 0x0000000002007986 */ /* 0x0001e2000c101524 */
[----:B------:R-:W-:Y:S05]  /*25e0*/  BRA `(.L_x_1103) ;  /* 0x0000073000007947 */ /* 0x000fea0003800000 */
.L_x_1119:
        /* <DEDUP_REMOVED lines=16> */
.L_x_1134:
[----:B------:R-:W0:Y:S02]  /*26f0*/  F2I.FTZ.U32.TRUNC.NTZ R5, R0 ;  /* 0x0000000000057305 */ /* 0x000e24000021f000 */
[----:B0-----:R0:W-:Y:S01]  /*2700*/  STG.E.U16 [R2.64], R5 ;  /* 0x0000000502007986 */ /* 0x0011e2000c101524 */
[----:B------:R-:W-:Y:S05]  /*2710*/  BRA `(.L_x_1103) ;  /* 0x0000060000007947 */ /* 0x000fea0003800000 */
.L_x_1133:
        /* <DEDUP_REMOVED lines=8> */
.L_x_1135:
        /* <DEDUP_REMOVED lines=13> */
.L_x_1137:
[----:B------:R-:W-:-:S05]  /*2870*/  PRMT R4, R0, 0x7610, R4 ;  /* 0x0000761000047816 */ /* 0x000fca0000000004 */
.L_x_1136:
[----:B------:R0:W-:Y:S01]  /*2880*/  STG.E.U8 [R2.64], R4 ;  /* 0x0000000402007986 */ /* 0x0001e2000c101124 */
[----:B------:R-:W-:Y:S05]  /*2890*/  BRA `(.L_x_1103) ;  /* 0x0000048000007947 */ /* 0x000fea0003800000 */
.L_x_1132:
        /* <DEDUP_REMOVED lines=8> */
.L_x_1138:
        /* <DEDUP_REMOVED lines=13> */
.L_x_1140:
[----:B------:R-:W-:-:S05]  /*29f0*/  PRMT R4, R0, 0x7610, R4 ;  /* 0x0000761000047816 */ /* 0x000fca0000000004 */
.L_x_1139:
[----:B------:R0:W-:Y:S01]  /*2a00*/  STG.E.U8 [R2.64], R4 ;  /* 0x0000000402007986 */ /* 0x0001e2000c101124 */
[----:B------:R-:W-:Y:S05]  /*2a10*/  BRA `(.L_x_1103) ;  /* 0x0000030000007947 */ /* 0x000fea0003800000 */
.L_x_1131:
[----:B------:R-:W-:-:S13]  /*2a20*/  ISETP.NE.AND P0, PT, R0, 0x1c, PT ;  /* 0x0000001c0000780c */ /* 0x000fda0003f05270 */
[----:B------:R-:W-:Y:S05]  /*2a30*/  @!P0 BRA `(.L_x_1141) ;  /* 0x0000024000008947 */ /* 0x000fea0003800000 */
[----:B------:R-:W-:-:S13]  /*2a40*/  ISETP.NE.AND P0, PT, R0, 0x1d, PT ;  /* 0x0000001d0000780c */ /* 0x000fda0003f05270 */
[----:B------:R-:W-:Y:S05]  /*2a50*/  @!P0 BRA `(.L_x_1142) ;  /* 0x0000017000008947 */ /* 0x000fea0003800000 */
[----:B------:R-:W-:-:S13]  /*2a60*/  ISETP.NE.AND P0, PT, R0, 0x2c, PT ;  /* 0x0000002c0000780c */ /* 0x000fda0003f05270 */
[----:B------:R0:W-:Y:S01]  /*2a70*/  @!P0 STG.E.U8 [R2.64], R18 ;  /* 0x0000001202008986 */ /* 0x0001e2000c101124 */
[----:B------:R-:W-:Y:S05]  /*2a80*/  @!P0 BRA `(.L_x_1103) ;  /* 0x0000029000008947 */ /* 0x000fea0003800000 */
.L_x_1101:
        /* <DEDUP_REMOVED lines=20> */
.L_x_1142:
        /* <DEDUP_REMOVED lines=8> */
.L_x_1143:
[----:B------:R-:W0:Y:S02]  /*2c50*/  F2I.U64.TRUNC R4, R4 ;  /* 0x0000000400047311 */ /* 0x000e24000020d800 */
[----:B0-----:R0:W-:Y:S01]  /*2c60*/  STG.E.64 [R2.64], R4 ;  /* 0x0000000402007986 */ /* 0x0011e2000c101b24 */
[----:B------:R-:W-:Y:S05]  /*2c70*/  BRA `(.L_x_1103) ;  /* 0x000000a000007947 */ /* 0x000fea0003800000 */
.L_x_1141:
        /* <DEDUP_REMOVED lines=8> */
.L_x_1144:
[----:B------:R-:W0:Y:S02]  /*2d00*/  F2I.FTZ.U32.TRUNC.NTZ R5, R0 ;  /* 0x0000000000057305 */ /* 0x000e24000021f000 */
[----:B0-----:R0:W-:Y:S02]  /*2d10*/  STG.E [R2.64], R5 ;  /* 0x0000000502007986 */ /* 0x0011e4000c101924 */
.L_x_1103:
        /* <DEDUP_REMOVED lines=27> */
.L_x_1150:
[----:B------:R-:W0:Y:S02]  /*2ed0*/  F2I.FTZ.TRUNC.NTZ R5, R0 ;  /* 0x0000000000057305 */ /* 0x000e24000021f100 */
[----:B0-----:R0:W-:Y:S01]  /*2ee0*/  STG.E.U8 [R2.64], R5 ;  /* 0x0000000502007986 */ /* 0x0011e2000c101124 */
[----:B------:R-:W-:Y:S05]  /*2ef0*/  BRA `(.L_x_1151) ;  /* 0x0000147000007947 */ /* 0x000fea0003800000 */
.L_x_1148:
        /* <DEDUP_REMOVED lines=8> */
.L_x_1152:
[----:B------:R-:W0:Y:S02]  /*2f80*/  F2I.S64.TRUNC R4, R4 ;  /* 0x0000000400047311 */ /* 0x000e24000020d900 */
[----:B0-----:R-:W-:-:S05]  /*2f90*/  IMAD.MOV.U32 R7, RZ, RZ, R4 ;  /* 0x000000ffff077224 */ /* 0x001fca00078e0004 */
[----:B------:R0:W-:Y:S01]  /*2fa0*/  STG.E.U8 [R2.64], R7 ;  /* 0x0000000702007986 */ /* 0x0001e2000c101124 */
[----:B------:R-:W-:Y:S05]  /*2fb0*/  BRA `(.L_x_1151) ;  /* 0x000013b000007947 */ /* 0x000fea0003800000 */
.L_x_1147:
        /* <DEDUP_REMOVED lines=14> */
.L_x_1155:
[----:B------:R-:W0:Y:S02]  /*30a0*/  F2I.S64.TRUNC R4, R4 ;  /* 0x0000000400047311 */ /* 0x000e24000020d900 */
[----:B0-----:R0:W-:Y:S01]  /*30b0*/  STG.E.64 [R2.64], R4 ;  /* 0x0000000402007986 */ /* 0x0011e2000c101b24 */
[----:B------:R-:W-:Y:S05]  /*30c0*/  BRA `(.L_x_1151) ;  /* 0x000012a000007947 */ /* 0x000fea0003800000 */
.L_x_1154:
        /* <DEDUP_REMOVED lines=8> */
.L_x_1156:
[----:B------:R-:W0:Y:S02]  /*3150*/  F2I.FTZ.TRUNC.NTZ R5, R0 ;  /* 0x0000000000057305 */ /* 0x000e24000021f100 */
[----:B0-----:R0:W-:Y:S01]  /*3160*/  STG.E [R2.64], R5 ;  /* 0x0000000502007986 */ /* 0x0011e2000c101924 */
[----:B------:R-:W-:Y:S05]  /*3170*/  BRA `(.L_x_1151) ;  /* 0x000011f000007947 */ /* 0x000fea0003800000 */
.L_x_1153:
        /* <DEDUP_REMOVED lines=8> */
.L_x_1157:
[----:B------:R-:W0:Y:S02]  /*3200*/  F2I.FTZ.TRUNC.NTZ R5, R0 ;  /* 0x0000000000057305 */ /* 0x000e24000021f100 */
[----:B0-----:R0:W-:Y:S01]  /*3210*/  STG.E.U16 [R2.64], R5 ;  /* 0x0000000502007986 */ /* 0x0011e2000c101524 */
[----:B------:R-:W-:Y:S05]  /*3220*/  BRA `(.L_x_1151) ;  /* 0x0000114000007947 */ /* 0x000fea0003800000 */
.L_x_1146:
        /* <DEDUP_REMOVED lines=14> */
.L_x_1160:
[----:B------:R0:W-:Y:S01]  /*3310*/  STG.E [R2.64], R5 ;  /* 0x0000000502007986 */ /* 0x0001e2000c101924 */
[----:B------:R-:W-:Y:S05]  /*3320*/  BRA `(.L_x_1151) ;  /* 0x0000104000007947 */ /* 0x000fea0003800000 */
.L_x_1159:
        /* <DEDUP_REMOVED lines=8> */
.L_x_1161:
[----:B------:R-:W-:-:S05]  /*33b0*/  F2FP.PACK_AB R0, RZ, R0 ;  /* 0x00000000ff00723e */ /* 0x000fca00000000ff */
[----:B------:R0:W-:Y:S01]  /*33c0*/  STG.E.U16 [R2.64], R0 ;  /* 0x0000000002007986 */ /* 0x0001e2000c101524 */
[----:B------:R-:W-:Y:S05]  /*33d0*/  BRA `(.L_x_1151) ;  /* 0x00000f9000007947 */ /* 0x000fea0003800000 */
.L_x_1158:
        /* <DEDUP_REMOVED lines=15> */
.L_x_1164:
[----:B------:R0:W-:Y:S01]  /*34d0*/  STG.E.64 [R2.64], R4 ;  /* 0x0000000402007986 */ /* 0x0001e2000c101b24 */
[----:B------:R-:W-:Y:S05]  /*34e0*/  BRA `(.L_x_1151) ;  /* 0x00000e8000007947 */ /* 0x000fea0003800000 */
.L_x_1163:
        /* <DEDUP_REMOVED lines=8> */
.L_x_1165:
[----:B------:R-:W-:-:S04]  /*3570*/  F2FP.PACK_AB R0, RZ, R0 ;  /* 0x00000000ff00723e */ /* 0x000fc800000000ff */
[----:B------:R-:W-:-:S05]  /*3580*/  PRMT R0, R0, 0x5410, RZ ;  /* 0x0000541000007816 */ /* 0x000fca00000000ff */
[----:B------:R0:W-:Y:S01]  /*3590*/  STG.E [R2.64], R0 ;  /* 0x0000000002007986 */ /* 0x0001e2000c101924 */
[----:B------:R-:W-:Y:S05]  /*35a0*/  BRA `(.L_x_1151) ;  /* 0x00000dc000007947 */ /* 0x000fea0003800000 */
.L_x_1162:
        /* <DEDUP_REMOVED lines=8> */
.L_x_1166:
[----:B------:R-:W-:-:S04]  /*3630*/  FMUL.FTZ R0, R0, 1 ;  /* 0x3f80000000007820 */ /* 0x000fc80000410000 */
[----:B------:R-:W0:Y:S02]  /*3640*/  F2F.F64.F32 R4, R0 ;  /* 0x0000000000047310 */ /* 0x000e240000201800 */
[----:B0-----:R0:W-:Y:S01]  /*3650*/  STG.E.64 [R2.64], R4 ;  /* 0x0000000402007986 */ /* 0x0011e2000c101b24 */
[----:B------:R-:W-:Y:S05]  /*3660*/  BRA `(.L_x_1151) ;  /* 0x00000d0000007947 */ /* 0x000fea0003800000 */
.L_x_1145:
        /* <DEDUP_REMOVED lines=16> */
.L_x_1170:
[----:B------:R-:W-:-:S04]  /*3770*/  FSETP.NEU.FTZ.AND P0, PT, R0, RZ, PT ;  /* 0x000000ff0000720b */ /* 0x000fc80003f1d000 */
[----:B------:R-:W-:-:S05]  /*3780*/  SEL R5, RZ, 0x1, !P0 ;  /* 0x00000001ff057807 */ /* 0x000fca0004000000 */
[----:B------:R0:W-:Y:S01]  /*3790*/  STG.E.U8 [R2.64], R5 ;  /* 0x0000000502007986 */ /* 0x0001e2000c101124 */
[----:B------:R-:W-:Y:S05]  /*37a0*/  BRA `(.L_x_1151) ;  /* 0x00000bc000007947 */ /* 0x000fea0003800000 */
.L_x_1169:
        /* <DEDUP_REMOVED lines=8> */
.L_x_1171:
[----:B------:R-:W-:Y:S01]  /*3830*/  FMUL.FTZ R0, R0, 1 ;  /* 0x3f80000000007820 */ /* 0x000fe20000410000 */
[----:B------:R-:W-:-:S03]  /*3840*/  CS2R R6, SRZ ;  /* 0x0000000000067805 */ /* 0x000fc6000001ff00 */
[----:B------:R-:W0:Y:S02]  /*3850*/  F2F.F64.F32 R4, R0 ;  /* 0x0000000000047310 */ /* 0x000e240000201800 */
[----:B0-----:R0:W-:Y:S01]  /*3860*/  STG.E.128 [R2.64], R4 ;  /* 0x0000000402007986 */ /* 0x0011e2000c101d24 */
[----:B------:R-:W-:Y:S05]  /*3870*/  BRA `(.L_x_1151) ;  /* 0x00000af000007947 */ /* 0x000fea0003800000 */
.L_x_1168:
        /* <DEDUP_REMOVED lines=14> */
.L_x_1174:
        /* <DEDUP_REMOVED lines=9> */
.L_x_1175:
[----:B------:R0:W-:Y:S01]  /*39f0*/  STG.E.U8 [R2.64], R5 ;  /* 0x0000000502007986 */ /* 0x0001e2000c101124 */
[----:B------:R-:W-:Y:S05]  /*3a00*/  BRA `(.L_x_1151) ;  /* 0x0000096000007947 */ /* 0x000fea0003800000 */
.L_x_1173:
        /* <DEDUP_REMOVED lines=8> */
.L_x_1176:
        /* <DEDUP_REMOVED lines=11> */
.L_x_1177:
[----:B------:R-:W-:Y:S01]  /*3b40*/  ISETP.GT.U32.AND P0, PT, R5, 0x7f800000, PT ;  /* 0x7f8000000500780c */ /* 0x000fe20003f04070 */
[----:B------:R-:W-:-:S05]  /*3b50*/  IMAD.MOV.U32 R5, RZ, RZ, 0x7f ;  /* 0x0000007fff057424 */ /* 0x000fca00078e00ff */
[----:B------:R-:W-:-:S05]  /*3b60*/  SEL R5, R5, 0x7c, P0 ;  /* 0x0000007c05057807 */ /* 0x000fca0000000000 */
[----:B------:R0:W-:Y:S01]  /*3b70*/  STG.E.U8 [R2.64], R5 ;  /* 0x0000000502007986 */ /* 0x0001e2000c101124 */
[----:B------:R-:W-:Y:S05]  /*3b80*/  BRA `(.L_x_1151) ;  /* 0x000007e000007947 */ /* 0x000fea0003800000 */
.L_x_1172:
        /* <DEDUP_REMOVED lines=8> */
.L_x_1178:
[----:B------:R-:W-:-:S05]  /*3c10*/  F2FP.BF16.PACK_AB R0, RZ, R0 ;  /* 0x00000000ff00723e */ /* 0x000fca00000010ff */
[----:B------:R0:W-:Y:S01]  /*3c20*/  STG.E.U16 [R2.64], R0 ;  /* 0x0000000002007986 */ /* 0x0001e2000c101524 */
[----:B------:R-:W-:Y:S05]  /*3c30*/  BRA `(.L_x_1151) ;  /* 0x0000073000007947 */ /* 0x000fea0003800000 */
.L_x_1167:
        /* <DEDUP_REMOVED lines=16> */
.L_x_1182:
[----:B------:R-:W0:Y:S02]  /*3d40*/  F2I.FTZ.U32.TRUNC.NTZ R5, R0 ;  /* 0x0000000000057305 */ /* 0x000e24000021f000 */
[----:B0-----:R0:W-:Y:S01]  /*3d50*/  STG.E.U16 [R2.64], R5 ;  /* 0x0000000502007986 */ /* 0x0011e2000c101524 */
[----:B------:R-:W-:Y:S05]  /*3d60*/  BRA `(.L_x_1151) ;  /* 0x0000060000007947 */ /* 0x000fea0003800000 */
.L_x_1181:
        /* <DEDUP_REMOVED lines=8> */
.L_x_1183:
        /* <DEDUP_REMOVED lines=13> */
.L_x_1185:
[----:B------:R-:W-:-:S05]  /*3ec0*/  PRMT R4, R0, 0x7610, R4 ;  /* 0x0000761000047816 */ /* 0x000fca0000000004 */
.L_x_1184:
[----:B------:R0:W-:Y:S01]  /*3ed0*/  STG.E.U8 [R2.64], R4 ;  /* 0x0000000402007986 */ /* 0x0001e2000c101124 */
[----:B------:R-:W-:Y:S05]  /*3ee0*/  BRA `(.L_x_1151) ;  /* 0x0000048000007947 */ /* 0x000fea0003800000 */
.L_x_1180:
        /* <DEDUP_REMOVED lines=8> */
.L_x_1186:
        /* <DEDUP_REMOVED lines=13> */
.L_x_1188:
[----:B------:R-:W-:-:S05]  /*4040*/  PRMT R4, R0, 0x7610, R4 ;  /* 0x0000761000047816 */ /* 0x000fca0000000004 */
.L_x_1187:
[----:B------:R0:W-:Y:S01]  /*4050*/  STG.E.U8 [R2.64], R4 ;  /* 0x0000000402007986 */ /* 0x0001e2000c101124 */
[----:B------:R-:W-:Y:S05]  /*4060*/  BRA `(.L_x_1151) ;  /* 0x0000030000007947 */ /* 0x000fea0003800000 */
.L_x_1179:
[----:B------:R-:W-:-:S13]  /*4070*/  ISETP.NE.AND P0, PT, R0, 0x1c, PT ;  /* 0x0000001c0000780c */ /* 0x000fda0003f05270 */
[----:B------:R-:W-:Y:S05]  /*4080*/  @!P0 BRA `(.L_x_1189) ;  /* 0x0000024000008947 */ /* 0x000fea0003800000 */
[----:B------:R-:W-:-:S13]  /*4090*/  ISETP.NE.AND P0, PT, R0, 0x1d, PT ;  /* 0x0000001d0000780c */ /* 0x000fda0003f05270 */
[----:B------:R-:W-:Y:S05]  /*40a0*/  @!P0 BRA `(.L_x_1190) ;  /* 0x0000017000008947 */ /* 0x000fea0003800000 */
[----:B------:R-:W-:-:S13]  /*40b0*/  ISETP.NE.AND P0, PT, R0, 0x2c, PT ;  /* 0x0000002c0000780c */ /* 0x000fda0003f05270 */
[----:B------:R0:W-:Y:S01]  /*40c0*/  @!P0 STG.E.U8 [R2.64], R18 ;  /* 0x0000001202008986 */ /* 0x0001e2000c101124 */
[----:B------:R-:W-:Y:S05]  /*40d0*/  @!P0 BRA `(.L_x_1151) ;  /* 0x0000029000008947 */ /* 0x000fea0003800000 */
.L_x_1149:
        /* <DEDUP_REMOVED lines=20> */
.L_x_1190:
        /* <DEDUP_REMOVED lines=8> */
.L_x_1191:
[----:B------:R-:W0:Y:S02]  /*42a0*/  F2I.U64.TRUNC R4, R4 ;  /* 0x0000000400047311 */ /* 0x000e24000020d800 */
[----:B0-----:R0:W-:Y:S01]  /*42b0*/  STG.E.64 [R2.64], R4 ;  /* 0x0000000402007986 */ /* 0x0011e2000c101b24 */
[----:B------:R-:W-:Y:S05]  /*42c0*/  BRA `(.L_x_1151) ;  /* 0x000000a000007947 */ /* 0x000fea0003800000 */
.L_x_1189:
        /* <DEDUP_REMOVED lines=8> */
.L_x_1192:
[----:B------:R-:W0:Y:S02]  /*4350*/  F2I.FTZ.U32.TRUNC.NTZ R5, R0 ;  /* 0x0000000000057305 */ /* 0x000e24000021f000 */
[----:B0-----:R0:W-:Y:S02]  /*4360*/  STG.E [R2.64], R5 ;  /* 0x0000000502007986 */ /* 0x0011e4000c101924 */
.L_x_1151:
[----:B------:R-:W-:Y:S02]  /*4370*/  IADD3 R16, R16, 0x80, RZ ;  /* 0x0000008010107810 */ /* 0x000fe40007ffe0ff */
.L_x_1096:
[----:B------:R-:W-:Y:S05]  /*4380*/  BSYNC B6 ;  /* 0x0000000000067941 */ /* 0x000fea0003800000 */
.L_x_1095:
        /* <DEDUP_REMOVED lines=25> */
.L_x_1198:
[----:B------:R-:W0:Y:S02]  /*4520*/  F2I.FTZ.TRUNC.NTZ R5, R0 ;  /* 0x0000000000057305 */ /* 0x000e24000021f100 */
[----:B0-----:R-:W-:Y:S01]  /*4530*/  STG.E.U8 [R2.64], R5 ;  /* 0x0000000502007986 */ /* 0x001fe2000c101124 */
[----:B------:R-:W-:Y:S05]  /*4540*/  EXIT ;  /* 0x000000000000794d */ /* 0x000fea0003800000 */
.L_x_1196:
        /* <DEDUP_REMOVED lines=8> */
.L_x_1199:
[----:B------:R-:W0:Y:S02]  /*45d0*/  F2I.S64.TRUNC R4, R4 ;  /* 0x0000000400047311 */ /* 0x000e24000020d900 */
[----:B0-----:R-:W-:-:S05]  /*45e0*/  IMAD.MOV.U32 R7, RZ, RZ, R4 ;  /* 0x000000ffff077224 */ /* 0x001fca00078e0004 */
[----:B------:R-:W-:Y:S01]  /*45f0*/  STG.E.U8 [R2.64], R7 ;  /* 0x0000000702007986 */ /* 0x000fe2000c101124 */
[----:B------:R-:W-:Y:S05]  /*4600*/  EXIT ;  /* 0x000000000000794d */ /* 0x000fea0003800000 */
.L_x_1195:
        /* <DEDUP_REMOVED lines=14> */
.L_x_1202:
[----:B------:R-:W0:Y:S02]  /*46f0*/  F2I.S64.TRUNC R4, R4 ;  /* 0x0000000400047311 */ /* 0x000e24000020d900 */
[----:B0-----:R-:W-:Y:S01]  /*4700*/  STG.E.64 [R2.64], R4 ;  /* 0x0000000402007986 */ /* 0x001fe2000c101b24 */
[----:B------:R-:W-:Y:S05]  /*4710*/  EXIT ;  /* 0x000000000000794d */ /* 0x000fea0003800000 */
.L_x_1201:
        /* <DEDUP_REMOVED lines=8> */
.L_x_1203:
[----:B------:R-:W0:Y:S02]  /*47a0*/  F2I.FTZ.TRUNC.NTZ R5, R0 ;  /* 0x0000000000057305 */ /* 0x000e24000021f100 */
[----:B0-----:R-:W-:Y:S01]  /*47b0*/  STG.E [R2.64], R5 ;  /* 0x0000000502007986 */ /* 0x001fe2000c101924 */
[----:B------:R-:W-:Y:S05]  /*47c0*/  EXIT ;  /* 0x000000000000794d */ /* 0x000fea0003800000 */
.L_x_1200:
        /* <DEDUP_REMOVED lines=8> */
.L_x_1204:
[----:B------:R-:W0:Y:S02]  /*4850*/  F2I.FTZ.TRUNC.NTZ R5, R0 ;  /* 0x0000000000057305 */ /* 0x000e24000021f100 */
[----:B0-----:R-:W-:Y:S01]  /*4860*/  STG.E.U16 [R2.64], R5 ;  /* 0x0000000502007986 */ /* 0x001fe2000c101524 */
[----:B------:R-:W-:Y:S05]  /*4870*/  EXIT ;  /* 0x000000000000794d */ /* 0x000fea0003800000 */
.L_x_1194:
        /* <DEDUP_REMOVED lines=14> */
.L_x_1207:
[----:B------:R-:W-:Y:S01]  /*4960*/  STG.E [R2.64], R5 ;  /* 0x0000000502007986 */ /* 0x000fe2000c101924 */
[----:B------:R-:W-:Y:S05]  /*4970*/  EXIT ;  /* 0x000000000000794d */ /* 0x000fea0003800000 */
.L_x_1206:
        /* <DEDUP_REMOVED lines=8> */
.L_x_1208:
[----:B------:R-:W-:-:S05]  /*4a00*/  F2FP.PACK_AB R0, RZ, R0 ;  /* 0x00000000ff00723e */ /* 0x000fca00000000ff */
[----:B------:R-:W-:Y:S01]  /*4a10*/  STG.E.U16 [R2.64], R0 ;  /* 0x0000000002007986 */ /* 0x000fe2000c101524 */
[----:B------:R-:W-:Y:S05]  /*4a20*/  EXIT ;  /* 0x000000000000794d */ /* 0x000fea0003800000 */
.L_x_1205:
        /* <DEDUP_REMOVED lines=15> */
.L_x_1211:
[----:B------:R-:W-:Y:S01]  /*4b20*/  STG.E.64 [R2.64], R4 ;  /* 0x0000000402007986 */ /* 0x000fe2000c101b24 */
[----:B------:R-:W-:Y:S05]  /*4b30*/  EXIT ;  /* 0x000000000000794d */ /* 0x000fea0003800000 */
.L_x_1210:
        /* <DEDUP_REMOVED lines=8> */
.L_x_1212:
[----:B------:R-:W-:-:S04]  /*4bc0*/  F2FP.PACK_AB R0, RZ, R0 ;  /* 0x00000000ff00723e */ /* 0x000fc800000000ff */
[----:B------:R-:W-:-:S05]  /*4bd0*/  PRMT R0, R0, 0x5410, RZ ;  /* 0x0000541000007816 */ /* 0x000fca00000000ff */
[----:B------:R-:W-:Y:S01]  /*4be0*/  STG.E [R2.64], R0 ;  /* 0x0000000002007986 */ /* 0x000fe2000c101924 */
[----:B------:R-:W-:Y:S05]  /*4bf0*/  EXIT ;  /* 0x000000000000794d */ /* 0x000fea0003800000 */
.L_x_1209:
[----:B------:R-:W-:Y:S01]  /*4c00*/  ISETP.NE.AND P0, PT, R18, RZ, PT ;  /* 0x000000ff1200720c */ /* 0x000fe20003f05270 */
[----:B------:R-:W-:Y:S02]  /*4c10*/  IMAD.MOV.U32 R4, RZ, RZ, 0x0 ;  /* 0x00000000ff047424 */ /* 0x000fe400078e00ff */
[----:B------:R-:W-:-:S10]  /*4c20*/  IMAD.MOV.U32 R5, RZ, RZ, 0x38000000 ;  /* 0x38000000ff057424 */ /* 0x000fd400078e00ff */
        /* <DEDUP_REMOVED lines=9> */
.L_x_1213:
[----:B-1----:R-:W-:Y:S01]  /*4cc0*/  STG.E.64 [R2.64], R4 ;  /* 0x0000000402007986 */ /* 0x002fe2000c101b24 */
[----:B------:R-:W-:Y:S05]  /*4cd0*/  EXIT ;  /* 0x000000000000794d */ /* 0x000fea0003800000 */
.L_x_1193:
        /* <DEDUP_REMOVED lines=19> */
.L_x_1217:
[----:B------:R-:W-:Y:S01]  /*4e10*/  STG.E.U8 [R2.64], R0 ;  /* 0x0000000002007986 */ /* 0x000fe2000c101124 */
[----:B------:R-:W-:Y:S05]  /*4e20*/  EXIT ;  /* 0x000000000000794d */ /* 0x000fea0003800000 */
.L_x_1216:
        /* <DEDUP_REMOVED lines=13> */
.L_x_1218:
[----:B-1----:R-:W-:Y:S01]  /*4f00*/  STG.E.128 [R2.64], R4 ;  /* 0x0000000402007986 */ /* 0x002fe2000c101d24 */
[----:B------:R-:W-:Y:S05]  /*4f10*/  EXIT ;  /* 0x000000000000794d */ /* 0x000fea0003800000 */
.L_x_1215:
        /* <DEDUP_REMOVED lines=14> */
.L_x_1221:
        /* <DEDUP_REMOVED lines=9> */
.L_x_1222:
[----:B------:R-:W-:Y:S01]  /*5090*/  STG.E.U8 [R2.64], R5 ;  /* 0x0000000502007986 */ /* 0x000fe2000c101124 */
[----:B------:R-:W-:Y:S05]  /*50a0*/  EXIT ;  /* 0x000000000000794d */ /* 0x000fea0003800000 */
.L_x_1220:
        /* <DEDUP_REMOVED lines=8> */
.L_x_1223:
        /* <DEDUP_REMOVED lines=12> */
.L_x_1224:
[----:B------:R-:W-:Y:S01]  /*51f0*/  IMAD.MOV.U32 R5, RZ, RZ, 0x7f ;  /* 0x0000007fff057424 */ /* 0x000fe200078e00ff */
[----:B------:R-:W-:-:S04]  /*5200*/  ISETP.GT.U32.AND P0, PT, R4, 0x7f800000, PT ;  /* 0x7f8000000400780c */ /* 0x000fc80003f04070 */
[----:B------:R-:W-:-:S05]  /*5210*/  SEL R5, R5, 0x7c, P0 ;  /* 0x0000007c05057807 */ /* 0x000fca0000000000 */
[----:B------:R-:W-:Y:S01]  /*5220*/  STG.E.U8 [R2.64], R5 ;  /* 0x0000000502007986 */ /* 0x000fe2000c101124 */
[----:B------:R-:W-:Y:S05]  /*5230*/  EXIT ;  /* 0x000000000000794d */ /* 0x000fea0003800000 */
.L_x_1219:
        /* <DEDUP_REMOVED lines=8> */
.L_x_1225:
[----:B------:R-:W-:-:S05]  /*52c0*/  F2FP.BF16.PACK_AB R0, RZ, R0 ;  /* 0x00000000ff00723e */ /* 0x000fca00000010ff */
[----:B------:R-:W-:Y:S01]  /*52d0*/  STG.E.U16 [R2.64], R0 ;  /* 0x0000000002007986 */ /* 0x000fe2000c101524 */
[----:B------:R-:W-:Y:S05]  /*52e0*/  EXIT ;  /* 0x000000000000794d */ /* 0x000fea0003800000 */
.L_x_1214:
        /* <DEDUP_REMOVED lines=16> */
.L_x_1229:
[----:B------:R-:W0:Y:S02]  /*53f0*/  F2I.FTZ.U32.TRUNC.NTZ R5, R0 ;  /* 0x0000000000057305 */ /* 0x000e24000021f000 */
[----:B0-----:R-:W-:Y:S01]  /*5400*/  STG.E.U16 [R2.64], R5 ;  /* 0x0000000502007986 */ /* 0x001fe2000c101524 */
[----:B------:R-:W-:Y:S05]  /*5410*/  EXIT ;  /* 0x000000000000794d */ /* 0x000fea0003800000 */
.L_x_1228:
        /* <DEDUP_REMOVED lines=8> */
.L_x_1230:
        /* <DEDUP_REMOVED lines=13> */
.L_x_1232:
[----:B------:R-:W-:-:S05]  /*5570*/  PRMT R4, R0, 0x7610, R4 ;  /* 0x0000761000047816 */ /* 0x000fca0000000004 */
.L_x_1231:
[----:B------:R-:W-:Y:S01]  /*5580*/  STG.E.U8 [R2.64], R4 ;  /* 0x0000000402007986 */ /* 0x000fe2000c101124 */
[----:B------:R-:W-:Y:S05]  /*5590*/  EXIT ;  /* 0x000000000000794d */ /* 0x000fea0003800000 */
.L_x_1227:
        /* <DEDUP_REMOVED lines=8> */
.L_x_1233:
        /* <DEDUP_REMOVED lines=13> */
.L_x_1235:
[----:B------:R-:W-:-:S05]  /*56f0*/  PRMT R4, R0, 0x7610, R4 ;  /* 0x0000761000047816 */ /* 0x000fca0000000004 */
.L_x_1234:
[----:B------:R-:W-:Y:S01]  /*5700*/  STG.E.U8 [R2.64], R4 ;  /* 0x0000000402007986 */ /* 0x000fe2000c101124 */
[----:B------:R-:W-:Y:S05]  /*5710*/  EXIT ;  /* 0x000000000000794d */ /* 0x000fea0003800000 */
.L_x_1226:
[----:B------:R-:W-:-:S13]  /*5720*/  ISETP.NE.AND P0, PT, R0, 0x1c, PT ;  /* 0x0000001c0000780c */ /* 0x000fda0003f05270 */
[----:B------:R-:W-:Y:S05]  /*5730*/  @!P0 BRA `(.L_x_1236) ;  /* 0x0000024000008947 */ /* 0x000fea0003800000 */
[----:B------:R-:W-:-:S13]  /*5740*/  ISETP.NE.AND P0, PT, R0, 0x1d, PT ;  /* 0x0000001d0000780c */ /* 0x000fda0003f05270 */
[----:B------:R-:W-:Y:S05]  /*5750*/  @!P0 BRA `(.L_x_1237) ;  /* 0x0000017000008947 */ /* 0x000fea0003800000 */
[----:B------:R-:W-:-:S13]  /*5760*/  ISETP.NE.AND P0, PT, R0, 0x2c, PT ;  /* 0x0000002c0000780c */ /* 0x000fda0003f05270 */
[----:B------:R0:W-:Y:S01]  /*5770*/  @!P0 STG.E.U8 [R2.64], R18 ;  /* 0x0000001202008986 */ /* 0x0001e2000c101124 */
[----:B------:R-:W-:Y:S05]  /*5780*/  @!P0 EXIT ;  /* 0x000000000000894d */ /* 0x000fea0003800000 */
.L_x_1197:
        /* <DEDUP_REMOVED lines=20> */
.L_x_1237:
        /* <DEDUP_REMOVED lines=8> */
.L_x_1238:
[----:B------:R-:W0:Y:S02]  /*5950*/  F2I.U64.TRUNC R4, R4 ;  /* 0x0000000400047311 */ /* 0x000e24000020d800 */
[----:B0-----:R-:W-:Y:S01]  /*5960*/  STG.E.64 [R2.64], R4 ;  /* 0x0000000402007986 */ /* 0x001fe2000c101b24 */
[----:B------:R-:W-:Y:S05]  /*5970*/  EXIT ;  /* 0x000000000000794d */ /* 0x000fea0003800000 */
.L_x_1236:
        /* <DEDUP_REMOVED lines=8> */
.L_x_1239:
[----:B------:R-:W0:Y:S02]  /*5a00*/  F2I.FTZ.U32.TRUNC.NTZ R5, R0 ;  /* 0x0000000000057305 */ /* 0x000e24000021f000 */
[----:B0-----:R-:W-:Y:S01]  /*5a10*/  STG.E [R2.64], R5 ;  /* 0x0000000502007986 */ /* 0x001fe2000c101924 */
[----:B------:R-:W-:Y:S05]  /*5a20*/  EXIT ;  /* 0x000000000000794d */ /* 0x000fea0003800000 */
.L_x_1240:
        /* <DEDUP_REMOVED lines=13> */
.L_x_6856:


//--------------------- .text._ZN2at6native18elementwise_kernelILi128ELi4EZNS0_22gpu_kernel_impl_nocastINS0_11FillFunctorIN3c1014Float8_e8m0fnuEEEEEvRNS_18TensorIteratorBaseERKT_EUliE_EEviT1_ --------------------------
	.section	.text._ZN2at6native18elementwise_kernelILi128ELi4EZNS0_22gpu_kernel_impl_nocastINS0_11FillFunctorIN3c1014Float8_e8m0fnuEEEEEvRNS_18TensorIteratorBaseERKT_EUliE_EEviT1_,"ax",@progbits
	.sectioninfo	@"SHI_REGISTERS=12"
	.align	128
        .global         _ZN2at6native18elementwise_kernelILi128ELi4EZNS0_22gpu_kernel_impl_nocastINS0_11FillFunctorIN3c1014Float8_e8m0fnuEEEEEvRNS_18TensorIteratorBaseERKT_EUliE_EEviT1_
        .type           _ZN2at6native18elementwise_kernelILi128ELi4EZNS0_22gpu_kernel_impl_nocastINS0_11FillFunctorIN3c1014Float8_e8m0fnuEEEEEvRNS_18TensorIteratorBaseERKT_EUliE_EEviT1_,@function
        .size           _ZN2at6native18elementwise_kernelILi128ELi4EZNS0_22gpu_kernel_impl_nocastINS0_11FillFunctorIN3c1014Float8_e8m0fnuEEEEEvRNS_18TensorIteratorBaseERKT_EUliE_EEviT1_,(.L_x_6857 - _ZN2at6native18elementwise_kernelILi128ELi4EZNS0_22gpu_kernel_impl_nocastINS0_11FillFunctorIN3c1014Float8_e8m0fnuEEEEEvRNS_18TensorIteratorBaseERKT_EUliE_EEviT1_)
        .other          _ZN2at6native18elementwise_kernelILi128ELi4EZNS0_22gpu_kernel_impl_nocastINS0_11FillFunctorIN3c1014Float8_e8m0fnuEEEEEvRNS_18TensorIteratorBaseERKT_EUliE_EEviT1_,@"STO_CUDA_ENTRY STV_DEFAULT"
_ZN2at6native18elementwise_kernelILi128ELi4EZNS0_22gpu_kernel_impl_nocastINS0_11FillFunctorIN3c1014Float8_e8m0fnuEEEEEvRNS_18TensorIteratorBaseERKT_EUliE_EEviT1_:
.text._ZN2at6native18elementwise_kernelILi128ELi4EZNS0_22gpu_kernel_impl_nocastINS0_11FillFunctorIN3c1014Float8_e8m0fnuEEEEEvRNS_18TensorIteratorBaseERKT_EUliE_EEviT1_:
[----:B------:R-:W-:Y:S02]  /*0000*/  MOV R1, c[0x0][0x28] ;  /* 0x00000a0000017a02 */ /* 0x000fe40000000f00 */
[----:B------:R-:W0:Y:S01]  /*0010*/  S2R R2, SR_CTAID.X ;  /* 0x0000000000027919 */ /* 0x000e220000002500 */
[----:B------:R-:W1:Y:S01]  /*0020*/  LDC.U8 R0, c[0x0][0x308] ;  /* 0x0000c200ff007b82 */ /* 0x000e620000000000 */
[----:B------:R-:W-:Y:S01]  /*0030*/  ISETP.NE.AND P0, PT, RZ, c[0x0][0x168], PT ;  /* 0x00005a00ff007a0c */ /* 0x000fe20003f05270 */
[----:B------:R-:W-:Y:S01]  /*0040*/  ULDC.64 UR4, c[0x0][0x118] ;  /* 0x0000460000047ab9 */ /* 0x000fe20000000a00 */
[----:B------:R-:W0:Y:S02]  /*0050*/  S2R R3, SR_TID.X ;  /* 0x0000000000037919 */ /* 0x000e240000002100 */
[----:B0-----:R-:W-:-:S09]  /*0060*/  LEA R2, R2, R3, 0x9 ;  /* 0x0000000302027211 */ /* 0x001fd200078e48ff */
[----:B------:R-:W-:Y:S05]  /*0070*/  @!P0 BRA `(.L_x_1241) ;  /* 0x000033b000008947 */ /* 0x000fea0003800000 */
[----:B-1----:R-:W-:Y:S01]  /*0080*/  ISETP.GE.AND P0, PT, R2, c[0x0][0x160], PT ;  /* 0x0000580002007a0c */ /* 0x002fe20003f06270 */
[----:B------:R-:W-:Y:S01]  /*0090*/  BSSY B0, `(.L_x_1242) ;  /* 0x000026b000007945 */ /* 0x000fe20003800000 */
[----:B------:R-:W-:Y:S11]  /*00a0*/  BSSY B1, `(.L_x_1243) ;  /* 0x000019e000017945 */ /* 0x000ff60003800000 */
[----:B------:R-:W-:Y:S05]  /*00b0*/  @P0 BRA `(.L_x_1244) ;  /* 0x0000199000000947 */ /* 0x000fea0003800000 */
[----:B------:R-:W-:Y:S01]  /*00c0*/  MOV R5, R2 ;  /* 0x0000000200057202 */ /* 0x000fe20000000f00 */
[----:B------:R-:W-:Y:S01]  /*00d0*/  IMAD.MOV.U32 R4, RZ, RZ, RZ ;  /* 0x000000ffff047224 */ /* 0x000fe200078e00ff */
        /* <DEDUP_REMOVED lines=190> */
[----:B------:R-:W-:-:S05]  /*0cc0*/  @P0 IMAD.HI.U32 R4, R7, c[0x0][0x290], R6 ;  /* 0x0000a40007040a27 */ /* 0x000fca00078e0006 */
[----:B------:R-:W-:Y:S01]  /*0cd0*/  @P0 SHF.R.U32.HI R6, RZ, c[0x0][0x294], R4 ;  /* 0x0000a500ff060a19 */ /* 0x000fe20000011604 */
[----:B------:R-:W-:-:S04]  /*0ce0*/  IMAD R4, R9, c[0x0][0x280], R5 ;  /* 0x0000a00009047a24 */ /* 0x000fc800078e0205 */
[----:B------:R-:W-:Y:S02]  /*0cf0*/  @P0 IMAD.MOV R6, RZ, RZ, -R6 ;  /* 0x000000ffff060224 */ /* 0x000fe400078e0a06 */
[----:B------:R-:W-:Y:S02]  /*0d00*/  IMAD R3, R4, c[0x0][0x2f4], R3 ;  /* 0x0000bd0004037a24 */ /* 0x000fe400078e0203 */
[----:B------:R-:W-:-:S04]  /*0d10*/  @P0 IMAD R6, R6, c[0x0][0x28c], R7 ;  /* 0x0000a30006060a24 */ /* 0x000fc800078e0207 */
[----:B------:R-:W-:-:S05]  /*0d20*/  @P0 IMAD R3, R6, c[0x0][0x2f8], R3 ;  /* 0x0000be0006030a24 */ /* 0x000fca00078e0203 */
.L_x_1245:
[----:B------:R-:W-:Y:S02]  /*0d30*/  IADD3 R4, P0, R3, c[0x0][0x300], RZ ;  /* 0x0000c00003047a10 */ /* 0x000fe40007f1e0ff */
[----:B------:R-:W-:Y:S02]  /*0d40*/  IADD3 R2, R2, 0x80, RZ ;  /* 0x0000008002027810 */ /* 0x000fe40007ffe0ff */
[----:B------:R-:W-:Y:S02]  /*0d50*/  IADD3.X R5, RZ, c[0x0][0x304], RZ, P0, !PT ;  /* 0x0000c100ff057a10 */ /* 0x000fe400007fe4ff */
[----:B------:R-:W-:-:S03]  /*0d60*/  ISETP.GE.AND P0, PT, R2, c[0x0][0x160], PT ;  /* 0x0000580002007a0c */ /* 0x000fc60003f06270 */
[----:B------:R0:W-:Y:S10]  /*0d70*/  STG.E.U8 [R4.64], R0 ;  /* 0x0000000004007986 */ /* 0x0001f4000c101104 */
[----:B------:R-:W-:Y:S01]  /*0d80*/  @P0 BREAK B1 ;  /* 0x0000000000010942 */ /* 0x000fe20003800000 */
[----:B------:R-:W-:Y:S05]  /*0d90*/  @P0 BRA `(.L_x_1246) ;  /* 0x000019a000000947 */ /* 0x000fea0003800000 */
[----:B0-----:R-:W-:Y:S01]  /*0da0*/  MOV R4, RZ ;  /* 0x000000ff00047202 */ /* 0x001fe20000000f00 */
[----:B------:R-:W-:Y:S01]  /*0db0*/  IMAD.MOV.U32 R5, RZ, RZ, R2 ;  /* 0x000000ffff057224 */ /* 0x000fe200078e0002 */
[----:B------:R-:W-:-:S03]  /*0dc0*/  MOV R8, c[0x0][0x168] ;  /* 0x00005a0000087a02 */ /* 0x000fc60000000f00 */
        /* <DEDUP_REMOVED lines=189> */
[----:B------:R-:W-:-:S05]  /*19a0*/  @P0 IMAD.HI.U32 R4, R7, c[0x0][0x290], R6 ;  /* 0x0000a40007040a27 */ /* 0x000fca00078e0006 */
[----:B------:R-:W-:Y:S01]  /*19b0*/  @P0 SHF.R.U32.HI R6, RZ, c[0x0][0x294], R4 ;  /* 0x0000a500ff060a19 */ /* 0x000fe20000011604 */
[----:B------:R-:W-:-:S03]  /*19c0*/  IMAD R4, R9, c[0x0][0x280], R5 ;  /* 0x0000a00009047a24 */ /* 0x000fc600078e0205 */
[----:B------:R-:W-:Y:S01]  /*19d0*/  @P0 IADD3 R6, -R6, RZ, RZ ;  /* 0x000000ff06060210 */ /* 0x000fe20007ffe1ff */
[----:B------:R-:W-:-:S04]  /*19e0*/  IMAD R3, R4, c[0x0][0x2f4], R3 ;  /* 0x0000bd0004037a24 */ /* 0x000fc800078e0203 */
[----:B------:R-:W-:-:S04]  /*19f0*/  @P0 IMAD R6, R6, c[0x0][0x28c], R7 ;  /* 0x0000a30006060a24 */ /* 0x000fc800078e0207 */
[----:B------:R-:W-:-:S05]  /*1a00*/  @P0 IMAD R3, R6, c[0x0][0x2f8], R3 ;  /* 0x0000be0006030a24 */ /* 0x000fca00078e0203 */
.L_x_1247:
[----:B------:R-:W-:Y:S02]  /*1a10*/  IADD3 R4, P0, R3, c[0x0][0x300], RZ ;  /* 0x0000c00003047a10 */ /* 0x000fe40007f1e0ff */
[----:B------:R-:W-:-:S03]  /*1a20*/  IADD3 R2, R2, 0x80, RZ ;  /* 0x0000008002027810 */ /* 0x000fc60007ffe0ff */
[----:B------:R-:W-:-:S05]  /*1a30*/  IMAD.X R5, RZ, RZ, c[0x0][0x304], P0 ;  /* 0x0000c100ff057624 */ /* 0x000fca00000e06ff */
[----:B------:R0:W-:Y:S03]  /*1a40*/  STG.E.U8 [R4.64], R0 ;  /* 0x0000000004007986 */ /* 0x0001e6000c101104 */
.L_x_1244:
[----:B------:R-:W-:-:S13]  /*1a50*/  ISETP.GE.AND P0, PT, R2, c[0x0][0x160], PT ;  /* 0x0000580002007a0c */ /* 0x000fda0003f06270 */
[----:B------:R-:W-:Y:S01]  /*1a60*/  @P0 BREAK B1 ;  /* 0x0000000000010942 */ /* 0x000fe20003800000 */
[----:B------:R-:W-:Y:S05]  /*1a70*/  @P0 BRA `(.L_x_1246) ;  /* 0x00000cc000000947 */ /* 0x000fea0003800000 */
[----:B------:R-:W-:Y:S05]  /*1a80*/  BSYNC B1 ;  /* 0x0000000000017941 */ /* 0x000fea0003800000 */
.L_x_1243:
[----:B0-----:R-:W-:Y:S01]  /*1a90*/  HFMA2.MMA R4, -RZ, RZ, 0, 0 ;  /* 0x00000000ff047435 */ /* 0x001fe200000001ff */
[----:B------:R-:W-:Y:S01]  /*1aa0*/  MOV R5, R2 ;  /* 0x0000000200057202 */ /* 0x000fe20000000f00 */
[----:B------:R-:W-:-:S05]  /*1ab0*/  IMAD.MOV.U32 R8, RZ, RZ, c[0x0][0x168] ;  /* 0x00005a00ff087624 */ /* 0x000fca00078e00ff */
[----:B------:R-:W-:-:S03]  /*1ac0*/  ISETP.NE.AND P0, PT, R8, 0x1, PT ;  /* 0x000000010800780c */ /* 0x000fc60003f05270 */
[----:B------:R-:W-:-:S05]  /*1ad0*/  IMAD.HI.U32 R4, R2, c[0x0][0x170], R4 ;  /* 0x00005c0002047a27 */ /* 0x000fca00078e0004 */
        /* <DEDUP_REMOVED lines=187> */
[----:B------:R-:W-:-:S05]  /*2690*/  @P0 IMAD.HI.U32 R4, R7, c[0x0][0x290], R6 ;  /* 0x0000a40007040a27 */ /* 0x000fca00078e0006 */
[----:B------:R-:W-:Y:S01]  /*26a0*/  @P0 SHF.R.U32.HI R6, RZ, c[0x0][0x294], R4 ;  /* 0x0000a500ff060a19 */ /* 0x000fe20000011604 */
[----:B------:R-:W-:-:S03]  /*26b0*/  IMAD R4, R9, c[0x0][0x280], R5 ;  /* 0x0000a00009047a24 */ /* 0x000fc600078e0205 */
[----:B------:R-:W-:Y:S01]  /*26c0*/  @P0 IADD3 R6, -R6, RZ, RZ ;  /* 0x000000ff06060210 */ /* 0x000fe20007ffe1ff */
[----:B------:R-:W-:-:S04]  /*26d0*/  IMAD R3, R4, c[0x0][0x2f4], R3 ;  /* 0x0000bd0004037a24 */ /* 0x000fc800078e0203 */
[----:B------:R-:W-:-:S04]  /*26e0*/  @P0 IMAD R6, R6, c[0x0][0x28c], R7 ;  /* 0x0000a30006060a24 */ /* 0x000fc800078e0207 */
[----:B------:R-:W-:-:S05]  /*26f0*/  @P0 IMAD R3, R6, c[0x0][0x2f8], R3 ;  /* 0x0000be0006030a24 */ /* 0x000fca00078e0203 */
.L_x_1248:
[----:B------:R-:W-:Y:S02]  /*2700*/  IADD3 R4, P0, R3, c[0x0][0x300], RZ ;  /* 0x0000c00003047a10 */ /* 0x000fe40007f1e0ff */
[----:B------:R-:W-:Y:S02]  /*2710*/  IADD3 R2, R2, 0x80, RZ ;  /* 0x0000008002027810 */ /* 0x000fe40007ffe0ff */
[----:B------:R-:W-:-:S05]  /*2720*/  IADD3.X R5, RZ, c[0x0][0x304], RZ, P0, !PT ;  /* 0x0000c100ff057a10 */ /* 0x000fca00007fe4ff */
[----:B------:R0:W-:Y:S04]  /*2730*/  STG.E.U8 [R4.64], R0 ;  /* 0x0000000004007986 */ /* 0x0001e8000c101104 */
.L_x_1246:
[----:B------:R-:W-:Y:S05]  /*2740*/  BSYNC B0 ;  /* 0x0000000000007941 */ /* 0x000fea0003800000 */
.L_x_1242:
[----:B------:R-:W-:Y:S01]  /*2750*/  WARPSYNC 0xffffffff ;  /* 0xffffffff00007948 */ /* 0x000fe20003800000 */
[----:B------:R-:W-:-:S13]  /*2760*/  ISETP.GE.AND P0, PT, R2, c[0x0][0x160], PT ;  /* 0x0000580002007a0c */ /* 0x000fda0003f06270 */
[----:B------:R-:W-:Y:S05]  /*2770*/  @P0 EXIT ;  /* 0x000000000000094d */ /* 0x000fea0003800000 */
[----:B0-----:R-:W-:Y:S01]  /*2780*/  MOV R5, R2 ;  /* 0x0000000200057202 */ /* 0x001fe20000000f00 */
        /* <DEDUP_REMOVED lines=197> */
[----:B------:R-:W-:-:S05]  /*33e0*/  @P0 IMAD R2, R7, c[0x0][0x2f8], R2 ;  /* 0x0000be0007020a24 */ /* 0x000fca00078e0202 */
.L_x_1249:
[----:B------:R-:W-:-:S04]  /*33f0*/  IADD3 R2, P0, R2, c[0x0][0x300], RZ ;  /* 0x0000c00002027a10 */ /* 0x000fc80007f1e0ff */
[----:B------:R-:W-:-:S05]  /*3400*/  IADD3.X R3, RZ, c[0x0][0x304], RZ, P0, !PT ;  /* 0x0000c100ff037a10 */ /* 0x000fca00007fe4ff */
[----:B------:R-:W-:Y:S01]  /*3410*/  STG.E.U8 [R2.64], R0 ;  /* 0x0000000002007986 */ /* 0x000fe2000c101104 */
[----:B------:R-:W-:Y:S05]  /*3420*/  EXIT ;  /* 0x000000000000794d */ /* 0x000fea0003800000 */
.L_x_1241:
[C---:B-1----:R-:W-:Y:S02]  /*3430*/  ISETP.GE.AND P0, PT, R2.reuse, c[0x0][0x160], PT ;  /* 0x0000580002007a0c */ /* 0x042fe40003f06270 */
[----:B------:R-:W-:-:S04]  /*3440*/  IADD3 R3, R2, 0x80, RZ ;  /* 0x0000008002037810 */ /* 0x000fc80007ffe0ff */
[----:B------:R-:W-:-:S04]  /*3450*/  SEL R3, R3, R2, !P0 ;  /* 0x0000000203037207 */ /* 0x000fc80004000000 */
[----:B------:R-:W-:-:S13]  /*3460*/  ISETP.GE.AND P0, PT, R3, c[0x0][0x160], PT ;  /* 0x0000580003007a0c */ /* 0x000fda0003f06270 */
[----:B------:R-:W-:Y:S02]  /*3470*/  @!P0 IADD3 R3, R3, 0x80, RZ ;  /* 0x0000008003038810 */ /* 0x000fe40007ffe0ff */
[----:B------:R-:W-:Y:S02]  /*3480*/  ISETP.LT.OR P0, PT, R2, c[0x0][0x160], !P0 ;  /* 0x0000580002007a0c */ /* 0x000fe40004701670 */
[C---:B------:R-:W-:Y:S02]  /*3490*/  ISETP.GE.AND P1, PT, R3.reuse, c[0x0][0x160], PT ;  /* 0x0000580003007a0c */ /* 0x040fe40003f26270 */
[C---:B------:R-:W-:Y:S02]  /*34a0*/  IADD3 R4, R3.reuse, 0x80, RZ ;  /* 0x0000008003047810 */ /* 0x040fe40007ffe0ff */
[----:B------:R-:W-:Y:S02]  /*34b0*/  ISETP.LT.OR P0, PT, R3, c[0x0][0x160], P0 ;  /* 0x0000580003007a0c */ /* 0x000fe40000701670 */
[----:B------:R-:W-:-:S04]  /*34c0*/  SEL R4, R4, R3, !P1 ;  /* 0x0000000304047207 */ /* 0x000fc80004800000 */
[----:B------:R-:W-:-:S13]  /*34d0*/  ISETP.GE.AND P1, PT, R4, c[0x0][0x160], PT ;  /* 0x0000580004007a0c */ /* 0x000fda0003f26270 */
[----:B------:R-:W-:Y:S05]  /*34e0*/  @!P0 EXIT P1 ;  /* 0x000000000000894d */ /* 0x000fea0000800000 */
[----:B------:R-:W-:Y:S02]  /*34f0*/  MOV R2, c[0x0][0x300] ;  /* 0x0000c00000027a02 */ /* 0x000fe40000000f00 */
[----:B------:R-:W-:-:S05]  /*3500*/  MOV R3, c[0x0][0x304] ;  /* 0x0000c10000037a02 */ /* 0x000fca0000000f00 */
[----:B------:R-:W-:Y:S01]  /*3510*/  STG.E.U8 [R2.64], R0 ;  /* 0x0000000002007986 */ /* 0x000fe2000c101104 */
[----:B------:R-:W-:Y:S05]  /*3520*/  EXIT ;  /* 0x000000000000794d */ /* 0x000fea0003800000 */
.L_x_1250:
        /* <DEDUP_REMOVED lines=13> */
.L_x_6857:


//--------------------- .text._ZN2at6native27unrolled_elementwise_kernelINS0_11FillFunctorIN3c1014Float8_e8m0fnuEEESt5arrayIPcLm1EELi4E23TrivialOffsetCalculatorILi0EjES9_ILi1EjENS0_6memory15LoadWithoutCastENSC_16StoreWithoutCastEEEviT_T0_T2_T3_T4_T5_ --------------------------
	.section	.text._ZN2at6native27unrolled_elementwise_kernelINS0_11FillFunctorIN3c1014Float8_e8m0fnuEEESt5arrayIPcLm1EELi4E23TrivialOffsetCalculatorILi0EjES9_ILi1EjENS0_6memory15LoadWithoutCastENSC_16StoreWithoutCastEEEviT_T0_T2_T3_T4_T5_,"ax",@progbits
	.sectioninfo	@"SHI_REGISTERS=12"
	.align	128
        .global         _ZN2at6native27unrolled_elementwise_kernelINS0_11FillFunctorIN3c1014Float8_e8m0fnuEEESt5arrayIPcLm1EELi4E23TrivialOffsetCalculatorILi0EjES9_ILi1EjENS0_6memory15LoadWithoutCastENSC_16StoreWithoutCastEEEviT_T0_T2_T3_T4_T5_
        .type           _ZN2at6native27unrolled_elementwise_kernelINS0_11FillFunctorIN3c1014Float8_e8m0fnuEEESt5arrayIPcLm1EELi4E23TrivialOffsetCalculatorILi0EjES9_ILi1EjENS0_6memory15LoadWithoutCastENSC_16StoreWithoutCastEEEviT_T0_T2_T3_T4_T5_,@function
        .size           _ZN2at6native27unrolled_elementwise_kernelINS0_11FillFunctorIN3c1014Float8_e8m0fnuEEESt5arrayIPcLm1EELi4E23TrivialOffsetCalculatorILi0EjES9_ILi1EjENS0_6memory15LoadWithoutCastENSC_16StoreWithoutCastEEEviT_T0_T2_T3_T4_T5_,(.L_x_6858 - _ZN2at6native27unrolled_elementwise_kernelINS0_11FillFunctorIN3c1014Float8_e8m0fnuEEESt5arrayIPcLm1EELi4E23TrivialOffsetCalculatorILi0EjES9_ILi1EjENS0_6memory15LoadWithoutCastENSC_16StoreWithoutCastEEEviT_T0_T2_T3_T4_T5_)
        .other          _ZN2at6native27unrolled_elementwise_kernelINS0_11FillFunctorIN3c1014Float8_e8m0fnuEEESt5arrayIPcLm1EELi4E23TrivialOffsetCalculatorILi0EjES9_ILi1EjENS0_6memory15LoadWithoutCastENSC_16StoreWithoutCastEEEviT_T0_T2_T3_T4_T5_,@"STO_CUDA_ENTRY STV_DEFAULT"
_ZN2at6native27unrolled_elementwise_kernelINS0_11FillFunctorIN3c1014Float8_e8m0fnuEEESt5arrayIPcLm1EELi4E23TrivialOffsetCalculatorILi0EjES9_ILi1EjENS0_6memory15LoadWithoutCastENSC_16StoreWithoutCastEEEviT_T0_T2_T3_T4_T5_:
.text._ZN2at6native27unrolled_elementwise_kernelINS0_11FillFunctorIN3c1014Float8_e8m0fnuEEESt5arrayIPcLm1EELi4E23TrivialOffsetCalculatorILi0EjES9_ILi1EjENS0_6memory15LoadWithoutCastENSC_16StoreWithoutCastEEEviT_T0_T2_T3_T4_T5_:
        /* <DEDUP_REMOVED lines=9> */
[----:B------:R-:W-:Y:S01]  /*0090*/  @!P0 IMAD R2, R6, 0x200, R7 ;  /* 0x0000020006028824 */ /* 0x000fe200078e0207 */
[----:B------:R-:W-:-:S04]  /*00a0*/  @!P0 IADD3 R7, R7, 0x80, RZ ;  /* 0x0000008007078810 */ /* 0x000fc80007ffe0ff */
[----:B------:R-:W-:Y:S02]  /*00b0*/  @!P0 IADD3 R2, P2, R2, c[0x0][0x168], RZ ;  /* 0x00005a0002028a10 */ /* 0x000fe40007f5e0ff */
[----:B------:R-:W-:-:S03]  /*00c0*/  ISETP.GE.AND P1, PT, R7, R0, PT ;  /* 0x000000000700720c */ /* 0x000fc60003f26270 */
[----:B------:R-:W-:-:S05]  /*00d0*/  @!P0 IMAD.X R3, RZ, RZ, c[0x0][0x16c], P2 ;  /* 0x00005b00ff038624 */ /* 0x000fca00010e06ff */
[----:B-1----:R0:W-:Y:S05]  /*00e0*/  @!P0 STG.E.U8 [R2.64], R9 ;  /* 0x0000000902008986 */ /* 0x0021ea000c101104 */
[----:B------:R-:W-:Y:S05]  /*00f0*/  @P1 BRA `(.L_x_1252) ;  /* 0x000000b000001947 */ /* 0x000fea0003800000 */
[----:B0-----:R-:W-:Y:S01]  /*0100*/  IMAD R2, R6, 0x200, R7 ;  /* 0x0000020006027824 */ /* 0x001fe200078e0207 */
[----:B------:R-:W-:-:S04]  /*0110*/  IADD3 R7, R7, 0x80, RZ ;  /* 0x0000008007077810 */ /* 0x000fc80007ffe0ff */
[----:B------:R-:W-:Y:S02]  /*0120*/  ISETP.GE.AND P1, PT, R7, R0, PT ;  /* 0x000000000700720c */ /* 0x000fe40003f26270 */
[----:B------:R-:W-:-:S05]  /*0130*/  IADD3 R2, P0, R2, c[0x0][0x168], RZ ;  /* 0x00005a0002027a10 */ /* 0x000fca0007f1e0ff */
[----:B------:R-:W-:-:S05]  /*0140*/  IMAD.X R3, RZ, RZ, c[0x0][0x16c], P0 ;  /* 0x00005b00ff037624 */ /* 0x000fca00000e06ff */
[----:B------:R0:W-:Y:S01]  /*0150*/  STG.E.U8 [R2.64], R9 ;  /* 0x0000000902007986 */ /* 0x0001e2000c101104 */
[----:B------:R-:W-:Y:S01]  /*0160*/  @!P1 IMAD R4, R6, 0x200, R7 ;  /* 0x0000020006049824 */ /* 0x000fe200078e0207 */
[----:B------:R-:W-:-:S04]  /*0170*/  @!P1 IADD3 R7, R7, 0x80, RZ ;  /* 0x0000008007079810 */ /* 0x000fc80007ffe0ff */
[----:B------:R-:W-:-:S05]  /*0180*/  @!P1 IADD3 R4, P2, R4, c[0x0][0x168], RZ ;  /* 0x00005a0004049a10 */ /* 0x000fca0007f5e0ff */
[----:B------:R-:W-:-:S05]  /*0190*/  @!P1 IMAD.X R5, RZ, RZ, c[0x0][0x16c], P2 ;  /* 0x00005b00ff059624 */ /* 0x000fca00010e06ff */
[----:B------:R0:W-:Y:S03]  /*01a0*/  @!P1 STG.E.U8 [R4.64], R9 ;  /* 0x0000000904009986 */ /* 0x0001e6000c101104 */
.L_x_1252:
[----:B------:R-:W-:Y:S05]  /*01b0*/  BSYNC B0 ;  /* 0x0000000000007941 */ /* 0x000fea0003800000 */
.L_x_1251:
[----:B------:R-:W-:-:S13]  /*01c0*/  ISETP.GE.AND P0, PT, R7, R0, PT ;  /* 0x000000000700720c */ /* 0x000fda0003f06270 */
[----:B------:R-:W-:Y:S05]  /*01d0*/  @P0 EXIT ;  /* 0x000000000000094d */ /* 0x000fea0003800000 */
[----:B0-----:R-:W-:-:S05]  /*01e0*/  IMAD R2, R6, 0x200, R7 ;  /* 0x0000020006027824 */ /* 0x001fca00078e0207 */
[----:B------:R-:W-:-:S05]  /*01f0*/  IADD3 R2, P0, R2, c[0x0][0x168], RZ ;  /* 0x00005a0002027a10 */ /* 0x000fca0007f1e0ff */
[----:B------:R-:W-:-:S05]  /*0200*/  IMAD.X R3, RZ, RZ, c[0x0][0x16c], P0 ;  /* 0x00005b00ff037624 */ /* 0x000fca00000e06ff */
[----:B------:R-:W-:Y:S01]  /*0210*/  STG.E.U8 [R2.64], R9 ;  /* 0x0000000902007986 */ /* 0x000fe2000c101104 */
[----:B------:R-:W-:Y:S05]  /*0220*/  EXIT ;  /* 0x000000000000794d */ /* 0x000fea0003800000 */
.L_x_1253:
        /* <DEDUP_REMOVED lines=13> */
.L_x_6858:


//--------------------- .text._ZN2at6native29vectorized_elementwise_kernelILi2ENS0_11FillFunctorIN3c1014Float8_e8m0fnuEEESt5arrayIPcLm1EEEEviT0_T1_ --------------------------
	.section	.text._ZN2at6native29vectorized_elementwise_kernelILi2ENS0_11FillFunctorIN3c1014Float8_e8m0fnuEEESt5arrayIPcLm1EEEEviT0_T1_,"ax",@progbits
	.sectioninfo	@"SHI_REGISTERS=10"
	.align	128
        .global         _ZN2at6native29vectorized_elementwise_kernelILi2ENS0_11FillFunctorIN3c1014Float8_e8m0fnuEEESt5arrayIPcLm1EEEEviT0_T1_
        .type           _ZN2at6native29vectorized_elementwise_kernelILi2ENS0_11FillFunctorIN3c1014Float8_e8m0fnuEEESt5arrayIPcLm1EEEEviT0_T1_,@function
        .size           _ZN2at6native29vectorized_elementwise_kernelILi2ENS0_11FillFunctorIN3c1014Float8_e8m0fnuEEESt5arrayIPcLm1EEEEviT0_T1_,(.L_x_6859 - _ZN2at6native29vectorized_elementwise_kernelILi2ENS0_11FillFunctorIN3c1014Float8_e8m0fnuEEESt5arrayIPcLm1EEEEviT0_T1_)
        .other          _ZN2at6native29vectorized_elementwise_kernelILi2ENS0_11FillFunctorIN3c1014Float8_e8m0fnuEEESt5arrayIPcLm1EEEEviT0_T1_,@"STO_CUDA_ENTRY STV_DEFAULT"
_ZN2at6native29vectorized_elementwise_kernelILi2ENS0_11FillFunctorIN3c1014Float8_e8m0fnuEEESt5arrayIPcLm1EEEEviT0_T1_:
.text._ZN2at6native29vectorized_elementwise_kernelILi2ENS0_11FillFunctorIN3c1014Float8_e8m0fnuEEESt5arrayIPcLm1EEEEviT0_T1_:
[----:B------:R-:W-:Y:S02]  /*0000*/  IMAD.MOV.U32 R1, RZ, RZ, c[0x0][0x28] ;  /* 0x00000a00ff017624 */ /* 0x000fe400078e00ff */
[----:B------:R-:W0:Y:S01]  /*0010*/  S2R R2, SR_CTAID.X ;  /* 0x0000000000027919 */ /* 0x000e220000002500 */
[----:B------:R-:W1:Y:S01]  /*0020*/  LDC.U8 R0, c[0x0][0x164] ;  /* 0x00005900ff007b82 */ /* 0x000e620000000000 */
[----:B------:R-:W-:Y:S01]  /*0030*/  ULDC.64 UR4, c[0x0][0x118] ;  /* 0x0000460000047ab9 */ /* 0x000fe20000000a00 */
[----:B0-----:R-:W-:-:S05]  /*0040*/  IMAD.SHL.U32 R2, R2, 0x800, RZ ;  /* 0x0000080002027824 */ /* 0x001fca00078e00ff */
[----:B------:R-:W-:-:S04]  /*0050*/  IADD3 R3, -R2, c[0x0][0x160], RZ ;  /* 0x0000580002037a10 */ /* 0x000fc80007ffe1ff */
[----:B------:R-:W-:-:S13]  /*0060*/  ISETP.GE.U32.AND P0, PT, R3, 0x800, PT ;  /* 0x000008000300780c */ /* 0x000fda0003f06070 */
[----:B------:R-:W-:Y:S05]  /*0070*/  @!P0 BRA `(.L_x_1254) ;  /* 0x000000e000008947 */ /* 0x000fea0003800000 */
[----:B-1----:R-:W0:Y:S01]  /*0080*/  S2R R7, SR_TID.X ;  /* 0x0000000000077919 */ /* 0x002e220000002100 */
[----:B------:R-:W-:Y:S02]  /*0090*/  IADD3 R2, P0, R2, c[0x0][0x168], RZ ;  /* 0x00005a0002027a10 */ /* 0x000fe40007f1e0ff */
[----:B------:R-:W-:-:S03]  /*00a0*/  PRMT R5, R0, 0x7604, R0 ;  /* 0x0000760400057816 */ /* 0x000fc60000000000 */
[----:B------:R-:W-:-:S04]  /*00b0*/  IMAD.X R3, RZ, RZ, c[0x0][0x16c], P0 ;  /* 0x00005b00ff037624 */ /* 0x000fc800000e06ff */
[----:B0-----:R-:W-:-:S05]  /*00c0*/  IMAD.WIDE R2, R7, 0x2, R2 ;  /* 0x0000000207027825 */ /* 0x001fca00078e0202 */
[----:B------:R-:W-:Y:S04]  /*00d0*/  STG.E.U16 [R2.64], R5 ;  /* 0x0000000502007986 */ /* 0x000fe8000c101504 */
[----:B------:R-:W-:Y:S04]  /*00e0*/  STG.E.U16 [R2.64+0x100], R5 ;  /* 0x0001000502007986 */ /* 0x000fe8000c101504 */
[----:B------:R-:W-:Y:S04]  /*00f0*/  STG.E.U16 [R2.64+0x200], R5 ;  /* 0x0002000502007986 */ /* 0x000fe8000c101504 */
[----:B------:R-:W-:Y:S04]  /*0100*/  STG.E.U16 [R2.64+0x300], R5 ;  /* 0x0003000502007986 */ /* 0x000fe8000c101504 */
[----:B------:R-:W-:Y:S04]  /*0110*/  STG.E.U16 [R2.64+0x400], R5 ;  /* 0x0004000502007986 */ /* 0x000fe8000c101504 */
[----:B------:R-:W-:Y:S04]  /*0120*/  STG.E.U16 [R2.64+0x500], R5 ;  /* 0x0005000502007986 */ /* 0x000fe8000c101504 */
[----:B------:R-:W-:Y:S04]  /*0130*/  STG.E.U16 [R2.64+0x600], R5 ;  /* 0x0006000502007986 */ /* 0x000fe8000c101504 */
[----:B------:R-:W-:Y:S01]  /*0140*/  STG.E.U16 [R2.64+0x700], R5 ;  /* 0x0007000502007986 */ /* 0x000fe2000c101504 */
[----:B------:R-:W-:Y:S05]  /*0150*/  EXIT ;  /* 0x000000000000794d */ /* 0x000fea0003800000 */
.L_x_1254:
[----:B-1----:R-:W0:Y:S01]  /*0160*/  S2R R4, SR_TID.X ;  /* 0x0000000000047919 */ /* 0x002e220000002100 */
[----:B------:R-:W-:Y:S01]  /*0170*/  BSSY B0, `(.L_x_1255) ;  /* 0x000006b000007945 */ /* 0x000fe20003800000 */
[----:B------:R-:W-:Y:S01]  /*0180*/  BSSY B1, `(.L_x_1256) ;  /* 0x0000063000017945 */ /* 0x000fe20003800000 */
[----:B0-----:R-:W-:-:S13]  /*0190*/  ISETP.GE.AND P0, PT, R4, R3, PT ;  /* 0x000000030400720c */ /* 0x001fda0003f06270 */
[----:B------:R-:W-:Y:S01]  /*01a0*/  @!P0 IMAD.IADD R6, R2, 0x1, R4 ;  /* 0x0000000102068824 */ /* 0x000fe200078e0204 */
[----:B------:R-:W-:-:S04]  /*01b0*/  @!P0 IADD3 R4, R4, 0x80, RZ ;  /* 0x0000008004048810 */ /* 0x000fc80007ffe0ff */
[----:B------:R-:W-:-:S05]  /*01c0*/  @!P0 IADD3 R6, P1, R6, c[0x0][0x168], RZ ;  /* 0x00005a0006068a10 */ /* 0x000fca0007f3e0ff */
[----:B------:R-:W-:-:S05]  /*01d0*/  @!P0 IMAD.X R7, RZ, RZ, c[0x0][0x16c], P1 ;  /* 0x00005b00ff078624 */ /* 0x000fca00008e06ff */
[----:B------:R0:W-:Y:S01]  /*01e0*/  @!P0 STG.E.U8 [R6.64], R0 ;  /* 0x0000000006008986 */ /* 0x0001e2000c101104 */
[----:B------:R-:W-:-:S13]  /*01f0*/  ISETP.GE.AND P0, PT, R4, R3, PT ;  /* 0x000000030400720c */ /* 0x000fda0003f06270 */
[----:B------:R-:W-:Y:S05]  /*0200*/  @P0 BRA `(.L_x_1257) ;  /* 0x000000c000000947 */ /* 0x000fea0003800000 */
[----:B0-----:R-:W-:Y:S01]  /*0210*/  IMAD.IADD R6, R2, 0x1, R4 ;  /* 0x0000000102067824 */ /* 0x001fe200078e0204 */
[----:B------:R-:W-:-:S04]  /*0220*/  IADD3 R4, R4, 0x80, RZ ;  /* 0x0000008004047810 */ /* 0x000fc80007ffe0ff */
[----:B------:R-:W-:-:S05]  /*0230*/  IADD3 R6, P0, R6, c[0x0][0x168], RZ ;  /* 0x00005a0006067a10 */ /* 0x000fca0007f1e0ff */
[----:B------:R-:W-:Y:S01]  /*0240*/  IMAD.X R7, RZ, RZ, c[0x0][0x16c], P0 ;  /* 0x00005b00ff077624 */ /* 0x000fe200000e06ff */
[----:B------:R-:W-:-:S04]  /*0250*/  ISETP.GE.AND P0, PT, R4, R3, PT ;  /* 0x000000030400720c */ /* 0x000fc80003f06270 */
[----:B------:R0:W-:Y:S09]  /*0260*/  STG.E.U8 [R6.64], R0 ;  /* 0x0000000006007986 */ /* 0x0001f2000c101104 */
[----:B------:R-:W-:Y:S05]  /*0270*/  @P0 BRA `(.L_x_1258) ;  /* 0x000000c000000947 */ /* 0x000fea0003800000 */
[----:B0-----:R-:W-:Y:S01]  /*0280*/  IMAD.IADD R6, R2, 0x1, R4 ;  /* 0x0000000102067824 */ /* 0x001fe200078e0204 */
[----:B------:R-:W-:-:S04]  /*0290*/  IADD3 R4, R4, 0x80, RZ ;  /* 0x0000008004047810 */ /* 0x000fc80007ffe0ff */
[----:B------:R-:W-:-:S05]  /*02a0*/  IADD3 R6, P0, R6, c[0x0][0x168], RZ ;  /* 0x00005a0006067a10 */ /* 0x000fca0007f1e0ff */
[----:B------:R-:W-:-:S05]  /*02b0*/  IMAD.X R7, RZ, RZ, c[0x0][0x16c], P0 ;  /* 0x00005b00ff077624 */ /* 0x000fca00000e06ff */
[----:B------:R0:W-:Y:S03]  /*02c0*/  STG.E.U8 [R6.64], R0 ;  /* 0x0000000006007986 */ /* 0x0001e6000c101104 */
.L_x_1257:
[----:B0-----:R-:W-:-:S13]  /*02d0*/  ISETP.GE.AND P0, PT, R4, R3, PT ;  /* 0x000000030400720c */ /* 0x001fda0003f06270 */
[----:B------:R-:W-:Y:S05]  /*02e0*/  @P0 BRA `(.L_x_1259) ;  /* 0x000000c000000947 */ /* 0x000fea0003800000 */
[----:B------:R-:W-:Y:S01]  /*02f0*/  IMAD.IADD R6, R2, 0x1, R4 ;  /* 0x0000000102067824 */ /* 0x000fe200078e0204 */
[----:B------:R-:W-:-:S04]  /*0300*/  IADD3 R4, R4, 0x80, RZ ;  /* 0x0000008004047810 */ /* 0x000fc80007ffe0ff */
[----:B------:R-:W-:-:S05]  /*0310*/  IADD3 R6, P0, R6, c[0x0][0x168], RZ ;  /* 0x00005a0006067a10 */ /* 0x000fca0007f1e0ff */
[----:B------:R-:W-:-:S05]  /*0320*/  IMAD.X R7, RZ, RZ, c[0x0][0x16c], P0 ;  /* 0x00005b00ff077624 */ /* 0x000fca00000e06ff */
[----:B------:R0:W-:Y:S03]  /*0330*/  STG.E.U8 [R6.64], R0 ;  /* 0x0000000006007986 */ /* 0x0001e6000c101104 */
.L_x_1258:
[----:B------:R-:W-:-:S13]  /*0340*/  ISETP.GE.AND P0, PT, R4, R3, PT ;  /* 0x000000030400720c */ /* 0x000fda0003f06270 */
[----:B------:R-:W-:Y:S05]  /*0350*/  @P0 BRA `(.L_x_1260) ;  /* 0x000000c000000947 */ /* 0x000fea0003800000 */
[----:B0-----:R-:W-:Y:S01]  /*0360*/  IMAD.IADD R6, R2, 0x1, R4 ;  /* 0x0000000102067824 */ /* 0x001fe200078e0204 */
[----:B------:R-:W-:-:S04]  /*0370*/  IADD3 R4, R4, 0x80, RZ ;  /* 0x0000008004047810 */ /* 0x000fc80007ffe0ff */
[----:B------:R-:W-:-:S05]  /*0380*/  IADD3 R6, P0, R6, c[0x0][0x168], RZ ;  /* 0x00005a0006067a10 */ /* 0x000fca0007f1e0ff */
[----:B------:R-:W-:-:S05]  /*0390*/  IMAD.X R7, RZ, RZ, c[0x0][0x16c], P0 ;  /* 0x00005b00ff077624 */ /* 0x000fca00000e06ff */
[----:B------:R0:W-:Y:S03]  /*03a0*/  STG.E.U8 [R6.64], R0 ;  /* 0x0000000006007986 */ /* 0x0001e6000c101104 */
.L_x_1259:
[----:B------:R-:W-:-:S13]  /*03b0*/  ISETP.GE.AND P0, PT, R4, R3, PT ;  /* 0x000000030400720c */ /* 0x000fda0003f06270 */
[----:B------:R-:W-:Y:S05]  /*03c0*/  @P0 BRA `(.L_x_1261) ;  /* 0x000000c000000947 */ /* 0x000fea0003800000 */
[----:B0-----:R-:W-:Y:S01]  /*03d0*/  IMAD.IADD R6, R2, 0x1, R4 ;  /* 0x0000000102067824 */ /* 0x001fe200078e0204 */
[----:B------:R-:W-:-:S04]  /*03e0*/  IADD3 R4, R4, 0x80, RZ ;  /* 0x0000008004047810 */ /* 0x000fc80007ffe0ff */
[----:B------:R-:W-:-:S05]  /*03f0*/  IADD3 R6, P0, R6, c[0x0][0x168], RZ ;  /* 0x00005a0006067a10 */ /* 0x000fca0007f1e0ff */
[----:B------:R-:W-:-:S05]  /*0400*/  IMAD.X R7, RZ, RZ, c[0x0][0x16c], P0 ;  /* 0x00005b00ff077624 */ /* 0x000fca00000e06ff */
[----:B------:R0:W-:Y:S03]  /*0410*/  STG.E.U8 [R6.64], R0 ;  /* 0x0000000006007986 */ /* 0x0001e6000c101104 */
.L_x_1260:
[----:B------:R-:W-:-:S13]  /*0420*/  ISETP.GE.AND P0, PT, R4, R3, PT ;  /* 0x000000030400720c */ /* 0x000fda0003f06270 */
[----:B------:R-:W-:Y:S05]  /*0430*/  @P0 BRA `(.L_x_1262) ;  /* 0x000000c000000947 */ /* 0x000fea0003800000 */
[----:B0-----:R-:W-:Y:S01]  /*0440*/  IMAD.IADD R6, R2, 0x1, R4 ;  /* 0x0000000102067824 */ /* 0x001fe200078e0204 */
[----:B------:R-:W-:-:S04]  /*0450*/  IADD3 R4, R4, 0x80, RZ ;  /* 0x0000008004047810 */ /* 0x000fc80007ffe0ff */
[----:B------:R-:W-:-:S05]  /*0460*/  IADD3 R6, P0, R6, c[0x0][0x168], RZ ;  /* 0x00005a0006067a10 */ /* 0x000fca0007f1e0ff */
[----:B------:R-:W-:-:S05]  /*0470*/  IMAD.X R7, RZ, RZ, c[0x0][0x16c], P0 ;  /* 0x00005b00ff077624 */ /* 0x000fca00000e06ff */
[----:B------:R0:W-:Y:S03]  /*0480*/  STG.E.U8 [R6.64], R0 ;  /* 0x0000000006007986 */ /* 0x0001e6000c101104 */
.L_x_1261:
[----:B------:R-:W-:-:S13]  /*0490*/  ISETP.GE.AND P0, PT, R4, R3, PT ;  /* 0x000000030400720c */ /* 0x000fda0003f06270 */
[----:B------:R-:W-:Y:S05]  /*04a0*/  @P0 BRA `(.L_x_1263) ;  /* 0x000000c000000947 */ /* 0x000fea0003800000 */
[----:B0-----:R-:W-:Y:S01]  /*04b0*/  IMAD.IADD R6, R2, 0x1, R4 ;  /* 0x0000000102067824 */ /* 0x001fe200078e0204 */
[----:B------:R-:W-:-:S04]  /*04c0*/  IADD3 R4, R4, 0x80, RZ ;  /* 0x0000008004047810 */ /* 0x000fc80007ffe0ff */
[----:B------:R-:W-:-:S05]  /*04d0*/  IADD3 R6, P0, R6, c[0x0][0x168], RZ ;  /* 0x00005a0006067a10 */ /* 0x000fca0007f1e0ff */
[----:B------:R-:W-:-:S05]  /*04e0*/  IMAD.X R7, RZ, RZ, c[0x0][0x16c], P0 ;  /* 0x00005b00ff077624 */ /* 0x000fca00000e06ff */
[----:B------:R0:W-:Y:S03]  /*04f0*/  STG.E.U8 [R6.64], R0 ;  /* 0x0000000006007986 */ /* 0x0001e6000c101104 */
.L_x_1262:
[----:B------:R-:W-:-:S13]  /*0500*/  ISETP.GE.AND P0, PT, R4, R3, PT ;  /* 0x000000030400720c */ /* 0x000fda0003f06270 */
[----:B------:R-:W-:Y:S05]  /*0510*/  @P0 BRA `(.L_x_1264) ;  /* 0x000000c000000947 */ /* 0x000fea0003800000 */
[----:B0-----:R-:W-:Y:S01]  /*0520*/  IMAD.IADD R6, R2, 0x1, R4 ;  /* 0x0000000102067824 */ /* 0x001fe200078e0204 */
[----:B------:R-:W-:-:S04]  /*0530*/  IADD3 R4, R4, 0x80, RZ ;  /* 0x0000008004047810 */ /* 0x000fc80007ffe0ff */
[----:B------:R-:W-:-:S05]  /*0540*/  IADD3 R6, P0, R6, c[0x0][0x168], RZ ;  /* 0x00005a0006067a10 */ /* 0x000fca0007f1e0ff */
[----:B------:R-:W-:-:S05]  /*0550*/  IMAD.X R7, RZ, RZ, c[0x0][0x16c], P0 ;  /* 0x00005b00ff077624 */ /* 0x000fca00000e06ff */
[----:B------:R0:W-:Y:S03]  /*0560*/  STG.E.U8 [R6.64], R0 ;  /* 0x0000000006007986 */ /* 0x0001e6000c101104 */
.L_x_1263:
[----:B------:R-:W-:-:S13]  /*0570*/  ISETP.GE.AND P0, PT, R4, R3, PT ;  /* 0x000000030400720c */ /* 0x000fda0003f06270 */
[----:B------:R-:W-:Y:S05]  /*0580*/  @P0 BRA `(.L_x_1265) ;  /* 0x000000c000000947 */ /* 0x000fea0003800000 */
[----:B0-----:R-:W-:Y:S01]  /*0590*/  IMAD.IADD R6, R2, 0x1, R4 ;  /* 0x0000000102067824 */ /* 0x001fe200078e0204 */
[----:B------:R-:W-:-:S04]  /*05a0*/  IADD3 R4, R4, 0x80, RZ ;  /* 0x0000008004047810 */ /* 0x000fc80007ffe0ff */
[----:B------:R-:W-:-:S05]  /*05b0*/  IADD3 R6, P0, R6, c[0x0][0x168], RZ ;  /* 0x00005a0006067a10 */ /* 0x000fca0007f1e0ff */
[----:B------:R-:W-:-:S05]  /*05c0*/  IMAD.X R7, RZ, RZ, c[0x0][0x16c], P0 ;  /* 0x00005b00ff077624 */ /* 0x000fca00000e06ff */
[----:B------:R0:W-:Y:S03]  /*05d0*/  STG.E.U8 [R6.64], R0 ;  /* 0x0000000006007986 */ /* 0x0001e6000c101104 */
.L_x_1264:
[----:B------:R-:W-:-:S13]  /*05e0*/  ISETP.GE.AND P0, PT, R4, R3, PT ;  /* 0x000000030400720c */ /* 0x000fda0003f06270 */
[----:B------:R-:W-:Y:S05]  /*05f0*/  @P0 BRA `(.L_x_1266) ;  /* 0x000000c000000947 */ /* 0x000fea0003800000 */
[----:B0-----:R-:W-:Y:S01]  /*0600*/  IMAD.IADD R6, R2, 0x1, R4 ;  /* 0x0000000102067824 */ /* 0x001fe200078e0204 */
[----:B------:R-:W-:-:S04]  /*0610*/  IADD3 R4, R4, 0x80, RZ ;  /* 0x0000008004047810 */ /* 0x000fc80007ffe0ff */
[----:B------:R-:W-:-:S05]  /*0620*/  IADD3 R6, P0, R6, c[0x0][0x168], RZ ;  /* 0x00005a0006067a10 */ /* 0x000fca0007f1e0ff */
[----:B------:R-:W-:-:S05]  /*0630*/  IMAD.X R7, RZ, RZ, c[0x0][0x16c], P0 ;  /* 0x00005b00ff077624 */ /* 0x000fca00000e06ff */
[----:B------:R0:W-:Y:S03]  /*0640*/  STG.E.U8 [R6.64], R0 ;  /* 0x0000000006007986 */ /* 0x0001e6000c101104 */
.L_x_1265:
[----:B------:R-:W-:-:S13]  /*0650*/  ISETP.GE.AND P0, PT, R4, R3, PT ;  /* 0x000000030400720c */ /* 0x000fda0003f06270 */
[----:B------:R-:W-:Y:S05]  /*0660*/  @P0 BRA `(.L_x_1267) ;  /* 0x000000c000000947 */ /* 0x000fea0003800000 */
[----:B0-----:R-:W-:Y:S01]  /*0670*/  IMAD.IADD R6, R2, 0x1, R4 ;  /* 0x0000000102067824 */ /* 0x001fe200078e0204 */
[----:B------:R-:W-:-:S04]  /*0680*/  IADD3 R4, R4, 0x80, RZ ;  /* 0x0000008004047810 */ /* 0x000fc80007ffe0ff */
[----:B------:R-:W-:-:S05]  /*0690*/  IADD3 R6, P0, R6, c[0x0][0x168], RZ ;  /* 0x00005a0006067a10 */ /* 0x000fca0007f1e0ff */
[----:B------:R-:W-:-:S05]  /*06a0*/  IMAD.X R7, RZ, RZ, c[0x0][0x16c], P0 ;  /* 0x00005b00ff077624 */ /* 0x000fca00000e06ff */
[----:B------:R0:W-:Y:S03]  /*06b0*/  STG.E.U8 [R6.64], R0 ;  /* 0x0000000006007986 */ /* 0x0001e6000c101104 */
.L_x_1266:
[----:B------:R-:W-:-:S13]  /*06c0*/  ISETP.GE.AND P0, PT, R4, R3, PT ;  /* 0x000000030400720c */ /* 0x000fda0003f06270 */
[----:B------:R-:W-:Y:S05]  /*06d0*/  @P0 BRA `(.L_x_1268) ;  /* 0x000000d000000947 */ /* 0x000fea0003800000 */
[----:B0-----:R-:W-:Y:S01]  /*06e0*/  IMAD.IADD R6, R2, 0x1, R4 ;  /* 0x0000000102067824 */ /* 0x001fe200078e0204 */
[----:B------:R-:W-:-:S04]  /*06f0*/  IADD3 R4, R4, 0x80, RZ ;  /* 0x0000008004047810 */ /* 0x000fc80007ffe0ff */
[----:B------:R-:W-:-:S05]  /*0700*/  IADD3 R6, P0, R6, c[0x0][0x168], RZ ;  /* 0x00005a0006067a10 */ /* 0x000fca0007f1e0ff */
[----:B------:R-:W-:-:S05]  /*0710*/  IMAD.X R7, RZ, RZ, c[0x0][0x16c], P0 ;  /* 0x00005b00ff077624 */ /* 0x000fca00000e06ff */
[----:B------:R0:W-:Y:S03]  /*0720*/  STG.E.U8 [R6.64], R0 ;  /* 0x0000000006007986 */ /* 0x0001e6000c101104 */
.L_x_1267:
[----:B------:R-:W-:-:S13]  /*0730*/  ISETP.GE.AND P0, PT, R4, R3, PT ;  /* 0x000000030400720c */ /* 0x000fda0003f06270 */
[----:B------:R-:W-:Y:S01]  /*0740*/  @P0 BREAK B1 ;  /* 0x0000000000010942 */ /* 0x000fe20003800000 */
[----:B------:R-:W-:Y:S05]  /*0750*/  @P0 BRA `(.L_x_1269) ;  /* 0x000000c000000947 */ /* 0x000fea0003800000 */
[----:B0-----:R-:W-:Y:S01]  /*0760*/  IMAD.IADD R6, R2, 0x1, R4 ;  /* 0x0000000102067824 */ /* 0x001fe200078e0204 */
[----:B------:R-:W-:-:S04]  /*0770*/  IADD3 R4, R4, 0x80, RZ ;  /* 0x0000008004047810 */ /* 0x000fc80007ffe0ff */
[----:B------:R-:W-:-:S05]  /*0780*/  IADD3 R6, P0, R6, c[0x0][0x168], RZ ;  /* 0x00005a0006067a10 */ /* 0x000fca0007f1e0ff */
[----:B------:R-:W-:-:S05]  /*0790*/  IMAD.X R7, RZ, RZ, c[0x0][0x16c], P0 ;  /* 0x00005b00ff077624 */ /* 0x000fca00000e06ff */
[----:B------:R0:W-:Y:S03]  /*07a0*/  STG.E.U8 [R6.64], R0 ;  /* 0x0000000006007986 */ /* 0x0001e6000c101104 */
.L_x_1268:
[----:B------:R-:W-:Y:S05]  /*07b0*/  BSYNC B1 ;  /* 0x0000000000017941 */ /* 0x000fea0003800000 */
.L_x_1256:
[----:B------:R-:W-:-:S13]  /*07c0*/  ISETP.GE.AND P0, PT, R4, R3, PT ;  /* 0x000000030400720c */ /* 0x000fda0003f06270 */
[----:B0-----:R-:W-:Y:S01]  /*07d0*/  @!P0 IMAD.IADD R6, R2, 0x1, R4 ;  /* 0x0000000102068824 */ /* 0x001fe200078e0204 */
[----:B------:R-:W-:-:S04]  /*07e0*/  @!P0 IADD3 R4, R4, 0x80, RZ ;  /* 0x0000008004048810 */ /* 0x000fc80007ffe0ff */
[----:B------:R-:W-:-:S05]  /*07f0*/  @!P0 IADD3 R6, P1, R6, c[0x0][0x168], RZ ;  /* 0x00005a0006068a10 */ /* 0x000fca0007f3e0ff */
[----:B------:R-:W-:-:S05]  /*0800*/  @!P0 IMAD.X R7, RZ, RZ, c[0x0][0x16c], P1 ;  /* 0x00005b00ff078624 */ /* 0x000fca00008e06ff */
[----:B------:R0:W-:Y:S03]  /*0810*/  @!P0 STG.E.U8 [R6.64], R0 ;  /* 0x0000000006008986 */ /* 0x0001e6000c101104 */
.L_x_1269:
[----:B------:R-:W-:Y:S05]  /*0820*/  BSYNC B0 ;  /* 0x0000000000007941 */ /* 0x000fea0003800000 */
.L_x_1255:
[----:B------:R-:W-:Y:S01]  /*0830*/  WARPSYNC 0xffffffff ;  /* 0xffffffff00007948 */ /* 0x000fe20003800000 */
[----:B------:R-:W-:-:S13]  /*0840*/  ISETP.GE.AND P0, PT, R4, R3, PT ;  /* 0x000000030400720c */ /* 0x000fda0003f06270 */
[----:B------:R-:W-:Y:S05]  /*0850*/  @P0 EXIT ;  /* 0x000000000000094d */ /* 0x000fea0003800000 */
[----:B------:R-:W-:-:S05]  /*0860*/  IMAD.IADD R2, R2, 0x1, R4 ;  /* 0x0000000102027824 */ /* 0x000fca00078e0204 */
[----:B------:R-:W-:-:S05]  /*0870*/  IADD3 R2, P0, R2, c[0x0][0x168], RZ ;  /* 0x00005a0002027a10 */ /* 0x000fca0007f1e0ff */
[----:B------:R-:W-:-:S05]  /*0880*/  IMAD.X R3, RZ, RZ, c[0x0][0x16c], P0 ;  /* 0x00005b00ff037624 */ /* 0x000fca00000e06ff */
[----:B------:R-:W-:Y:S01]  /*0890*/  STG.E.U8 [R2.64], R0 ;  /* 0x0000000002007986 */ /* 0x000fe2000c101104 */
[----:B------:R-:W-:Y:S05]  /*08a0*/  EXIT ;  /* 0x000000000000794d */ /* 0x000fea0003800000 */
.L_x_1270:
        /* <DEDUP_REMOVED lines=13> */
.L_x_6859:


//--------------------- .text._ZN2at6native29vectorized_elementwise_kernelILi4ENS0_11FillFunctorIN3c1014Float8_e8m0fnuEEESt5arrayIPcLm1EEEEviT0_T1_ --------------------------
	.section	.text._ZN2at6native29vectorized_elementwise_kernelILi4ENS0_11FillFunctorIN3c1014Float8_e8m0fnuEEESt5arrayIPcLm1EEEEviT0_T1_,"ax",@progbits
	.sectioninfo	@"SHI_REGISTERS=10"
	.align	128
        .global         _ZN2at6native29vectorized_elementwise_kernelILi4ENS0_11FillFunctorIN3c1014Float8_e8m0fnuEEESt5arrayIPcLm1EEEEviT0_T1_
        .type           _ZN2at6native29vectorized_elementwise_kernelILi4ENS0_11FillFunctorIN3c1014Float8_e8m0fnuEEESt5arrayIPcLm1EEEEviT0_T1_,@function
        .size           _ZN2at6native29vectorized_elementwise_kernelILi4ENS0_11FillFunctorIN3c1014Float8_e8m0fnuEEESt5arrayIPcLm1EEEEviT0_T1_,(.L_x_6860 - _ZN2at6native29vectorized_elementwise_kernelILi4ENS0_11FillFunctorIN3c1014Float8_e8m0fnuEEESt5arrayIPcLm1EEEEviT0_T1_)
        .other          _ZN2at6native29vectorized_elementwise_kernelILi4ENS0_11FillFunctorIN3c1014Float8_e8m0fnuEEESt5arrayIPcLm1EEEEviT0_T1_,@"STO_CUDA_ENTRY STV_DEFAULT"
_ZN2at6native29vectorized_elementwise_kernelILi4ENS0_11FillFunctorIN3c1014Float8_e8m0fnuEEESt5arrayIPcLm1EEEEviT0_T1_:
.text._ZN2at6native29vectorized_elementwise_kernelILi4ENS0_11FillFunctorIN3c1014Float8_e8m0fnuEEESt5arrayIPcLm1EEEEviT0_T1_:
        /* <DEDUP_REMOVED lines=9> */
[----:B------:R-:W-:Y:S02]  /*0090*/  PRMT R3, R0, 0x7604, R0 ;  /* 0x0000760400037816 */ /* 0x000fe40000000000 */
[----:B------:R-:W-:Y:S02]  /*00a0*/  IADD3 R2, P0, R2, c[0x0][0x168], RZ ;  /* 0x00005a0002027a10 */ /* 0x000fe40007f1e0ff */
[----:B------:R-:W-:-:S03]  /*00b0*/  PRMT R5, R0, 0x7054, R3 ;  /* 0x0000705400057816 */ /* 0x000fc60000000003 */
[----:B------:R-:W-:Y:S01]  /*00c0*/  IMAD.X R3, RZ, RZ, c[0x0][0x16c], P0 ;  /* 0x00005b00ff037624 */ /* 0x000fe200000e06ff */
[----:B------:R-:W-:-:S03]  /*00d0*/  PRMT R5, R0, 0x654, R5 ;  /* 0x0000065400057816 */ /* 0x000fc60000000005 */
[----:B0-----:R-:W-:-:S05]  /*00e0*/  IMAD.WIDE R2, R7, 0x4, R2 ;  /* 0x0000000407027825 */ /* 0x001fca00078e0202 */
[----:B------:R-:W-:Y:S04]  /*00f0*/  STG.E [R2.64], R5 ;  /* 0x0000000502007986 */ /* 0x000fe8000c101904 */
[----:B------:R-:W-:Y:S04]  /*0100*/  STG.E [R2.64+0x200], R5 ;  /* 0x0002000502007986 */ /* 0x000fe8000c101904 */
[----:B------:R-:W-:Y:S04]  /*0110*/  STG.E [R2.64+0x400], R5 ;  /* 0x0004000502007986 */ /* 0x000fe8000c101904 */
[----:B------:R-:W-:Y:S01]  /*0120*/  STG.E [R2.64+0x600], R5 ;  /* 0x0006000502007986 */ /* 0x000fe2000c101904 */
[----:B------:R-:W-:Y:S05]  /*0130*/  EXIT ;  /* 0x000000000000794d */ /* 0x000fea0003800000 */
.L_x_1271:
        /* <DEDUP_REMOVED lines=23> */
.L_x_1274:
[----:B0-----:R-:W-:-:S13]  /*02b0*/  ISETP.GE.AND P0, PT, R4, R3, PT ;  /* 0x000000030400720c */ /* 0x001fda0003f06270 */
[----:B------:R-:W-:Y:S05]  /*02c0*/  @P0 BRA `(.L_x_1276) ;  /* 0x000000c000000947 */ /* 0x000fea0003800000 */
[----:B------:R-:W-:Y:S01]  /*02d0*/  IMAD.IADD R6, R2, 0x1, R4 ;  /* 0x0000000102067824 */ /* 0x000fe200078e0204 */
[----:B------:R-:W-:-:S04]  /*02e0*/  IADD3 R4, R4, 0x80, RZ ;  /* 0x0000008004047810 */ /* 0x000fc80007ffe0ff */
[----:B------:R-:W-:-:S05]  /*02f0*/  IADD3 R6, P0, R6, c[0x0][0x168], RZ ;  /* 0x00005a0006067a10 */ /* 0x000fca0007f1e0ff */
[----:B------:R-:W-:-:S05]  /*0300*/  IMAD.X R7, RZ, RZ, c[0x0][0x16c], P0 ;  /* 0x00005b00ff077624 */ /* 0x000fca00000e06ff */
[----:B------:R0:W-:Y:S03]  /*0310*/  STG.E.U8 [R6.64], R0 ;  /* 0x0000000006007986 */ /* 0x0001e6000c101104 */
.L_x_1275:
[----:B------:R-:W-:-:S13]  /*0320*/  ISETP.GE.AND P0, PT, R4, R3, PT ;  /* 0x000000030400720c */ /* 0x000fda0003f06270 */
[----:B------:R-:W-:Y:S05]  /*0330*/  @P0 BRA `(.L_x_1277) ;  /* 0x000000c000000947 */ /* 0x000fea0003800000 */
[----:B0-----:R-:W-:Y:S01]  /*0340*/  IMAD.IADD R6, R2, 0x1, R4 ;  /* 0x0000000102067824 */ /* 0x001fe200078e0204 */
[----:B------:R-:W-:-:S04]  /*0350*/  IADD3 R4, R4, 0x80, RZ ;  /* 0x0000008004047810 */ /* 0x000fc80007ffe0ff */
[----:B------:R-:W-:-:S05]  /*0360*/  IADD3 R6, P0, R6, c[0x0][0x168], RZ ;  /* 0x00005a0006067a10 */ /* 0x000fca0007f1e0ff */
[----:B------:R-:W-:-:S05]  /*0370*/  IMAD.X R7, RZ, RZ, c[0x0][0x16c], P0 ;  /* 0x00005b00ff077624 */ /* 0x000fca00000e06ff */
[----:B------:R0:W-:Y:S03]  /*0380*/  STG.E.U8 [R6.64], R0 ;  /* 0x0000000006007986 */ /* 0x0001e6000c101104 */
.L_x_1276:
[----:B------:R-:W-:-:S13]  /*0390*/  ISETP.GE.AND P0, PT, R4, R3, PT ;  /* 0x000000030400720c */ /* 0x000fda0003f06270 */
[----:B------:R-:W-:Y:S05]  /*03a0*/  @P0 BRA `(.L_x_1278) ;  /* 0x000000c000000947 */ /* 0x000fea0003800000 */
[----:B0-----:R-:W-:Y:S01]  /*03b0*/  IMAD.IADD R6, R2, 0x1, R4 ;  /* 0x0000000102067824 */ /* 0x001fe200078e0204 */
[----:B------:R-:W-:-:S04]  /*03c0*/  IADD3 R4, R4, 0x80, RZ ;  /* 0x0000008004047810 */ /* 0x000fc80007ffe0ff */
[----:B------:R-:W-:-:S05]  /*03d0*/  IADD3 R6, P0, R6, c[0x0][0x168], RZ ;  /* 0x00005a0006067a10 */ /* 0x000fca0007f1e0ff */
[----:B------:R-:W-:-:S05]  /*03e0*/  IMAD.X R7, RZ, RZ, c[0x0][0x16c], P0 ;  /* 0x00005b00ff077624 */ /* 0x000fca00000e06ff */
[----:B------:R0:W-:Y:S03]  /*03f0*/  STG.E.U8 [R6.64], R0 ;  /* 0x0000000006007986 */ /* 0x0001e6000c101104 */
.L_x_1277:
[----:B------:R-:W-:-:S13]  /*0400*/  ISETP.GE.AND P0, PT, R4, R3, PT ;  /* 0x000000030400720c */ /* 0x000fda0003f06270 */
[----:B------:R-:W-:Y:S05]  /*0410*/  @P0 BRA `(.L_x_1279) ;  /* 0x000000c000000947 */ /* 0x000fea0003800000 */
[----:B0-----:R-:W-:Y:S01]  /*0420*/  IMAD.IADD R6, R2, 0x1, R4 ;  /* 0x0000000102067824 */ /* 0x001fe200078e0204 */
[----:B------:R-:W-:-:S04]  /*0430*/  IADD3 R4, R4, 0x80, RZ ;  /* 0x0000008004047810 */ /* 0x000fc80007ffe0ff */
[----:B------:R-:W-:-:S05]  /*0440*/  IADD3 R6, P0, R6, c[0x0][0x168], RZ ;  /* 0x00005a0006067a10 */ /* 0x000fca0007f1e0ff */
[----:B------:R-:W-:-:S05]  /*0450*/  IMAD.X R7, RZ, RZ, c[0x0][0x16c], P0 ;  /* 0x00005b00ff077624 */ /* 0x000fca00000e06ff */
[----:B------:R0:W-:Y:S03]  /*0460*/  STG.E.U8 [R6.64], R0 ;  /* 0x0000000006007986 */ /* 0x0001e6000c101104 */
.L_x_1278:
[----:B------:R-:W-:-:S13]  /*0470*/  ISETP.GE.AND P0, PT, R4, R3, PT ;  /* 0x000000030400720c */ /* 0x000fda0003f06270 */
[----:B------:R-:W-:Y:S05]  /*0480*/  @P0 BRA `(.L_x_1280) ;  /* 0x000000c000000947 */ /* 0x000fea0003800000 */
[----:B0-----:R-:W-:Y:S01]  /*0490*/  IMAD.IADD R6, R2, 0x1, R4 ;  /* 0x0000000102067824 */ /* 0x001fe200078e0204 */
[----:B------:R-:W-:-:S04]  /*04a0*/  IADD3 R4, R4, 0x80, RZ ;  /* 0x0000008004047810 */ /* 0x000fc80007ffe0ff */
[----:B------:R-:W-:-:S05]  /*04b0*/  IADD3 R6, P0, R6, c[0x0][0x168], RZ ;  /* 0x00005a0006067a10 */ /* 0x000fca0007f1e0ff */
[----:B------:R-:W-:-:S05]  /*04c0*/  IMAD.X R7, RZ, RZ, c[0x0][0x16c], P0 ;  /* 0x00005b00ff077624 */ /* 0x000fca00000e06ff */
[----:B------:R0:W-:Y:S03]  /*04d0*/  STG.E.U8 [R6.64], R0 ;  /* 0x0000000006007986 */ /* 0x0001e6000c101104 */
.L_x_1279:
[----:B------:R-:W-:-:S13]  /*04e0*/  ISETP.GE.AND P0, PT, R4, R3, PT ;  /* 0x000000030400720c */ /* 0x000fda0003f06270 */
[----:B------:R-:W-:Y:S05]  /*04f0*/  @P0 BRA `(.L_x_1281) ;  /* 0x000000c000000947 */ /* 0x000fea0003800000 */
[----:B0-----:R-:W-:Y:S01]  /*0500*/  IMAD.IADD R6, R2, 0x1, R4 ;  /* 0x0000000102067824 */ /* 0x001fe200078e0204 */
[----:B------:R-:W-:-:S04]  /*0510*/  IADD3 R4, R4, 0x80, RZ ;  /* 0x0000008004047810 */ /* 0x000fc80007ffe0ff */
[----:B------:R-:W-:-:S05]  /*0520*/  IADD3 R6, P0, R6, c[0x0][0x168], RZ ;  /* 0x00005a0006067a10 */ /* 0x000fca0007f1e0ff */
[----:B------:R-:W-:-:S05]  /*0530*/  IMAD.X R7, RZ, RZ, c[0x0][0x16c], P0 ;  /* 0x00005b00ff077624 */ /* 0x000fca00000e06ff */
[----:B------:R0:W-:Y:S03]  /*0540*/  STG.E.U8 [R6.64], R0 ;  /* 0x0000000006007986 */ /* 0x0001e6000c101104 */
.L_x_1280:
[----:B------:R-:W-:-:S13]  /*0550*/  ISETP.GE.AND P0, PT, R4, R3, PT ;  /* 0x000000030400720c */ /* 0x000fda0003f06270 */
[----:B------:R-:W-:Y:S05]  /*0560*/  @P0 BRA `(.L_x_1282) ;  /* 0x000000c000000947 */ /* 0x000fea0003800000 */
[----:B0-----:R-:W-:Y:S01]  /*0570*/  IMAD.IADD R6, R2, 0x1, R4 ;  /* 0x0000000102067824 */ /* 0x001fe200078e0204 */
[----:B------:R-:W-:-:S04]  /*0580*/  IADD3 R4, R4, 0x80, RZ ;  /* 0x0000008004047810 */ /* 0x000fc80007ffe0ff */
[----:B------:R-:W-:-:S05]  /*0590*/  IADD3 R6, P0, R6, c[0x0][0x168], RZ ;  /* 0x00005a0006067a10 */ /* 0x000fca0007f1e0ff */
[----:B------:R-:W-:-:S05]  /*05a0*/  IMAD.X R7, RZ, RZ, c[0x0][0x16c], P0 ;  /* 0x00005b00ff077624 */ /* 0x000fca00000e06ff */
[----:B------:R0:W-:Y:S03]  /*05b0*/  STG.E.U8 [R6.64], R0 ;  /* 0x0000000006007986 */ /* 0x0001e6000c101104 */
.L_x_1281:
[----:B------:R-:W-:-:S13]  /*05c0*/  ISETP.GE.AND P0, PT, R4, R3, PT ;  /* 0x000000030400720c */ /* 0x000fda0003f06270 */
[----:B------:R-:W-:Y:S05]  /*05d0*/  @P0 BRA `(.L_x_1283) ;  /* 0x000000c000000947 */ /* 0x000fea0003800000 */
[----:B0-----:R-:W-:Y:S01]  /*05e0*/  IMAD.IADD R6, R2, 0x1, R4 ;  /* 0x0000000102067824 */ /* 0x001fe200078e0204 */
[----:B------:R-:W-:-:S04]  /*05f0*/  IADD3 R4, R4, 0x80, RZ ;  /* 0x0000008004047810 */ /* 0x000fc80007ffe0ff */
[----:B------:R-:W-:-:S05]  /*0600*/  IADD3 R6, P0, R6, c[0x0][0x168], RZ ;  /* 0x00005a0006067a10 */ /* 0x000fca0007f1e0ff */
[----:B------:R-:W-:-:S05]  /*0610*/  IMAD.X R7, RZ, RZ, c[0x0][0x16c], P0 ;  /* 0x00005b00ff077624 */ /* 0x000fca00000e06ff */
[----:B------:R0:W-:Y:S03]  /*0620*/  STG.E.U8 [R6.64], R0 ;  /* 0x0000000006007986 */ /* 0x0001e6000c101104 */
.L_x_1282:
[----:B------:R-:W-:-:S13]  /*0630*/  ISETP.GE.AND P0, PT, R4, R3, PT ;  /* 0x000000030400720c */ /* 0x000fda0003f06270 */
[----:B------:R-:W-:Y:S05]  /*0640*/  @P0 BRA `(.L_x_1284) ;  /* 0x000000c000000947 */ /* 0x000fea0003800000 */
[----:B0-----:R-:W-:Y:S01]  /*0650*/  IMAD.IADD R6, R2, 0x1, R4 ;  /* 0x0000000102067824 */ /* 0x001fe200078e0204 */
[----:B------:R-:W-:-:S04]  /*0660*/  IADD3 R4, R4, 0x80, RZ ;  /* 0x0000008004047810 */ /* 0x000fc80007ffe0ff */
[----:B------:R-:W-:-:S05]  /*0670*/  IADD3 R6, P0, R6, c[0x0][0x168], RZ ;  /* 0x00005a0006067a10 */ /* 0x000fca0007f1e0ff */
[----:B------:R-:W-:-:S05]  /*0680*/  IMAD.X R7, RZ, RZ, c[0x0][0x16c], P0 ;  /* 0x00005b00ff077624 */ /* 0x000fca00000e06ff */
[----:B------:R0:W-:Y:S03]  /*0690*/  STG.E.U8 [R6.64], R0 ;  /* 0x0000000006007986 */ /* 0x0001e6000c101104 */
.L_x_1283:
[----:B------:R-:W-:-:S13]  /*06a0*/  ISETP.GE.AND P0, PT, R4, R3, PT ;  /* 0x000000030400720c */ /* 0x000fda0003f06270 */
[----:B------:R-:W-:Y:S05]  /*06b0*/  @P0 BRA `(.L_x_1285) ;  /* 0x000000d000000947 */ /* 0x000fea0003800000 */
[----:B0-----:R-:W-:Y:S01]  /*06c0*/  IMAD.IADD R6, R2, 0x1, R4 ;  /* 0x0000000102067824 */ /* 0x001fe200078e0204 */
[----:B------:R-:W-:-:S04]  /*06d0*/  IADD3 R4, R4, 0x80, RZ ;  /* 0x0000008004047810 */ /* 0x000fc80007ffe0ff */
[----:B------:R-:W-:-:S05]  /*06e0*/  IADD3 R6, P0, R6, c[0x0][0x168], RZ ;  /* 0x00005a0006067a10 */ /* 0x000fca0007f1e0ff */
[----:B------:R-:W-:-:S05]  /*06f0*/  IMAD.X R7, RZ, RZ, c[0x0][0x16c], P0 ;  /* 0x00005b00ff077624 */ /* 0x000fca00000e06ff */
[----:B------:R0:W-:Y:S03]  /*0700*/  STG.E.U8 [R6.64], R0 ;  /* 0x0000000006007986 */ /* 0x0001e6000c101104 */
.L_x_1284:
        /* <DEDUP_REMOVED lines=8> */
.L_x_1285:
[----:B------:R-:W-:Y:S05]  /*0790*/  BSYNC B1 ;  /* 0x0000000000017941 */ /* 0x000fea0003800000 */
.L_x_1273:
[----:B------:R-:W-:-:S13]  /*07a0*/  ISETP.GE.AND P0, PT, R4, R3, PT ;  /* 0x000000030400720c */ /* 0x000fda0003f06270 */
[----:B0-----:R-:W-:Y:S01]  /*07b0*/  @!P0 IMAD.IADD R6, R2, 0x1, R4 ;  /* 0x0000000102068824 */ /* 0x001fe200078e0204 */
[----:B------:R-:W-:-:S04]  /*07c0*/  @!P0 IADD3 R4, R4, 0x80, RZ ;  /* 0x0000008004048810 */ /* 0x000fc80007ffe0ff */
[----:B------:R-:W-:-:S05]  /*07d0*/  @!P0 IADD3 R6, P1, R6, c[0x0][0x168], RZ ;  /* 0x00005a0006068a10 */ /* 0x000fca0007f3e0ff */
[----:B------:R-:W-:-:S05]  /*07e0*/  @!P0 IMAD.X R7, RZ, RZ, c[0x0][0x16c], P1 ;  /* 0x00005b00ff078624 */ /* 0x000fca00008e06ff */
[----:B------:R0:W-:Y:S03]  /*07f0*/  @!P0 STG.E.U8 [R6.64], R0 ;  /* 0x0000000006008986 */ /* 0x0001e6000c101104 */
.L_x_1286:
[----:B------:R-:W-:Y:S05]  /*0800*/  BSYNC B0 ;  /* 0x0000000000007941 */ /* 0x000fea0003800000 */
.L_x_1272:
        /* <DEDUP_REMOVED lines=8> */
.L_x_1287:
        /* <DEDUP_REMOVED lines=15> */
.L_x_6860:


//--------------------- .text._ZN2at6native29vectorized_elementwise_kernelILi8ENS0_11FillFunctorIN3c1014Float8_e8m0fnuEEESt5arrayIPcLm1EEEEviT0_T1_ --------------------------
	.section	.text._ZN2at6native29vectorized_elementwise_kernelILi8ENS0_11FillFunctorIN3c1014Float8_e8m0fnuEEESt5arrayIPcLm1EEEEviT0_T1_,"ax",@progbits
	.sectioninfo	@"SHI_REGISTERS=4"
	.align	128
        .global         _ZN2at6native29vectorized_elementwise_kernelILi8ENS0_11FillFunctorIN3c1014Float8_e8m0fnuEEESt5arrayIPcLm1EEEEviT0_T1_
        .type           _ZN2at6native29vectorized_elementwise_kernelILi8ENS0_11FillFunctorIN3c1014Float8_e8m0fnuEEESt5arrayIPcLm1EEEEviT0_T1_,@function
        .size           _ZN2at6native29vectorized_elementwise_kernelILi8ENS0_11FillFunctorIN3c1014Float8_e8m0fnuEEESt5arrayIPcLm1EEEEviT0_T1_,(.L_x_6861 - _ZN2at6native29vectorized_elementwise_kernelILi8ENS0_11FillFunctorIN3c1014Float8_e8m0fnuEEESt5arrayIPcLm1EEEEviT0_T1_)
        .other          _ZN2at6native29vectorized_elementwise_kernelILi8ENS0_11FillFunctorIN3c1014Float8_e8m0fnuEEESt5arrayIPcLm1EEEEviT0_T1_,@"STO_CUDA_ENTRY STV_DEFAULT"
_ZN2at6native29vectorized_elementwise_kernelILi8ENS0_11FillFunctorIN3c1014Float8_e8m0fnuEEESt5arrayIPcLm1EEEEviT0_T1_:
.text._ZN2at6native29vectorized_elementwise_kernelILi8ENS0_11FillFunctorIN3c1014Float8_e8m0fnuEEESt5arrayIPcLm1EEEEviT0_T1_:
[----:B------:R-:W-:Y:S02]  /*0000*/  MOV R1, c[0x0][0x28] ;  /* 0x00000a0000017a02 */ /* 0x000fe40000000f00 */
[----:B------:R-:W-:Y:S05]  /*0010*/  EXIT ;  /* 0x000000000000794d */ /* 0x000fea0003800000 */
.L_x_1288:
        /* <DEDUP_REMOVED lines=14> */
.L_x_6861:


//--------------------- .text._ZN2at6native18elementwise_kernelILi128ELi4EZNS0_15gpu_kernel_implINS0_11FillFunctorIN3c1015Float8_e4m3fnuzEEEEEvRNS_18TensorIteratorBaseERKT_EUliE_EEviT1_ --------------------------
	.section	.text._ZN2at6native18elementwise_kernelILi128ELi4EZNS0_15gpu_kernel_implINS0_11FillFunctorIN3c1015Float8_e4m3fnuzEEEEEvRNS_18TensorIteratorBaseERKT_EUliE_EEviT1_,"ax",@progbits
	.sectioninfo	@"SHI_REGISTERS=24"
	.align	128
        .global         _ZN2at6native18elementwise_kernelILi128ELi4EZNS0_15gpu_kernel_implINS0_11FillFunctorIN3c1015Float8_e4m3fnuzEEEEEvRNS_18TensorIteratorBaseERKT_EUliE_EEviT1_
        .type           _ZN2at6native18elementwise_kernelILi128ELi4EZNS0_15gpu_kernel_implINS0_11FillFunctorIN3c1015Float8_e4m3fnuzEEEEEvRNS_18TensorIteratorBaseERKT_EUliE_EEviT1_,@function
        .size           _ZN2at6native18elementwise_kernelILi128ELi4EZNS0_15gpu_kernel_implINS0_11FillFunctorIN3c1015Float8_e4m3fnuzEEEEEvRNS_18TensorIteratorBaseERKT_EUliE_EEviT1_,(.L_x_6862 - _ZN2at6native18elementwise_kernelILi128ELi4EZNS0_15gpu_kernel_implINS0_11FillFunctorIN3c1015Float8_e4m3fnuzEEEEEvRNS_18TensorIteratorBaseERKT_EUliE_EEviT1_)
        .other          _ZN2at6native18elementwise_kernelILi128ELi4EZNS0_15gpu_kernel_implINS0_11FillFunctorIN3c1015Float8_e4m3fnuzEEEEEvRNS_18TensorIteratorBaseERKT_EUliE_EEviT1_,@"STO_CUDA_ENTRY STV_DEFAULT"
_ZN2at6native18elementwise_kernelILi128ELi4EZNS0_15gpu_kernel_implINS0_11FillFunctorIN3c1015Float8_e4m3fnuzEEEEEvRNS_18TensorIteratorBaseERKT_EUliE_EEviT1_:
.text._ZN2at6native18elementwise_kernelILi128ELi4EZNS0_15gpu_kernel_implINS0_11FillFunctorIN3c1015Float8_e4m3fnuzEEEEEvRNS_18TensorIteratorBaseERKT_EUliE_EEviT1_:
        /* <DEDUP_REMOVED lines=210> */
.L_x_1291:
        /* <DEDUP_REMOVED lines=16> */
[----:B------:R-:W-:-:S12]  /*0e20*/  IMAD.MOV.U32 R0, RZ, RZ, RZ ;  /* 0x000000ffff007224 */ /* 0x000fd800078e00ff */
[----:B------:R-:W-:Y:S05]  /*0e30*/  @!P0 BRA `(.L_x_1297) ;  /* 0x0000013000008947 */ /* 0x000fea0003800000 */
[----:B------:R-:W-:-:S04]  /*0e40*/  PRMT R0, R5, 0x9910, RZ ;  /* 0x0000991005007816 */ /* 0x000fc800000000ff */
[----:B------:R-:W-:-:S13]  /*0e50*/  ISETP.NE.AND P0, PT, R0, 0x80, PT ;  /* 0x000000800000780c */ /* 0x000fda0003f05270 */
[----:B------:R-:W-:Y:S01]  /*0e60*/  @!P0 IMAD.MOV.U32 R0, RZ, RZ, 0x7f800001 ;  /* 0x7f800001ff008424 */ /* 0x000fe200078e00ff */
[----:B------:R-:W-:Y:S05]  /*0e70*/  @!P0 BRA `(.L_x_1297) ;  /* 0x000000f000008947 */ /* 0x000fea0003800000 */
[C---:B------:R-:W-:Y:S02]  /*0e80*/  LOP3.LUT P0, R0, R5.reuse, 0x78, RZ, 0xc0, !PT ;  /* 0x0000007805007812 */ /* 0x040fe4000780c0ff */
[----:B------:R-:W-:Y:S02]  /*0e90*/  SHF.R.U32.HI R4, RZ, 0x7, R5 ;  /* 0x00000007ff047819 */ /* 0x000fe40000011605 */
[----:B------:R-:W-:Y:S02]  /*0ea0*/  LOP3.LUT R5, R5, 0x7, RZ, 0xc0, !PT ;  /* 0x0000000705057812 */ /* 0x000fe400078ec0ff */
[----:B------:R-:W-:Y:S01]  /*0eb0*/  SHF.R.U32.HI R0, RZ, 0x3, R0 ;  /* 0x00000003ff007819 */ /* 0x000fe20000011600 */
[----:B------:R-:W-:-:S06]  /*0ec0*/  IMAD.U32 R6, R4, -0x80000000, RZ ;  /* 0x8000000004067824 */ /* 0x000fcc00078e00ff */
[----:B------:R-:W-:Y:S05]  /*0ed0*/  @P0 BRA `(.L_x_1298) ;  /* 0x0000006000000947 */ /* 0x000fea0003800000 */
[----:B------:R-:W0:Y:S02]  /*0ee0*/  FLO.U32 R4, R5 ;  /* 0x0000000500047300 */ /* 0x000e2400000e0000 */
[----:B0-----:R-:W-:-:S04]  /*0ef0*/  IADD3 R7, -R4, 0x1f, RZ ;  /* 0x0000001f04077810 */ /* 0x001fc80007ffe1ff */
[----:B------:R-:W-:Y:S02]  /*0f00*/  IADD3 R4, R7, -0x1c, RZ ;  /* 0xffffffe407047810 */ /* 0x000fe40007ffe0ff */
[----:B------:R-:W-:Y:S02]  /*0f10*/  IADD3 R0, R0, 0x1d, -R7 ;  /* 0x0000001d00007810 */ /* 0x000fe40007ffe807 */
[----:B------:R-:W-:-:S04]  /*0f20*/  SHF.L.U32 R4, R5, R4, RZ ;  /* 0x0000000405047219 */ /* 0x000fc800000006ff */
[----:B------:R-:W-:-:S04]  /*0f30*/  LOP3.LUT R5, R4, 0x7, RZ, 0xc0, !PT ;  /* 0x0000000704057812 */ /* 0x000fc800078ec0ff */
.L_x_1298:
[----:B------:R-:W-:Y:S01]  /*0f40*/  LEA R7, R0, 0x3b800000, 0x17 ;  /* 0x3b80000000077811 */ /* 0x000fe200078eb8ff */
[----:B------:R-:W-:-:S05]  /*0f50*/  IMAD.SHL.U32 R0, R5, 0x100000, RZ ;  /* 0x0010000005007824 */ /* 0x000fca00078e00ff */
[----:B------:R-:W-:-:S04]  /*0f60*/  LOP3.LUT R0, R7, R0, R6, 0xfe, !PT ;  /* 0x0000000007007212 */ /* 0x000fc800078efe06 */
.L_x_1297:
[----:B------:R-:W0:Y:S02]  /*0f70*/  F2I.FTZ.TRUNC.NTZ R5, R0 ;  /* 0x0000000000057305 */ /* 0x000e24000021f100 */
[----:B0-----:R0:W-:Y:S01]  /*0f80*/  STG.E.U8 [R2.64], R5 ;  /* 0x0000000502007986 */ /* 0x0011e2000c101124 */
[----:B------:R-:W-:Y:S05]  /*0f90*/  BRA `(.L_x_1299) ;  /* 0x000025c000007947 */ /* 0x000fea0003800000 */
.L_x_1295:
        /* <DEDUP_REMOVED lines=18> */
[----:B------:R-:W-:-:S05]  /*10c0*/  LOP3.LUT R5, R4, 0x7, RZ, 0xc0, !PT ;  /* 0x0000000704057812 */ /* 0x000fca00078ec0ff */
.L_x_1301:
[----:B------:R-:W-:Y:S01]  /*10d0*/  IMAD.SHL.U32 R5, R5, 0x100000, RZ ;  /* 0x0010000005057824 */ /* 0x000fe200078e00ff */
[----:B------:R-:W-:-:S04]  /*10e0*/  LEA R0, R0, 0x3b800000, 0x17 ;  /* 0x3b80000000007811 */ /* 0x000fc800078eb8ff */
[----:B------:R-:W-:-:S06]  /*10f0*/  LOP3.LUT R4, R0, R5, R6, 0xfe, !PT ;  /* 0x0000000500047212 */ /* 0x000fcc00078efe06 */
.L_x_1300:
[----:B------:R-:W0:Y:S02]  /*1100*/  F2I.S64.TRUNC R4, R4 ;  /* 0x0000000400047311 */ /* 0x000e24000020d900 */
[----:B0-----:R-:W-:-:S05]  /*1110*/  IMAD.MOV.U32 R7, RZ, RZ, R4 ;  /* 0x000000ffff077224 */ /* 0x001fca00078e0004 */
[----:B------:R0:W-:Y:S01]  /*1120*/  STG.E.U8 [R2.64], R7 ;  /* 0x0000000702007986 */ /* 0x0001e2000c101124 */
[----:B------:R-:W-:Y:S05]  /*1130*/  BRA `(.L_x_1299) ;  /* 0x0000242000007947 */ /* 0x000fea0003800000 */
.L_x_1294:
[----:B------:R-:W-:-:S13]  /*1140*/  ISETP.NE.AND P0, PT, R4, 0x2, PT ;  /* 0x000000020400780c */ /* 0x000fda0003f05270 */
[----:B------:R-:W-:Y:S05]  /*1150*/  @!P0 BRA `(.L_x_1302) ;  /* 0x0000036000008947 */ /* 0x000fea0003800000 */
[----:B------:R-:W-:-:S13]  /*1160*/  ISETP.NE.AND P0, PT, R4, 0x3, PT ;  /* 0x000000030400780c */ /* 0x000fda0003f05270 */
        /* <DEDUP_REMOVED lines=22> */
.L_x_1305:
[----:B------:R-:W-:Y:S01]  /*12d0*/  IMAD.SHL.U32 R5, R5, 0x100000, RZ ;  /* 0x0010000005057824 */ /* 0x000fe200078e00ff */
[----:B------:R-:W-:-:S04]  /*12e0*/  LEA R0, R0, 0x3b800000, 0x17 ;  /* 0x3b80000000007811 */ /* 0x000fc800078eb8ff */
[----:B------:R-:W-:-:S06]  /*12f0*/  LOP3.LUT R4, R0, R5, R6, 0xfe, !PT ;  /* 0x0000000500047212 */ /* 0x000fcc00078efe06 */
.L_x_1304:
[----:B------:R-:W0:Y:S02]  /*1300*/  F2I.S64.TRUNC R4, R4 ;  /* 0x0000000400047311 */ /* 0x000e24000020d900 */
[----:B0-----:R0:W-:Y:S01]  /*1310*/  STG.E.64 [R2.64], R4 ;  /* 0x0000000402007986 */ /* 0x0011e2000c101b24 */
[----:B------:R-:W-:Y:S05]  /*1320*/  BRA `(.L_x_1299) ;  /* 0x0000223000007947 */ /* 0x000fea0003800000 */
.L_x_1303:
        /* <DEDUP_REMOVED lines=19> */
.L_x_1307:
[----:B------:R-:W-:Y:S01]  /*1460*/  IMAD.SHL.U32 R5, R5, 0x100000, RZ ;  /* 0x0010000005057824 */ /* 0x000fe200078e00ff */
[----:B------:R-:W-:-:S04]  /*1470*/  LEA R0, R0, 0x3b800000, 0x17 ;  /* 0x3b80000000007811 */ /* 0x000fc800078eb8ff */
[----:B------:R-:W-:-:S04]  /*1480*/  LOP3.LUT R0, R0, R5, R6, 0xfe, !PT ;  /* 0x0000000500007212 */ /* 0x000fc800078efe06 */
.L_x_1306:
[----:B------:R-:W0:Y:S02]  /*1490*/  F2I.FTZ.TRUNC.NTZ R5, R0 ;  /* 0x0000000000057305 */ /* 0x000e24000021f100 */
[----:B0-----:R0:W-:Y:S01]  /*14a0*/  STG.E [R2.64], R5 ;  /* 0x0000000502007986 */ /* 0x0011e2000c101924 */
[----:B------:R-:W-:Y:S05]  /*14b0*/  BRA `(.L_x_1299) ;  /* 0x000020a000007947 */ /* 0x000fea0003800000 */
.L_x_1302:
        /* <DEDUP_REMOVED lines=19> */
.L_x_1309:
[----:B------:R-:W-:Y:S01]  /*15f0*/  IMAD.SHL.U32 R5, R5, 0x100000, RZ ;  /* 0x0010000005057824 */ /* 0x000fe200078e00ff */
[----:B------:R-:W-:-:S04]  /*1600*/  LEA R0, R0, 0x3b800000, 0x17 ;  /* 0x3b80000000007811 */ /* 0x000fc800078eb8ff */
[----:B------:R-:W-:-:S04]  /*1610*/  LOP3.LUT R0, R0, R5, R6, 0xfe, !PT ;  /* 0x0000000500007212 */ /* 0x000fc800078efe06 */
.L_x_1308:
[----:B------:R-:W0:Y:S02]  /*1620*/  F2I.FTZ.TRUNC.NTZ R5, R0 ;  /* 0x0000000000057305 */ /* 0x000e24000021f100 */
[----:B0-----:R0:W-:Y:S01]  /*1630*/  STG.E.U16 [R2.64], R5 ;  /* 0x0000000502007986 */ /* 0x0011e2000c101524 */
[----:B------:R-:W-:Y:S05]  /*1640*/  BRA `(.L_x_1299) ;  /* 0x00001f1000007947 */ /* 0x000fea0003800000 */
.L_x_1293:
[----:B------:R-:W-:-:S13]  /*1650*/  ISETP.GT.AND P0, PT, R4, 0x6, PT ;  /* 0x000000060400780c */ /* 0x000fda0003f04270 */
[----:B------:R-:W-:Y:S05]  /*1660*/  @P0 BRA `(.L_x_1310) ;  /* 0x0000035000000947 */ /* 0x000fea0003800000 */
        /* <DEDUP_REMOVED lines=23> */
.L_x_1313:
[----:B------:R-:W-:Y:S01]  /*17e0*/  IMAD.SHL.U32 R5, R5, 0x100000, RZ ;  /* 0x0010000005057824 */ /* 0x000fe200078e00ff */
[----:B------:R-:W-:-:S04]  /*17f0*/  LEA R0, R0, 0x3b800000, 0x17 ;  /* 0x3b80000000007811 */ /* 0x000fc800078eb8ff */
[----:B------:R-:W-:-:S05]  /*1800*/  LOP3.LUT R7, R0, R5, R6, 0xfe, !PT ;  /* 0x0000000500077212 */ /* 0x000fca00078efe06 */
.L_x_1312:
[----:B------:R0:W-:Y:S01]  /*1810*/  STG.E [R2.64], R7 ;  /* 0x0000000702007986 */ /* 0x0001e2000c101924 */
[----:B------:R-:W-:Y:S05]  /*1820*/  BRA `(.L_x_1299) ;  /* 0x00001d3000007947 */ /* 0x000fea0003800000 */
.L_x_1311:
        /* <DEDUP_REMOVED lines=19> */
.L_x_1315:
[----:B------:R-:W-:Y:S01]  /*1960*/  IMAD.SHL.U32 R5, R5, 0x100000, RZ ;  /* 0x0010000005057824 */ /* 0x000fe200078e00ff */
[----:B------:R-:W-:-:S04]  /*1970*/  LEA R0, R0, 0x3b800000, 0x17 ;  /* 0x3b80000000007811 */ /* 0x000fc800078eb8ff */
[----:B------:R-:W-:-:S04]  /*1980*/  LOP3.LUT R0, R0, R5, R6, 0xfe, !PT ;  /* 0x0000000500007212 */ /* 0x000fc800078efe06 */
.L_x_1314:
[----:B------:R-:W-:-:S05]  /*1990*/  F2FP.PACK_AB R0, RZ, R0 ;  /* 0x00000000ff00723e */ /* 0x000fca00000000ff */
[----:B------:R0:W-:Y:S01]  /*19a0*/  STG.E.U16 [R2.64], R0 ;  /* 0x0000000002007986 */ /* 0x0001e2000c101524 */
[----:B------:R-:W-:Y:S05]  /*19b0*/  BRA `(.L_x_1299) ;  /* 0x00001ba000007947 */ /* 0x000fea0003800000 */
.L_x_1310:
        /* <DEDUP_REMOVED lines=25> */
.L_x_1319:
[----:B------:R-:W-:Y:S01]  /*1b50*/  IMAD.SHL.U32 R5, R5, 0x100000, RZ ;  /* 0x0010000005057824 */ /* 0x000fe200078e00ff */
[----:B------:R-:W-:-:S04]  /*1b60*/  LEA R0, R0, 0x3b800000, 0x17 ;  /* 0x3b80000000007811 */ /* 0x000fc800078eb8ff */
[----:B------:R-:W-:Y:S02]  /*1b70*/  LOP3.LUT R4, R0, R5, R6, 0xfe, !PT ;  /* 0x0000000500047212 */ /* 0x000fe400078efe06 */
.L_x_1318:
[----:B------:R-:W-:-:S05]  /*1b80*/  IMAD.MOV.U32 R5, RZ, RZ, RZ ;  /* 0x000000ffff057224 */ /* 0x000fca00078e00ff */
[----:B------:R0:W-:Y:S01]  /*1b90*/  STG.E.64 [R2.64], R4 ;  /* 0x0000000402007986 */ /* 0x0001e2000c101b24 */
[----:B------:R-:W-:Y:S05]  /*1ba0*/  BRA `(.L_x_1299) ;  /* 0x000019b000007947 */ /* 0x000fea0003800000 */
.L_x_1317:
        /* <DEDUP_REMOVED lines=19> */
.L_x_1321:
[----:B------:R-:W-:Y:S01]  /*1ce0*/  IMAD.SHL.U32 R5, R5, 0x100000, RZ ;  /* 0x0010000005057824 */ /* 0x000fe200078e00ff */
[----:B------:R-:W-:-:S04]  /*1cf0*/  LEA R0, R0, 0x3b800000, 0x17 ;  /* 0x3b80000000007811 */ /* 0x000fc800078eb8ff */
[----:B------:R-:W-:-:S04]  /*1d00*/  LOP3.LUT R0, R0, R5, R6, 0xfe, !PT ;  /* 0x0000000500007212 */ /* 0x000fc800078efe06 */
.L_x_1320:
[----:B------:R-:W-:-:S04]  /*1d10*/  F2FP.PACK_AB R0, RZ, R0 ;  /* 0x00000000ff00723e */ /* 0x000fc800000000ff */
[----:B------:R-:W-:-:S05]  /*1d20*/  PRMT R0, R0, 0x5410, RZ ;  /* 0x0000541000007816 */ /* 0x000fca00000000ff */
[----:B------:R0:W-:Y:S01]  /*1d30*/  STG.E [R2.64], R0 ;  /* 0x0000000002007986 */ /* 0x0001e2000c101924 */
[----:B------:R-:W-:Y:S05]  /*1d40*/  BRA `(.L_x_1299) ;  /* 0x0000181000007947 */ /* 0x000fea0003800000 */
.L_x_1316:
        /* <DEDUP_REMOVED lines=19> */
.L_x_1323:
[----:B------:R-:W-:Y:S01]  /*1e80*/  IMAD.SHL.U32 R5, R5, 0x100000, RZ ;  /* 0x0010000005057824 */ /* 0x000fe200078e00ff */
[----:B------:R-:W-:-:S04]  /*1e90*/  LEA R0, R0, 0x3b800000, 0x17 ;  /* 0x3b80000000007811 */ /* 0x000fc800078eb8ff */
[----:B------:R-:W-:-:S05]  /*1ea0*/  LOP3.LUT R0, R0, R5, R6, 0xfe, !PT ;  /* 0x0000000500007212 */ /* 0x000fca00078efe06 */
.L_x_1322:
[----:B------:R-:W-:-:S04]  /*1eb0*/  FMUL.FTZ R0, R0, 1 ;  /* 0x3f80000000007820 */ /* 0x000fc80000410000 */
[----:B------:R-:W0:Y:S02]  /*1ec0*/  F2F.F64.F32 R4, R0 ;  /* 0x0000000000047310 */ /* 0x000e240000201800 */
[----:B0-----:R0:W-:Y:S01]  /*1ed0*/  STG.E.64 [R2.64], R4 ;  /* 0x0000000402007986 */ /* 0x0011e2000c101b24 */
[----:B------:R-:W-:Y:S05]  /*1ee0*/  BRA `(.L_x_1299) ;  /* 0x0000167000007947 */ /* 0x000fea0003800000 */
.L_x_1292:
        /* <DEDUP_REMOVED lines=27> */
.L_x_1328:
[----:B------:R-:W-:Y:S01]  /*20a0*/  IMAD.SHL.U32 R5, R5, 0x100000, RZ ;  /* 0x0010000005057824 */ /* 0x000fe200078e00ff */
[----:B------:R-:W-:-:S04]  /*20b0*/  LEA R0, R0, 0x3b800000, 0x17 ;  /* 0x3b80000000007811 */ /* 0x000fc800078eb8ff */
[----:B------:R-:W-:-:S04]  /*20c0*/  LOP3.LUT R0, R0, R5, R6, 0xfe, !PT ;  /* 0x0000000500007212 */ /* 0x000fc800078efe06 */
.L_x_1327:
[----:B------:R-:W-:-:S04]  /*20d0*/  FSETP.NEU.FTZ.AND P0, PT, R0, RZ, PT ;  /* 0x000000ff0000720b */ /* 0x000fc80003f1d000 */
[----:B------:R-:W-:-:S05]  /*20e0*/  SEL R5, RZ, 0x1, !P0 ;  /* 0x00000001ff057807 */ /* 0x000fca0004000000 */
[----:B------:R0:W-:Y:S01]  /*20f0*/  STG.E.U8 [R2.64], R5 ;  /* 0x0000000502007986 */ /* 0x0001e2000c101124 */
[----:B------:R-:W-:Y:S05]  /*2100*/  BRA `(.L_x_1299) ;  /* 0x0000145000007947 */ /* 0x000fea0003800000 */
.L_x_1326:
        /* <DEDUP_REMOVED lines=19> */
.L_x_1330:
[----:B------:R-:W-:Y:S01]  /*2240*/  IMAD.SHL.U32 R5, R5, 0x100000, RZ ;  /* 0x0010000005057824 */ /* 0x000fe200078e00ff */
[----:B------:R-:W-:-:S04]  /*2250*/  LEA R0, R0, 0x3b800000, 0x17 ;  /* 0x3b80000000007811 */ /* 0x000fc800078eb8ff */
[----:B------:R-:W-:-:S05]  /*2260*/  LOP3.LUT R0, R0, R5, R6, 0xfe, !PT ;  /* 0x0000000500007212 */ /* 0x000fca00078efe06 */
.L_x_1329:
[----:B------:R-:W-:Y:S01]  /*2270*/  FMUL.FTZ R0, R0, 1 ;  /* 0x3f80000000007820 */ /* 0x000fe20000410000 */
[----:B------:R-:W-:-:S03]  /*2280*/  CS2R R6, SRZ ;  /* 0x0000000000067805 */ /* 0x000fc6000001ff00 */
[----:B------:R-:W0:Y:S02]  /*2290*/  F2F.F64.F32 R4, R0 ;  /* 0x0000000000047310 */ /* 0x000e240000201800 */
[----:B0-----:R0:W-:Y:S01]  /*22a0*/  STG.E.128 [R2.64], R4 ;  /* 0x0000000402007986 */ /* 0x0011e2000c101d24 */
[----:B------:R-:W-:Y:S05]  /*22b0*/  BRA `(.L_x_1299) ;  /* 0x000012a000007947 */ /* 0x000fea0003800000 */
.L_x_1325:
        /* <DEDUP_REMOVED lines=25> */
.L_x_1334:
[----:B------:R-:W-:Y:S01]  /*2450*/  IMAD.SHL.U32 R5, R5, 0x100000, RZ ;  /* 0x0010000005057824 */ /* 0x000fe200078e00ff */
[----:B------:R-:W-:-:S04]  /*2460*/  LEA R0, R0, 0x3b800000, 0x17 ;  /* 0x3b80000000007811 */ /* 0x000fc800078eb8ff */
[----:B------:R-:W-:-:S04]  /*2470*/  LOP3.LUT R0, R0, R5, R6, 0xfe, !PT ;  /* 0x0000000500007212 */ /* 0x000fc800078efe06 */
.L_x_1333:
[C---:B------:R-:W-:Y:S02]  /*2480*/  LOP3.LUT R6, R0.reuse, 0x7fffffff, RZ, 0xc0, !PT ;  /* 0x7fffffff00067812 */ /* 0x040fe400078ec0ff */
[----:B------:R-:W-:Y:S02]  /*2490*/  LOP3.LUT R4, R0, 0x80000000, RZ, 0xc0, !PT ;  /* 0x8000000000047812 */ /* 0x000fe400078ec0ff */
[----:B------:R-:W-:Y:S02]  /*24a0*/  ISETP.GT.U32.AND P0, PT, R6, 0x43efffff, PT ;  /* 0x43efffff0600780c */ /* 0x000fe40003f04070 */
[----:B------:R-:W-:Y:S01]  /*24b0*/  SHF.R.U32.HI R7, RZ, 0x18, R4 ;  /* 0x00000018ff077819 */ /* 0x000fe20000011604 */
[----:B------:R-:W-:-:S10]  /*24c0*/  IMAD.MOV.U32 R4, RZ, RZ, 0x7f ;  /* 0x0000007fff047424 */ /* 0x000fd400078e00ff */
[----:B------:R-:W-:Y:S05]  /*24d0*/  @P0 BRA `(.L_x_1335) ;  /* 0x0000007000000947 */ /* 0x000fea0003800000 */
[----:B------:R-:W-:-:S13]  /*24e0*/  ISETP.GE.U32.AND P0, PT, R6, 0x3c800000, PT ;  /* 0x3c8000000600780c */ /* 0x000fda0003f06070 */
[----:B------:R-:W-:-:S04]  /*24f0*/  @P0 SHF.R.U32.HI R4, RZ, 0x14, R0 ;  /* 0x00000014ff040819 */ /* 0x000fc80000011600 */
[----:B------:R-:W-:-:S04]  /*2500*/  @P0 LOP3.LUT R5, R4, 0x1, RZ, 0xc0, !PT ;  /* 0x0000000104050812 */ /* 0x000fc800078ec0ff */
[----:B------:R-:W-:Y:S01]  /*2510*/  @P0 IADD3 R5, R0, 0x407ffff, R5 ;  /* 0x0407ffff00050810 */ /* 0x000fe20007ffe005 */
[----:B------:R-:W-:-:S03]  /*2520*/  @!P0 FADD.FTZ R0, R6, 16384 ;  /* 0x4680000006008421 */ /* 0x000fc60000010000 */
[----:B------:R-:W-:Y:S02]  /*2530*/  @P0 SHF.R.U32.HI R4, RZ, 0x14, R5 ;  /* 0x00000014ff040819 */ /* 0x000fe40000011605 */
[----:B------:R-:W-:-:S04]  /*2540*/  @!P0 IADD3 R4, R0, -0x46800000, RZ ;  /* 0xb980000000048810 */ /* 0x000fc80007ffe0ff */
.L_x_1335:
[----:B------:R-:W-:-:S05]  /*2550*/  LOP3.LUT R7, R4, R7, RZ, 0xfc, !PT ;  /* 0x0000000704077212 */ /* 0x000fca00078efcff */
[----:B------:R0:W-:Y:S01]  /*2560*/  STG.E.U8 [R2.64], R7 ;  /* 0x0000000702007986 */ /* 0x0001e2000c101124 */
[----:B------:R-:W-:Y:S05]  /*2570*/  BRA `(.L_x_1299) ;  /* 0x00000fe000007947 */ /* 0x000fea0003800000 */
.L_x_1332:
        /* <DEDUP_REMOVED lines=19> */
.L_x_1337:
[----:B------:R-:W-:Y:S01]  /*26b0*/  IMAD.SHL.U32 R5, R5, 0x100000, RZ ;  /* 0x0010000005057824 */ /* 0x000fe200078e00ff */
[----:B------:R-:W-:-:S04]  /*26c0*/  LEA R0, R0, 0x3b800000, 0x17 ;  /* 0x3b80000000007811 */ /* 0x000fc800078eb8ff */
[----:B------:R-:W-:-:S04]  /*26d0*/  LOP3.LUT R0, R0, R5, R6, 0xfe, !PT ;  /* 0x0000000500007212 */ /* 0x000fc800078efe06 */
.L_x_1336:
[----:B------:R-:W-:-:S04]  /*26e0*/  LOP3.LUT R6, R0, 0x7fffffff, RZ, 0xc0, !PT ;  /* 0x7fffffff00067812 */ /* 0x000fc800078ec0ff */
[----:B------:R-:W-:-:S13]  /*26f0*/  ISETP.GT.U32.AND P0, PT, R6, 0x477fffff, PT ;  /* 0x477fffff0600780c */ /* 0x000fda0003f04070 */
[----:B------:R-:W-:Y:S05]  /*2700*/  @P0 BRA `(.L_x_1338) ;  /* 0x0000008000000947 */ /* 0x000fea0003800000 */
[----:B------:R-:W-:-:S13]  /*2710*/  ISETP.GE.U32.AND P0, PT, R6, 0x38800000, PT ;  /* 0x388000000600780c */ /* 0x000fda0003f06070 */
[----:B------:R-:W-:-:S04]  /*2720*/  @P0 SHF.R.U32.HI R4, RZ, 0x15, R0 ;  /* 0x00000015ff040819 */ /* 0x000fc80000011600 */
[----:B------:R-:W-:-:S04]  /*2730*/  @P0 LOP3.LUT R5, R4, 0x1, RZ, 0xc0, !PT ;  /* 0x0000000104050812 */ /* 0x000fc800078ec0ff */
[----:B------:R-:W-:Y:S01]  /*2740*/  @P0 IADD3 R4, R0, 0x80fffff, R5 ;  /* 0x080fffff00040810 */ /* 0x000fe20007ffe005 */
[----:B------:R-:W-:-:S03]  /*2750*/  @!P0 FADD.FTZ R5, R6, 128 ;  /* 0x4300000006058421 */ /* 0x000fc60000010000 */
[----:B------:R-:W-:Y:S02]  /*2760*/  @P0 SHF.R.U32.HI R4, RZ, 0x15, R4 ;  /* 0x00000015ff040819 */ /* 0x000fe40000011604 */
[----:B------:R-:W-:Y:S01]  /*2770*/  @!P0 IADD3 R4, R5, -0x43000000, RZ ;  /* 0xbd00000005048810 */ /* 0x000fe20007ffe0ff */
[----:B------:R-:W-:Y:S05]  /*2780*/  BRA `(.L_x_1339) ;  /* 0x0000003000007947 */ /* 0x000fea0003800000 */
.L_x_1338:
[----:B------:R-:W-:Y:S01]  /*2790*/  IMAD.MOV.U32 R4, RZ, RZ, 0x7f ;  /* 0x0000007fff047424 */ /* 0x000fe200078e00ff */
[----:B------:R-:W-:-:S04]  /*27a0*/  ISETP.GT.U32.AND P0, PT, R6, 0x7f800000, PT ;  /* 0x7f8000000600780c */ /* 0x000fc80003f04070 */
[----:B------:R-:W-:Y:S02]  /*27b0*/  SEL R4, R4, 0x7c, P0 ;  /* 0x0000007c04047807 */ /* 0x000fe40000000000 */
.L_x_1339:
[----:B------:R-:W-:-:S04]  /*27c0*/  LOP3.LUT R0, R0, 0x80000000, RZ, 0xc0, !PT ;  /* 0x8000000000007812 */ /* 0x000fc800078ec0ff */
[----:B------:R-:W-:-:S04]  /*27d0*/  SHF.R.U32.HI R5, RZ, 0x18, R0 ;  /* 0x00000018ff057819 */ /* 0x000fc80000011600 */
[----:B------:R-:W-:-:S05]  /*27e0*/  LOP3.LUT R5, R4, R5, RZ, 0xfc, !PT ;  /* 0x0000000504057212 */ /* 0x000fca00078efcff */
[----:B------:R0:W-:Y:S01]  /*27f0*/  STG.E.U8 [R2.64], R5 ;  /* 0x0000000502007986 */ /* 0x0001e2000c101124 */
[----:B------:R-:W-:Y:S05]  /*2800*/  BRA `(.L_x_1299) ;  /* 0x00000d5000007947 */ /* 0x000fea0003800000 */
.L_x_1331:
        /* <DEDUP_REMOVED lines=19> */
.L_x_1341:
[----:B------:R-:W-:Y:S01]  /*2940*/  IMAD.SHL.U32 R5, R5, 0x100000, RZ ;  /* 0x0010000005057824 */ /* 0x000fe200078e00ff */
[----:B------:R-:W-:-:S04]  /*2950*/  LEA R0, R0, 0x3b800000, 0x17 ;  /* 0x3b80000000007811 */ /* 0x000fc800078eb8ff */
[----:B------:R-:W-:-:S04]  /*2960*/  LOP3.LUT R0, R0, R5, R6, 0xfe, !PT ;  /* 0x0000000500007212 */ /* 0x000fc800078efe06 */
.L_x_1340:
[----:B------:R-:W-:-:S05]  /*2970*/  F2FP.BF16.PACK_AB R0, RZ, R0 ;  /* 0x00000000ff00723e */ /* 0x000fca00000010ff */
[----:B------:R0:W-:Y:S01]  /*2980*/  STG.E.U16 [R2.64], R0 ;  /* 0x0000000002007986 */ /* 0x0001e2000c101524 */
[----:B------:R-:W-:Y:S05]  /*2990*/  BRA `(.L_x_1299) ;  /* 0x00000bc000007947 */ /* 0x000fea0003800000 */
.L_x_1324:
        /* <DEDUP_REMOVED lines=27> */
.L_x_1346:
[----:B------:R-:W-:Y:S01]  /*2b50*/  IMAD.SHL.U32 R5, R5, 0x100000, RZ ;  /* 0x0010000005057824 */ /* 0x000fe200078e00ff */
[----:B------:R-:W-:-:S04]  /*2b60*/  LEA R0, R0, 0x3b800000, 0x17 ;  /* 0x3b80000000007811 */ /* 0x000fc800078eb8ff */
[----:B------:R-:W-:-:S04]  /*2b70*/  LOP3.LUT R0, R0, R5, R6, 0xfe, !PT ;  /* 0x0000000500007212 */ /* 0x000fc800078efe06 */
.L_x_1345:
[----:B------:R-:W0:Y:S02]  /*2b80*/  F2I.FTZ.U32.TRUNC.NTZ R5, R0 ;  /* 0x0000000000057305 */ /* 0x000e24000021f000 */
[----:B0-----:R0:W-:Y:S01]  /*2b90*/  STG.E.U16 [R2.64], R5 ;  /* 0x0000000502007986 */ /* 0x0011e2000c101524 */
[----:B------:R-:W-:Y:S05]  /*2ba0*/  BRA `(.L_x_1299) ;  /* 0x000009b000007947 */ /* 0x000fea0003800000 */
.L_x_1344:
[----:B------:R0:W-:Y:S01]  /*2bb0*/  STG.E.U8 [R2.64], R5 ;  /* 0x0000000502007986 */ /* 0x0001e2000c101124 */
[----:B------:R-:W-:Y:S05]  /*2bc0*/  BRA `(.L_x_1299) ;  /* 0x0000099000007947 */ /* 0x000fea0003800000 */
.L_x_1343:
        /* <DEDUP_REMOVED lines=19> */
.L_x_1348:
[----:B------:R-:W-:Y:S01]  /*2d00*/  IMAD.SHL.U32 R5, R5, 0x100000, RZ ;  /* 0x0010000005057824 */ /* 0x000fe200078e00ff */
[----:B------:R-:W-:-:S04]  /*2d10*/  LEA R0, R0, 0x3b800000, 0x17 ;  /* 0x3b80000000007811 */ /* 0x000fc800078eb8ff */
[----:B------:R-:W-:-:S04]  /*2d20*/  LOP3.LUT R0, R0, R5, R6, 0xfe, !PT ;  /* 0x0000000500007212 */ /* 0x000fc800078efe06 */
.L_x_1347:
[----:B------:R-:W-:Y:S01]  /*2d30*/  LOP3.LUT R6, R0, 0x7fffffff, RZ, 0xc0, !PT ;  /* 0x7fffffff00067812 */ /* 0x000fe200078ec0ff */
[----:B------:R-:W-:-:S03]  /*2d40*/  IMAD.MOV.U32 R4, RZ, RZ, 0x80 ;  /* 0x00000080ff047424 */ /* 0x000fc600078e00ff */
        /* <DEDUP_REMOVED lines=13> */
.L_x_1350:
[----:B------:R-:W-:-:S04]  /*2e20*/  LOP3.LUT R0, R0, 0x80000000, RZ, 0xc0, !PT ;  /* 0x8000000000007812 */ /* 0x000fc800078ec0ff */
[----:B------:R-:W-:-:S04]  /*2e30*/  SHF.R.U32.HI R0, RZ, 0x18, R0 ;  /* 0x00000018ff007819 */ /* 0x000fc80000011600 */
[----:B------:R-:W-:-:S04]  /*2e40*/  LOP3.LUT R0, R5, R0, RZ, 0xfc, !PT ;  /* 0x0000000005007212 */ /* 0x000fc800078efcff */
[----:B------:R-:W-:-:S05]  /*2e50*/  PRMT R4, R0, 0x7610, R4 ;  /* 0x0000761000047816 */ /* 0x000fca0000000004 */
.L_x_1349:
[----:B------:R0:W-:Y:S01]  /*2e60*/  STG.E.U8 [R2.64], R4 ;  /* 0x0000000402007986 */ /* 0x0001e2000c101124 */
[----:B------:R-:W-:Y:S05]  /*2e70*/  BRA `(.L_x_1299) ;  /* 0x000006e000007947 */ /* 0x000fea0003800000 */
.L_x_1342:
        /* <DEDUP_REMOVED lines=25> */
.L_x_1354:
[----:B------:R-:W-:Y:S01]  /*3010*/  IMAD.SHL.U32 R5, R5, 0x100000, RZ ;  /* 0x0010000005057824 */ /* 0x000fe200078e00ff */
[----:B------:R-:W-:-:S04]  /*3020*/  LEA R0, R0, 0x3b800000, 0x17 ;  /* 0x3b80000000007811 */ /* 0x000fc800078eb8ff */
[----:B------:R-:W-:-:S04]  /*3030*/  LOP3.LUT R0, R0, R5, R6, 0xfe, !PT ;  /* 0x0000000500007212 */ /* 0x000fc800078efe06 */
.L_x_1353:
[----:B------:R-:W-:Y:S01]  /*3040*/  SHF.R.U32.HI R6, RZ, 0x17, R0 ;  /* 0x00000017ff067819 */ /* 0x000fe20000011600 */
[----:B------:R-:W-:-:S03]  /*3050*/  IMAD.MOV.U32 R4, RZ, RZ, 0xff ;  /* 0x000000ffff047424 */ /* 0x000fc600078e00ff */
        /* <DEDUP_REMOVED lines=9> */
.L_x_1355:
[----:B------:R0:W-:Y:S01]  /*30f0*/  STG.E.U8 [R2.64], R4 ;  /* 0x0000000402007986 */ /* 0x0001e2000c101124 */
[----:B------:R-:W-:Y:S05]  /*3100*/  BRA `(.L_x_1299) ;  /* 0x0000045000007947 */ /* 0x000fea0003800000 */
.L_x_1296:
        /* <DEDUP_REMOVED lines=20> */
.L_x_1352:
        /* <DEDUP_REMOVED lines=19> */
.L_x_1357:
[----:B------:R-:W-:Y:S01]  /*3380*/  IMAD.SHL.U32 R5, R5, 0x100000, RZ ;  /* 0x0010000005057824 */ /* 0x000fe200078e00ff */
[----:B------:R-:W-:-:S04]  /*3390*/  LEA R0, R0, 0x3b800000, 0x17 ;  /* 0x3b80000000007811 */ /* 0x000fc800078eb8ff */
[----:B------:R-:W-:-:S06]  /*33a0*/  LOP3.LUT R4, R0, R5, R6, 0xfe, !PT ;  /* 0x0000000500047212 */ /* 0x000fcc00078efe06 */
.L_x_1356:
[----:B------:R-:W0:Y:S02]  /*33b0*/  F2I.U64.TRUNC R4, R4 ;  /* 0x0000000400047311 */ /* 0x000e24000020d800 */
[----:B0-----:R0:W-:Y:S01]  /*33c0*/  STG.E.64 [R2.64], R4 ;  /* 0x0000000402007986 */ /* 0x0011e2000c101b24 */
[----:B------:R-:W-:Y:S05]  /*33d0*/  BRA `(.L_x_1299) ;  /* 0x0000018000007947 */ /* 0x000fea0003800000 */
.L_x_1351:
        /* <DEDUP_REMOVED lines=19> */
.L_x_1359:
[----:B------:R-:W-:Y:S01]  /*3510*/  IMAD.SHL.U32 R5, R5, 0x100000, RZ ;  /* 0x0010000005057824 */ /* 0x000fe200078e00ff */
[----:B------:R-:W-:-:S04]  /*3520*/  LEA R0, R0, 0x3b800000, 0x17 ;  /* 0x3b80000000007811 */ /* 0x000fc800078eb8ff */
[----:B------:R-:W-:-:S04]  /*3530*/  LOP3.LUT R0, R0, R5, R6, 0xfe, !PT ;  /* 0x0000000500007212 */ /* 0x000fc800078efe06 */
.L_x_1358:
[----:B------:R-:W0:Y:S02]  /*3540*/  F2I.FTZ.U32.TRUNC.NTZ R5, R0 ;  /* 0x0000000000057305 */ /* 0x000e24000021f000 */
[----:B0-----:R0:W-:Y:S02]  /*3550*/  STG.E [R2.64], R5 ;  /* 0x0000000502007986 */ /* 0x0011e4000c101924 */
.L_x_1299:
[----:B------:R-:W-:-:S05]  /*3560*/  IMAD R16, R19, 0x200, R16 ;  /* 0x0000020013107824 */ /* 0x000fca00078e0210 */
[----:B------:R-:W-:Y:S02]  /*3570*/  IADD3 R17, R16, 0x80, RZ ;  /* 0x0000008010117810 */ /* 0x000fe40007ffe0ff */
.L_x_1290:
[----:B------:R-:W-:Y:S05]  /*3580*/  BSYNC B6 ;  /* 0x0000000000067941 */ /* 0x000fea0003800000 */
.L_x_1289:
        /* <DEDUP_REMOVED lines=205> */
.L_x_1362:
        /* <DEDUP_REMOVED lines=34> */
.L_x_1369:
[----:B------:R-:W-:Y:S01]  /*4480*/  IMAD.SHL.U32 R5, R5, 0x100000, RZ ;  /* 0x0010000005057824 */ /* 0x000fe200078e00ff */
[----:B------:R-:W-:-:S04]  /*4490*/  LEA R0, R0, 0x3b800000, 0x17 ;  /* 0x3b80000000007811 */ /* 0x000fc800078eb8ff */
[----:B------:R-:W-:-:S04]  /*44a0*/  LOP3.LUT R0, R0, R5, R6, 0xfe, !PT ;  /* 0x0000000500007212 */ /* 0x000fc800078efe06 */
.L_x_1368:
[----:B------:R-:W0:Y:S02]  /*44b0*/  F2I.FTZ.TRUNC.NTZ R5, R0 ;  /* 0x0000000000057305 */ /* 0x000e24000021f100 */
[----:B0-----:R0:W-:Y:S01]  /*44c0*/  STG.E.U8 [R2.64], R5 ;  /* 0x0000000502007986 */ /* 0x0011e2000c101124 */
[----:B------:R-:W-:Y:S05]  /*44d0*/  BRA `(.L_x_1370) ;  /* 0x000025c000007947 */ /* 0x000fea0003800000 */
.L_x_1366:
        /* <DEDUP_REMOVED lines=19> */
.L_x_1372:
[----:B------:R-:W-:Y:S01]  /*4610*/  IMAD.SHL.U32 R5, R5, 0x100000, RZ ;  /* 0x0010000005057824 */ /* 0x000fe200078e00ff */
[----:B------:R-:W-:-:S04]  /*4620*/  LEA R0, R0, 0x3b800000, 0x17 ;  /* 0x3b80000000007811 */ /* 0x000fc800078eb8ff */
[----:B------:R-:W-:-:S06]  /*4630*/  LOP3.LUT R4, R0, R5, R6, 0xfe, !PT ;  /* 0x0000000500047212 */ /* 0x000fcc00078efe06 */
.L_x_1371:
[----:B------:R-:W0:Y:S02]  /*4640*/  F2I.S64.TRUNC R4, R4 ;  /* 0x0000000400047311 */ /* 0x000e24000020d900 */
[----:B0-----:R-:W-:-:S05]  /*4650*/  IMAD.MOV.U32 R7, RZ, RZ, R4 ;  /* 0x000000ffff077224 */ /* 0x001fca00078e0004 */
[----:B------:R0:W-:Y:S01]  /*4660*/  STG.E.U8 [R2.64], R7 ;  /* 0x0000000702007986 */ /* 0x0001e2000c101124 */
[----:B------:R-:W-:Y:S05]  /*4670*/  BRA `(.L_x_1370) ;  /* 0x0000242000007947 */ /* 0x000fea0003800000 */
.L_x_1365:
        /* <DEDUP_REMOVED lines=25> */
.L_x_1376:
[----:B------:R-:W-:Y:S01]  /*4810*/  IMAD.SHL.U32 R5, R5, 0x100000, RZ ;  /* 0x0010000005057824 */ /* 0x000fe200078e00ff */
[----:B------:R-:W-:-:S04]  /*4820*/  LEA R0, R0, 0x3b800000, 0x17 ;  /* 0x3b80000000007811 */ /* 0x000fc800078eb8ff */
[----:B------:R-:W-:-:S06]  /*4830*/  LOP3.LUT R4, R0, R5, R6, 0xfe, !PT ;  /* 0x0000000500047212 */ /* 0x000fcc00078efe06 */
.L_x_1375:
[----:B------:R-:W0:Y:S02]  /*4840*/  F2I.S64.TRUNC R4, R4 ;  /* 0x0000000400047311 */ /* 0x000e24000020d900 */
[----:B0-----:R0:W-:Y:S01]  /*4850*/  STG.E.64 [R2.64], R4 ;  /* 0x0000000402007986 */ /* 0x0011e2000c101b24 */
[----:B------:R-:W-:Y:S05]  /*4860*/  BRA `(.L_x_1370) ;  /* 0x0000223000007947 */ /* 0x000fea0003800000 */
.L_x_1374:
        /* <DEDUP_REMOVED lines=19> */
.L_x_1378:
[----:B------:R-:W-:Y:S01]  /*49a0*/  IMAD.SHL.U32 R5, R5, 0x100000, RZ ;  /* 0x0010000005057824 */ /* 0x000fe200078e00ff */
[----:B------:R-:W-:-:S04]  /*49b0*/  LEA R0, R0, 0x3b800000, 0x17 ;  /* 0x3b80000000007811 */ /* 0x000fc800078eb8ff */
[----:B------:R-:W-:-:S04]  /*49c0*/  LOP3.LUT R0, R0, R5, R6, 0xfe, !PT ;  /* 0x0000000500007212 */ /* 0x000fc800078efe06 */
.L_x_1377:
[----:B------:R-:W0:Y:S02]  /*49d0*/  F2I.FTZ.TRUNC.NTZ R5, R0 ;  /* 0x0000000000057305 */ /* 0x000e24000021f100 */
[----:B0-----:R0:W-:Y:S01]  /*49e0*/  STG.E [R2.64], R5 ;  /* 0x0000000502007986 */ /* 0x0011e2000c101924 */
[----:B------:R-:W-:Y:S05]  /*49f0*/  BRA `(.L_x_1370) ;  /* 0x000020a000007947 */ /* 0x000fea0003800000 */
.L_x_1373:
        /* <DEDUP_REMOVED lines=19> */
.L_x_1380:
[----:B------:R-:W-:Y:S01]  /*4b30*/  IMAD.SHL.U32 R5, R5, 0x100000, RZ ;  /* 0x0010000005057824 */ /* 0x000fe200078e00ff */
[----:B------:R-:W-:-:S04]  /*4b40*/  LEA R0, R0, 0x3b800000, 0x17 ;  /* 0x3b80000000007811 */ /* 0x000fc800078eb8ff */
[----:B------:R-:W-:-:S04]  /*4b50*/  LOP3.LUT R0, R0, R5, R6, 0xfe, !PT ;  /* 0x0000000500007212 */ /* 0x000fc800078efe06 */
.L_x_1379:
[----:B------:R-:W0:Y:S02]  /*4b60*/  F2I.FTZ.TRUNC.NTZ R5, R0 ;  /* 0x0000000000057305 */ /* 0x000e24000021f100 */
[----:B0-----:R0:W-:Y:S01]  /*4b70*/  STG.E.U16 [R2.64], R5 ;  /* 0x0000000502007986 */ /* 0x0011e2000c101524 */
[----:B------:R-:W-:Y:S05]  /*4b80*/  BRA `(.L_x_1370) ;  /* 0x00001f1000007947 */ /* 0x000fea0003800000 */
.L_x_1364:
        /* <DEDUP_REMOVED lines=25> */
.L_x_1384:
[----:B------:R-:W-:Y:S01]  /*4d20*/  IMAD.SHL.U32 R5, R5, 0x100000, RZ ;  /* 0x0010000005057824 */ /* 0x000fe200078e00ff */
[----:B------:R-:W-:-:S04]  /*4d30*/  LEA R0, R0, 0x3b800000, 0x17 ;  /* 0x3b80000000007811 */ /* 0x000fc800078eb8ff */
[----:B------:R-:W-:-:S05]  /*4d40*/  LOP3.LUT R7, R0, R5, R6, 0xfe, !PT ;  /* 0x0000000500077212 */ /* 0x000fca00078efe06 */
.L_x_1383:
[----:B------:R0:W-:Y:S01]  /*4d50*/  STG.E [R2.64], R7 ;  /* 0x0000000702007986 */ /* 0x0001e2000c101924 */
[----:B------:R-:W-:Y:S05]  /*4d60*/  BRA `(.L_x_1370) ;  /* 0x00001d3000007947 */ /* 0x000fea0003800000 */
.L_x_1382:
        /* <DEDUP_REMOVED lines=19> */
.L_x_1386:
[----:B------:R-:W-:Y:S01]  /*4ea0*/  IMAD.SHL.U32 R5, R5, 0x100000, RZ ;  /* 0x0010000005057824 */ /* 0x000fe200078e00ff */
[----:B------:R-:W-:-:S04]  /*4eb0*/  LEA R0, R0, 0x3b800000, 0x17 ;  /* 0x3b80000000007811 */ /* 0x000fc800078eb8ff */
[----:B------:R-:W-:-:S04]  /*4ec0*/  LOP3.LUT R0, R0, R5, R6, 0xfe, !PT ;  /* 0x0000000500007212 */ /* 0x000fc800078efe06 */
.L_x_1385:
[----:B------:R-:W-:-:S05]  /*4ed0*/  F2FP.PACK_AB R0, RZ, R0 ;  /* 0x00000000ff00723e */ /* 0x000fca00000000ff */
[----:B------:R0:W-:Y:S01]  /*4ee0*/  STG.E.U16 [R2.64], R0 ;  /* 0x0000000002007986 */ /* 0x0001e2000c101524 */
[----:B------:R-:W-:Y:S05]  /*4ef0*/  BRA `(.L_x_1370) ;  /* 0x00001ba000007947 */ /* 0x000fea0003800000 */
.L_x_1381:
        /* <DEDUP_REMOVED lines=25> */
.L_x_1390:
[----:B------:R-:W-:Y:S01]  /*5090*/  IMAD.SHL.U32 R5, R5, 0x100000, RZ ;  /* 0x0010000005057824 */ /* 0x000fe200078e00ff */
[----:B------:R-:W-:-:S04]  /*50a0*/  LEA R0, R0, 0x3b800000, 0x17 ;  /* 0x3b80000000007811 */ /* 0x000fc800078eb8ff */
[----:B------:R-:W-:Y:S02]  /*50b0*/  LOP3.LUT R4, R0, R5, R6, 0xfe, !PT ;  /* 0x0000000500047212 */ /* 0x000fe400078efe06 */
.L_x_1389:
[----:B------:R-:W-:-:S05]  /*50c0*/  IMAD.MOV.U32 R5, RZ, RZ, RZ ;  /* 0x000000ffff057224 */ /* 0x000fca00078e00ff */
[----:B------:R0:W-:Y:S01]  /*50d0*/  STG.E.64 [R2.64], R4 ;  /* 0x0000000402007986 */ /* 0x0001e2000c101b24 */
[----:B------:R-:W-:Y:S05]  /*50e0*/  BRA `(.L_x_1370) ;  /* 0x000019b000007947 */ /* 0x000fea0003800000 */
.L_x_1388:
        /* <DEDUP_REMOVED lines=19> */
.L_x_1392:
[----:B------:R-:W-:Y:S01]  /*5220*/  IMAD.SHL.U32 R5, R5, 0x100000, RZ ;  /* 0x0010000005057824 */ /* 0x000fe200078e00ff */
[----:B------:R-:W-:-:S04]  /*5230*/  LEA R0, R0, 0x3b800000, 0x17 ;  /* 0x3b80000000007811 */ /* 0x000fc800078eb8ff */
[----:B------:R-:W-:-:S04]  /*5240*/  LOP3.LUT R0, R0, R5, R6, 0xfe, !PT ;  /* 0x0000000500007212 */ /* 0x000fc800078efe06 */
.L_x_1391:
[----:B------:R-:W-:-:S04]  /*5250*/  F2FP.PACK_AB R0, RZ, R0 ;  /* 0x00000000ff00723e */ /* 0x000fc800000000ff */
[----:B------:R-:W-:-:S05]  /*5260*/  PRMT R0, R0, 0x5410, RZ ;  /* 0x0000541000007816 */ /* 0x000fca00000000ff */
[----:B------:R0:W-:Y:S01]  /*5270*/  STG.E [R2.64], R0 ;  /* 0x0000000002007986 */ /* 0x0001e2000c101924 */
[----:B------:R-:W-:Y:S05]  /*5280*/  BRA `(.L_x_1370) ;  /* 0x0000181000007947 */ /* 0x000fea0003800000 */
.L_x_1387:
        /* <DEDUP_REMOVED lines=19> */
.L_x_1394:
[----:B------:R-:W-:Y:S01]  /*53c0*/  IMAD.SHL.U32 R5, R5, 0x100000, RZ ;  /* 0x0010000005057824 */ /* 0x000fe200078e00ff */
[----:B------:R-:W-:-:S04]  /*53d0*/  LEA R0, R0, 0x3b800000, 0x17 ;  /* 0x3b80000000007811 */ /* 0x000fc800078eb8ff */
[----:B------:R-:W-:-:S05]  /*53e0*/  LOP3.LUT R0, R0, R5, R6, 0xfe, !PT ;  /* 0x0000000500007212 */ /* 0x000fca00078efe06 */
.L_x_1393:
[----:B------:R-:W-:-:S04]  /*53f0*/  FMUL.FTZ R0, R0, 1 ;  /* 0x3f80000000007820 */ /* 0x000fc80000410000 */
[----:B------:R-:W0:Y:S02]  /*5400*/  F2F.F64.F32 R4, R0 ;  /* 0x0000000000047310 */ /* 0x000e240000201800 */
[----:B0-----:R0:W-:Y:S01]  /*5410*/  STG.E.64 [R2.64], R4 ;  /* 0x0000000402007986 */ /* 0x0011e2000c101b24 */
[----:B------:R-:W-:Y:S05]  /*5420*/  BRA `(.L_x_1370) ;  /* 0x0000167000007947 */ /* 0x000fea0003800000 */
.L_x_1363:
        /* <DEDUP_REMOVED lines=27> */
.L_x_1399:
[----:B------:R-:W-:Y:S01]  /*55e0*/  IMAD.SHL.U32 R5, R5, 0x100000, RZ ;  /* 0x0010000005057824 */ /* 0x000fe200078e00ff */
[----:B------:R-:W-:-:S04]  /*55f0*/  LEA R0, R0, 0x3b800000, 0x17 ;  /* 0x3b80000000007811 */ /* 0x000fc800078eb8ff */
[----:B------:R-:W-:-:S04]  /*5600*/  LOP3.LUT R0, R0, R5, R6, 0xfe, !PT ;  /* 0x0000000500007212 */ /* 0x000fc800078efe06 */
.L_x_1398:
[----:B------:R-:W-:-:S04]  /*5610*/  FSETP.NEU.FTZ.AND P0, PT, R0, RZ, PT ;  /* 0x000000ff0000720b */ /* 0x000fc80003f1d000 */
[----:B------:R-:W-:-:S05]  /*5620*/  SEL R5, RZ, 0x1, !P0 ;  /* 0x00000001ff057807 */ /* 0x000fca0004000000 */
[----:B------:R0:W-:Y:S01]  /*5630*/  STG.E.U8 [R2.64], R5 ;  /* 0x0000000502007986 */ /* 0x0001e2000c101124 */
[----:B------:R-:W-:Y:S05]  /*5640*/  BRA `(.L_x_1370) ;  /* 0x0000145000007947 */ /* 0x000fea0003800000 */
.L_x_1397:
        /* <DEDUP_REMOVED lines=19> */
.L_x_1401:
[----:B------:R-:W-:Y:S01]  /*5780*/  IMAD.SHL.U32 R5, R5, 0x100000, RZ ;  /* 0x0010000005057824 */ /* 0x000fe200078e00ff */
[----:B------:R-:W-:-:S04]  /*5790*/  LEA R0, R0, 0x3b800000, 0x17 ;  /* 0x3b80000000007811 */ /* 0x000fc800078eb8ff */
[----:B------:R-:W-:-:S05]  /*57a0*/  LOP3.LUT R0, R0, R5, R6, 0xfe, !PT ;  /* 0x0000000500007212 */ /* 0x000fca00078efe06 */
.L_x_1400:
[----:B------:R-:W-:Y:S01]  /*57b0*/  FMUL.FTZ R0, R0, 1 ;  /* 0x3f80000000007820 */ /* 0x000fe20000410000 */
[----:B------:R-:W-:-:S03]  /*57c0*/  CS2R R6, SRZ ;  /* 0x0000000000067805 */ /* 0x000fc6000001ff00 */
[----:B------:R-:W0:Y:S02]  /*57d0*/  F2F.F64.F32 R4, R0 ;  /* 0x0000000000047310 */ /* 0x000e240000201800 */
[----:B0-----:R0:W-:Y:S01]  /*57e0*/  STG.E.128 [R2.64], R4 ;  /* 0x0000000402007986 */ /* 0x0011e2000c101d24 */
[----:B------:R-:W-:Y:S05]  /*57f0*/  BRA `(.L_x_1370) ;  /* 0x000012a000007947 */ /* 0x000fea0003800000 */
.L_x_1396:
        /* <DEDUP_REMOVED lines=25> */
.L_x_1405:
[----:B------:R-:W-:Y:S01]  /*5990*/  IMAD.SHL.U32 R5, R5, 0x100000, RZ ;  /* 0x0010000005057824 */ /* 0x000fe200078e00ff */
[----:B------:R-:W-:-:S04]  /*59a0*/  LEA R0, R0, 0x3b800000, 0x17 ;  /* 0x3b80000000007811 */ /* 0x000fc800078eb8ff */
[----:B------:R-:W-:-:S04]  /*59b0*/  LOP3.LUT R0, R0, R5, R6, 0xfe, !PT ;  /* 0x0000000500007212 */ /* 0x000fc800078efe06 */
.L_x_1404:
        /* <DEDUP_REMOVED lines=13> */
.L_x_1406:
[----:B------:R-:W-:-:S05]  /*5a90*/  LOP3.LUT R7, R4, R7, RZ, 0xfc, !PT ;  /* 0x0000000704077212 */ /* 0x000fca00078efcff */
[----:B------:R0:W-:Y:S01]  /*5aa0*/  STG.E.U8 [R2.64], R7 ;  /* 0x0000000702007986 */ /* 0x0001e2000c101124 */
[----:B------:R-:W-:Y:S05]  /*5ab0*/  BRA `(.L_x_1370) ;  /* 0x00000fe000007947 */ /* 0x000fea0003800000 */
.L_x_1403:
        /* <DEDUP_REMOVED lines=19> */
.L_x_1408:
[----:B------:R-:W-:Y:S01]  /*5bf0*/  IMAD.SHL.U32 R5, R5, 0x100000, RZ ;  /* 0x0010000005057824 */ /* 0x000fe200078e00ff */
[----:B------:R-:W-:-:S04]  /*5c00*/  LEA R0, R0, 0x3b800000, 0x17 ;  /* 0x3b80000000007811 */ /* 0x000fc800078eb8ff */
[----:B------:R-:W-:-:S04]  /*5c10*/  LOP3.LUT R0, R0, R5, R6, 0xfe, !PT ;  /* 0x0000000500007212 */ /* 0x000fc800078efe06 */
.L_x_1407:
        /* <DEDUP_REMOVED lines=11> */
.L_x_1409:
[----:B------:R-:W-:Y:S01]  /*5cd0*/  IMAD.MOV.U32 R4, RZ, RZ, 0x7f ;  /* 0x0000007fff047424 */ /* 0x000fe200078e00ff */
[----:B------:R-:W-:-:S04]  /*5ce0*/  ISETP.GT.U32.AND P0, PT, R6, 0x7f800000, PT ;  /* 0x7f8000000600780c */ /* 0x000fc80003f04070 */
[----:B------:R-:W-:Y:S02]  /*5cf0*/  SEL R4, R4, 0x7c, P0 ;  /* 0x0000007c04047807 */ /* 0x000fe40000000000 */
.L_x_1410:
[----:B------:R-:W-:-:S04]  /*5d00*/  LOP3.LUT R0, R0, 0x80000000, RZ, 0xc0, !PT ;  /* 0x8000000000007812 */ /* 0x000fc800078ec0ff */
[----:B------:R-:W-:-:S04]  /*5d10*/  SHF.R.U32.HI R5, RZ, 0x18, R0 ;  /* 0x00000018ff057819 */ /* 0x000fc80000011600 */
[----:B------:R-:W-:-:S05]  /*5d20*/  LOP3.LUT R5, R4, R5, RZ, 0xfc, !PT ;  /* 0x0000000504057212 */ /* 0x000fca00078efcff */
[----:B------:R0:W-:Y:S01]  /*5d30*/  STG.E.U8 [R2.64], R5 ;  /* 0x0000000502007986 */ /* 0x0001e2000c101124 */
[----:B------:R-:W-:Y:S05]  /*5d40*/  BRA `(.L_x_1370) ;  /* 0x00000d5000007947 */ /* 0x000fea0003800000 */
.L_x_1402:
        /* <DEDUP_REMOVED lines=19> */
.L_x_1412:
[----:B------:R-:W-:Y:S01]  /*5e80*/  IMAD.SHL.U32 R5, R5, 0x100000, RZ ;  /* 0x0010000005057824 */ /* 0x000fe200078e00ff */
[----:B------:R-:W-:-:S04]  /*5e90*/  LEA R0, R0, 0x3b800000, 0x17 ;  /* 0x3b80000000007811 */ /* 0x000fc800078eb8ff */
[----:B------:R-:W-:-:S04]  /*5ea0*/  LOP3.LUT R0, R0, R5, R6, 0xfe, !PT ;  /* 0x0000000500007212 */ /* 0x000fc800078efe06 */
.L_x_1411:
[----:B------:R-:W-:-:S05]  /*5eb0*/  F2FP.BF16.PACK_AB R0, RZ, R0 ;  /* 0x00000000ff00723e */ /* 0x000fca00000010ff */
[----:B------:R0:W-:Y:S01]  /*5ec0*/  STG.E.U16 [R2.64], R0 ;  /* 0x0000000002007986 */ /* 0x0001e2000c101524 */
[----:B------:R-:W-:Y:S05]  /*5ed0*/  BRA `(.L_x_1370) ;  /* 0x00000bc000007947 */ /* 0x000fea0003800000 */
.L_x_1395:
        /* <DEDUP_REMOVED lines=27> */
.L_x_1417:
[----:B------:R-:W-:Y:S01]  /*6090*/  IMAD.SHL.U32 R5, R5, 0x100000, RZ ;  /* 0x0010000005057824 */ /* 0x000fe200078e00ff */
[----:B------:R-:W-:-:S04]  /*60a0*/  LEA R0, R0, 0x3b800000, 0x17 ;  /* 0x3b80000000007811 */ /* 0x000fc800078eb8ff */
[----:B------:R-:W-:-:S04]  /*60b0*/  LOP3.LUT R0, R0, R5, R6, 0xfe, !PT ;  /* 0x0000000500007212 */ /* 0x000fc800078efe06 */
.L_x_1416:
[----:B------:R-:W0:Y:S02]  /*60c0*/  F2I.FTZ.U32.TRUNC.NTZ R5, R0 ;  /* 0x0000000000057305 */ /* 0x000e24000021f000 */
[----:B0-----:R0:W-:Y:S01]  /*60d0*/  STG.E.U16 [R2.64], R5 ;  /* 0x0000000502007986 */ /* 0x0011e2000c101524 */
[----:B------:R-:W-:Y:S05]  /*60e0*/  BRA `(.L_x_1370) ;  /* 0x000009b000007947 */ /* 0x000fea0003800000 */
.L_x_1415:
[----:B------:R0:W-:Y:S01]  /*60f0*/  STG.E.U8 [R2.64], R5 ;  /* 0x0000000502007986 */ /* 0x0001e2000c101124 */
[----:B------:R-:W-:Y:S05]  /*6100*/  BRA `(.L_x_1370) ;  /* 0x0000099000007947 */ /* 0x000fea0003800000 */
.L_x_1414:
        /* <DEDUP_REMOVED lines=19> */
.L_x_1419:
[----:B------:R-:W-:Y:S01]  /*6240*/  IMAD.SHL.U32 R5, R5, 0x100000, RZ ;  /* 0x0010000005057824 */ /* 0x000fe200078e00ff */
[----:B------:R-:W-:-:S04]  /*6250*/  LEA R0, R0, 0x3b800000, 0x17 ;  /* 0x3b80000000007811 */ /* 0x000fc800078eb8ff */
[----:B------:R-:W-:-:S04]  /*6260*/  LOP3.LUT R0, R0, R5, R6, 0xfe, !PT ;  /* 0x0000000500007212 */ /* 0x000fc800078efe06 */
.L_x_1418:
        /* <DEDUP_REMOVED lines=15> */
.L_x_1421:
[----:B------:R-:W-:-:S04]  /*6360*/  LOP3.LUT R0, R0, 0x80000000, RZ, 0xc0, !PT ;  /* 0x8000000000007812 */ /* 0x000fc800078ec0ff */
[----:B------:R-:W-:-:S04]  /*6370*/  SHF.R.U32.HI R0, RZ, 0x18, R0 ;  /* 0x00000018ff007819 */ /* 0x000fc80000011600 */
[----:B------:R-:W-:-:S04]  /*6380*/  LOP3.LUT R0, R5, R0, RZ, 0xfc, !PT ;  /* 0x0000000005007212 */ /* 0x000fc800078efcff */
[----:B------:R-:W-:-:S05]  /*6390*/  PRMT R4, R0, 0x7610, R4 ;  /* 0x0000761000047816 */ /* 0x000fca0000000004 */
.L_x_1420:
[----:B------:R0:W-:Y:S01]  /*63a0*/  STG.E.U8 [R2.64], R4 ;  /* 0x0000000402007986 */ /* 0x0001e2000c101124 */
[----:B------:R-:W-:Y:S05]  /*63b0*/  BRA `(.L_x_1370) ;  /* 0x000006e000007947 */ /* 0x000fea0003800000 */
.L_x_1413:
        /* <DEDUP_REMOVED lines=25> */
.L_x_1425:
[----:B------:R-:W-:Y:S01]  /*6550*/  IMAD.SHL.U32 R5, R5, 0x100000, RZ ;  /* 0x0010000005057824 */ /* 0x000fe200078e00ff */
[----:B------:R-:W-:-:S04]  /*6560*/  LEA R0, R0, 0x3b800000, 0x17 ;  /* 0x3b80000000007811 */ /* 0x000fc800078eb8ff */
[----:B------:R-:W-:-:S04]  /*6570*/  LOP3.LUT R0, R0, R5, R6, 0xfe, !PT ;  /* 0x0000000500007212 */ /* 0x000fc800078efe06 */
.L_x_1424:
        /* <DEDUP_REMOVED lines=11> */
.L_x_1426:
[----:B------:R0:W-:Y:S01]  /*6630*/  STG.E.U8 [R2.64], R4 ;  /* 0x0000000402007986 */ /* 0x0001e2000c101124 */
[----:B------:R-:W-:Y:S05]  /*6640*/  BRA `(.L_x_1370) ;  /* 0x0000045000007947 */ /* 0x000fea0003800000 */
.L_x_1367:
        /* <DEDUP_REMOVED lines=20> */
.L_x_1423:
        /* <DEDUP_REMOVED lines=19> */
.L_x_1428:
[----:B------:R-:W-:Y:S01]  /*68c0*/  IMAD.SHL.U32 R5, R5, 0x100000, RZ ;  /* 0x0010000005057824 */ /* 0x000fe200078e00ff */
[----:B------:R-:W-:-:S04]  /*68d0*/  LEA R0, R0, 0x3b800000, 0x17 ;  /* 0x3b80000000007811 */ /* 0x000fc800078eb8ff */
[----:B------:R-:W-:-:S06]  /*68e0*/  LOP3.LUT R4, R0, R5, R6, 0xfe, !PT ;  /* 0x0000000500047212 */ /* 0x000fcc00078efe06 */
.L_x_1427:
[----:B------:R-:W0:Y:S02]  /*68f0*/  F2I.U64.TRUNC R4, R4 ;  /* 0x0000000400047311 */ /* 0x000e24000020d800 */
[----:B0-----:R0:W-:Y:S01]  /*6900*/  STG.E.64 [R2.64], R4 ;  /* 0x0000000402007986 */ /* 0x0011e2000c101b24 */
[----:B------:R-:W-:Y:S05]  /*6910*/  BRA `(.L_x_1370) ;  /* 0x0000018000007947 */ /* 0x000fea0003800000 */
.L_x_1422:
        /* <DEDUP_REMOVED lines=19> */
.L_x_1430:
[----:B------:R-:W-:Y:S01]  /*6a50*/  IMAD.SHL.U32 R5, R5, 0x100000, RZ ;  /* 0x0010000005057824 */ /* 0x000fe200078e00ff */
[----:B------:R-:W-:-:S04]  /*6a60*/  LEA R0, R0, 0x3b800000, 0x17 ;  /* 0x3b80000000007811 */ /* 0x000fc800078eb8ff */
[----:B------:R-:W-:-:S04]  /*6a70*/  LOP3.LUT R0, R0, R5, R6, 0xfe, !PT ;  /* 0x0000000500007212 */ /* 0x000fc800078efe06 */
.L_x_1429:
[----:B------:R-:W0:Y:S02]  /*6a80*/  F2I.FTZ.U32.TRUNC.NTZ R5, R0 ;  /* 0x0000000000057305 */ /* 0x000e24000021f000 */
[----:B0-----:R0:W-:Y:S02]  /*6a90*/  STG.E [R2.64], R5 ;  /* 0x0000000502007986 */ /* 0x0011e4000c101924 */
.L_x_1370:
        /* <DEDUP_REMOVED lines=205> */
.L_x_1431:
        /* <DEDUP_REMOVED lines=34> */
.L_x_1438:
[----:B------:R-:W-:Y:S01]  /*7990*/  IMAD.SHL.U32 R5, R5, 0x100000, RZ ;  /* 0x0010000005057824 */ /* 0x000fe200078e00ff */
[----:B------:R-:W-:-:S04]  /*79a0*/  LEA R0, R0, 0x3b800000, 0x17 ;  /* 0x3b80000000007811 */ /* 0x000fc800078eb8ff */
[----:B------:R-:W-:-:S04]  /*79b0*/  LOP3.LUT R0, R0, R5, R6, 0xfe, !PT ;  /* 0x0000000500007212 */ /* 0x000fc800078efe06 */
.L_x_1437:
[----:B------:R-:W0:Y:S02]  /*79c0*/  F2I.FTZ.TRUNC.NTZ R5, R0 ;  /* 0x0000000000057305 */ /* 0x000e24000021f100 */
[----:B0-----:R0:W-:Y:S01]  /*79d0*/  STG.E.U8 [R2.64], R5 ;  /* 0x0000000502007986 */ /* 0x0011e2000c101124 */
[----:B------:R-:W-:Y:S05]  /*79e0*/  BRA `(.L_x_1439) ;  /* 0x000025c000007947 */ /* 0x000fea0003800000 */
.L_x_1435:
        /* <DEDUP_REMOVED lines=19> */
.L_x_1441:
[----:B------:R-:W-:Y:S01]  /*7b20*/  IMAD.SHL.U32 R5, R5, 0x100000, RZ ;  /* 0x0010000005057824 */ /* 0x000fe200078e00ff */
[----:B------:R-:W-:-:S04]  /*7b30*/  LEA R0, R0, 0x3b800000, 0x17 ;  /* 0x3b80000000007811 */ /* 0x000fc800078eb8ff */
[----:B------:R-:W-:-:S06]  /*7b40*/  LOP3.LUT R4, R0, R5, R6, 0xfe, !PT ;  /* 0x0000000500047212 */ /* 0x000fcc00078efe06 */
.L_x_1440:
[----:B------:R-:W0:Y:S02]  /*7b50*/  F2I.S64.TRUNC R4, R4 ;  /* 0x0000000400047311 */ /* 0x000e24000020d900 */
[----:B0-----:R-:W-:-:S05]  /*7b60*/  IMAD.MOV.U32 R7, RZ, RZ, R4 ;  /* 0x000000ffff077224 */ /* 0x001fca00078e0004 */
[----:B------:R0:W-:Y:S01]  /*7b70*/  STG.E.U8 [R2.64], R7 ;  /* 0x0000000702007986 */ /* 0x0001e2000c101124 */
[----:B------:R-:W-:Y:S05]  /*7b80*/  BRA `(.L_x_1439) ;  /* 0x0000242000007947 */ /* 0x000fea0003800000 */
.L_x_1434:
        /* <DEDUP_REMOVED lines=25> */
.L_x_1445:
[----:B------:R-:W-:Y:S01]  /*7d20*/  IMAD.SHL.U32 R5, R5, 0x100000, RZ ;  /* 0x0010000005057824 */ /* 0x000fe200078e00ff */
[----:B------:R-:W-:-:S04]  /*7d30*/  LEA R0, R0, 0x3b800000, 0x17 ;  /* 0x3b80000000007811 */ /* 0x000fc800078eb8ff */
[----:B------:R-:W-:-:S06]  /*7d40*/  LOP3.LUT R4, R0, R5, R6, 0xfe, !PT ;  /* 0x0000000500047212 */ /* 0x000fcc00078efe06 */
.L_x_1444:
[----:B------:R-:W0:Y:S02]  /*7d50*/  F2I.S64.TRUNC R4, R4 ;  /* 0x0000000400047311 */ /* 0x000e24000020d900 */
[----:B0-----:R0:W-:Y:S01]  /*7d60*/  STG.E.64 [R2.64], R4 ;  /* 0x0000000402007986 */ /* 0x0011e2000c101b24 */
[----:B------:R-:W-:Y:S05]  /*7d70*/  BRA `(.L_x_1439) ;  /* 0x0000223000007947 */ /* 0x000fea0003800000 */
.L_x_1443:
        /* <DEDUP_REMOVED lines=19> */
.L_x_1447:
[----:B------:R-:W-:Y:S01]  /*7eb0*/  IMAD.SHL.U32 R5, R5, 0x100000, RZ ;  /* 0x0010000005057824 */ /* 0x000fe200078e00ff */
[----:B------:R-:W-:-:S04]  /*7ec0*/  LEA R0, R0, 0x3b800000, 0x17 ;  /* 0x3b80000000007811 */ /* 0x000fc800078eb8ff */
[----:B------:R-:W-:-:S04]  /*7ed0*/  LOP3.LUT R0, R0, R5, R6, 0xfe, !PT ;  /* 0x0000000500007212 */ /* 0x000fc800078efe06 */
.L_x_1446:
[----:B------:R-:W0:Y:S02]  /*7ee0*/  F2I.FTZ.TRUNC.NTZ R5, R0 ;  /* 0x0000000000057305 */ /* 0x000e24000021f100 */
[----:B0-----:R0:W-:Y:S01]  /*7ef0*/  STG.E [R2.64], R5 ;  /* 0x0000000502007986 */ /* 0x0011e2000c101924 */
[----:B------:R-:W-:Y:S05]  /*7f00*/  BRA `(.L_x_1439) ;  /* 0x000020a000007947 */ /* 0x000fea0003800000 */
.L_x_1442:
        /* <DEDUP_REMOVED lines=19> */
.L_x_1449:
[----:B------:R-:W-:Y:S01]  /*8040*/  IMAD.SHL.U32 R5, R5, 0x100000, RZ ;  /* 0x0010000005057824 */ /* 0x000fe200078e00ff */
[----:B------:R-:W-:-:S04]  /*8050*/  LEA R0, R0, 0x3b800000, 0x17 ;  /* 0x3b80000000007811 */ /* 0x000fc800078eb8ff */
[----:B------:R-:W-:-:S04]  /*8060*/  LOP3.LUT R0, R0, R5, R6, 0xfe, !PT ;  /* 0x0000000500007212 */ /* 0x000fc800078efe06 */
.L_x_1448:
[----:B------:R-:W0:Y:S02]  /*8070*/  F2I.FTZ.TRUNC.NTZ R5, R0 ;  /* 0x0000000000057305 */ /* 0x000e24000021f100 */
[----:B0-----:R0:W-:Y:S01]  /*8080*/  STG.E.U16 [R2.64], R5 ;  /* 0x0000000502007986 */ /* 0x0011e2000c101524 */
[----:B------:R-:W-:Y:S05]  /*8090*/  BRA `(.L_x_1439) ;  /* 0x00001f1000007947 */ /* 0x000fea0003800000 */
.L_x_1433:
        /* <DEDUP_REMOVED lines=25> */
.L_x_1453:
[----:B------:R-:W-:Y:S01]  /*8230*/  IMAD.SHL.U32 R5, R5, 0x100000, RZ ;  /* 0x0010000005057824 */ /* 0x000fe200078e00ff */
[----:B------:R-:W-:-:S04]  /*8240*/  LEA R0, R0, 0x3b800000, 0x17 ;  /* 0x3b80000000007811 */ /* 0x000fc800078eb8ff */
[----:B------:R-:W-:-:S05]  /*8250*/  LOP3.LUT R7, R0, R5, R6, 0xfe, !PT ;  /* 0x0000000500077212 */ /* 0x000fca00078efe06 */
.L_x_1452:
[----:B------:R0:W-:Y:S01]  /*8260*/  STG.E [R2.64], R7 ;  /* 0x0000000702007986 */ /* 0x0001e2000c101924 */
[----:B------:R-:W-:Y:S05]  /*8270*/  BRA `(.L_x_1439) ;  /* 0x00001d3000007947 */ /* 0x000fea0003800000 */
.L_x_1451:
        /* <DEDUP_REMOVED lines=19> */
.L_x_1455:
[----:B------:R-:W-:Y:S01]  /*83b0*/  IMAD.SHL.U32 R5, R5, 0x100000, RZ ;  /* 0x0010000005057824 */ /* 0x000fe200078e00ff */
[----:B------:R-:W-:-:S04]  /*83c0*/  LEA R0, R0, 0x3b800000, 0x17 ;  /* 0x3b80000000007811 */ /* 0x000fc800078eb8ff */
[----:B------:R-:W-:-:S04]  /*83d0*/  LOP3.LUT R0, R0, R5, R6, 0xfe, !PT ;  /* 0x0000000500007212 */ /* 0x000fc800078efe06 */
.L_x_1454:
[----:B------:R-:W-:-:S05]  /*83e0*/  F2FP.PACK_AB R0, RZ, R0 ;  /* 0x00000000ff00723e */ /* 0x000fca00000000ff */
[----:B------:R0:W-:Y:S01]  /*83f0*/  STG.E.U16 [R2.64], R0 ;  /* 0x0000000002007986 */ /* 0x0001e2000c101524 */
[----:B------:R-:W-:Y:S05]  /*8400*/  BRA `(.L_x_1439) ;  /* 0x00001ba000007947 */ /* 0x000fea0003800000 */
.L_x_1450:
        /* <DEDUP_REMOVED lines=25> */
.L_x_1459:
[----:B------:R-:W-:Y:S01]  /*85a0*/  IMAD.SHL.U32 R5, R5, 0x100000, RZ ;  /* 0x0010000005057824 */ /* 0x000fe200078e00ff */
[----:B------:R-:W-:-:S04]  /*85b0*/  LEA R0, R0, 0x3b800000, 0x17 ;  /* 0x3b80000000007811 */ /* 0x000fc800078eb8ff */
[----:B------:R-:W-:Y:S02]  /*85c0*/  LOP3.LUT R4, R0, R5, R6, 0xfe, !PT ;  /* 0x0000000500047212 */ /* 0x000fe400078efe06 */
.L_x_1458:
[----:B------:R-:W-:-:S05]  /*85d0*/  IMAD.MOV.U32 R5, RZ, RZ, RZ ;  /* 0x000000ffff057224 */ /* 0x000fca00078e00ff */
[----:B------:R0:W-:Y:S01]  /*85e0*/  STG.E.64 [R2.64], R4 ;  /* 0x0000000402007986 */ /* 0x0001e2000c101b24 */
[----:B------:R-:W-:Y:S05]  /*85f0*/  BRA `(.L_x_1439) ;  /* 0x000019b000007947 */ /* 0x000fea0003800000 */
.L_x_1457:
        /* <DEDUP_REMOVED lines=19> */
.L_x_1461:
[----:B------:R-:W-:Y:S01]  /*8730*/  IMAD.SHL.U32 R5, R5, 0x100000, RZ ;  /* 0x0010000005057824 */ /* 0x000fe200078e00ff */
[----:B------:R-:W-:-:S04]  /*8740*/  LEA R0, R0, 0x3b800000, 0x17 ;  /* 0x3b80000000007811 */ /* 0x000fc800078eb8ff */
[----:B------:R-:W-:-:S04]  /*8750*/  LOP3.LUT R0, R0, R5, R6, 0xfe, !PT ;  /* 0x0000000500007212 */ /* 0x000fc800078efe06 */
.L_x_1460:
[----:B------:R-:W-:-:S04]  /*8760*/  F2FP.PACK_AB R0, RZ, R0 ;  /* 0x00000000ff00723e */ /* 0x000fc800000000ff */
[----:B------:R-:W-:-:S05]  /*8770*/  PRMT R0, R0, 0x5410, RZ ;  /* 0x0000541000007816 */ /* 0x000fca00000000ff */
[----:B------:R0:W-:Y:S01]  /*8780*/  STG.E [R2.64], R0 ;  /* 0x0000000002007986 */ /* 0x0001e2000c101924 */
[----:B------:R-:W-:Y:S05]  /*8790*/  BRA `(.L_x_1439) ;  /* 0x0000181000007947 */ /* 0x000fea0003800000 */
.L_x_1456:
        /* <DEDUP_REMOVED lines=19> */
.L_x_1463:
[----:B------:R-:W-:Y:S01]  /*88d0*/  IMAD.SHL.U32 R5, R5, 0x100000, RZ ;  /* 0x0010000005057824 */ /* 0x000fe200078e00ff */
[----:B------:R-:W-:-:S04]  /*88e0*/  LEA R0, R0, 0x3b800000, 0x17 ;  /* 0x3b80000000007811 */ /* 0x000fc800078eb8ff */
[----:B------:R-:W-:-:S05]  /*88f0*/  LOP3.LUT R0, R0, R5, R6, 0xfe, !PT ;  /* 0x0000000500007212 */ /* 0x000fca00078efe06 */
.L_x_1462:
[----:B------:R-:W-:-:S04]  /*8900*/  FMUL.FTZ R0, R0, 1 ;  /* 0x3f80000000007820 */ /* 0x000fc80000410000 */
[----:B------:R-:W0:Y:S02]  /*8910*/  F2F.F64.F32 R4, R0 ;  /* 0x0000000000047310 */ /* 0x000e240000201800 */
[----:B0-----:R0:W-:Y:S01]  /*8920*/  STG.E.64 [R2.64], R4 ;  /* 0x0000000402007986 */ /* 0x0011e2000c101b24 */
[----:B------:R-:W-:Y:S05]  /*8930*/  BRA `(.L_x_1439) ;  /* 0x0000167000007947 */ /* 0x000fea0003800000 */
.L_x_1432:
        /* <DEDUP_REMOVED lines=27> */
.L_x_1468:
[----:B------:R-:W-:Y:S01]  /*8af0*/  IMAD.SHL.U32 R5, R5, 0x100000, RZ ;  /* 0x0010000005057824 */ /* 0x000fe200078e00ff */
[----:B------:R-:W-:-:S04]  /*8b00*/  LEA R0, R0, 0x3b800000, 0x17 ;  /* 0x3b80000000007811 */ /* 0x000fc800078eb8ff */
[----:B------:R-:W-:-:S04]  /*8b10*/  LOP3.LUT R0, R0, R5, R6, 0xfe, !PT ;  /* 0x0000000500007212 */ /* 0x000fc800078efe06 */
.L_x_1467:
[----:B------:R-:W-:-:S04]  /*8b20*/  FSETP.NEU.FTZ.AND P0, PT, R0, RZ, PT ;  /* 0x000000ff0000720b */ /* 0x000fc80003f1d000 */
[----:B------:R-:W-:-:S05]  /*8b30*/  SEL R5, RZ, 0x1, !P0 ;  /* 0x00000001ff057807 */ /* 0x000fca0004000000 */
[----:B------:R0:W-:Y:S01]  /*8b40*/  STG.E.U8 [R2.64], R5 ;  /* 0x0000000502007986 */ /* 0x0001e2000c101124 */
[----:B------:R-:W-:Y:S05]  /*8b50*/  BRA `(.L_x_1439) ;  /* 0x0000145000007947 */ /* 0x000fea0003800000 */
.L_x_1466:
        /* <DEDUP_REMOVED lines=19> */
.L_x_1470:
[----:B------:R-:W-:Y:S01]  /*8c90*/  IMAD.SHL.U32 R5, R5, 0x100000, RZ ;  /* 0x0010000005057824 */ /* 0x000fe200078e00ff */
[----:B------:R-:W-:-:S04]  /*8ca0*/  LEA R0, R0, 0x3b800000, 0x17 ;  /* 0x3b80000000007811 */ /* 0x000fc800078eb8ff */
[----:B------:R-:W-:-:S05]  /*8cb0*/  LOP3.LUT R0, R0, R5, R6, 0xfe, !PT ;  /* 0x0000000500007212 */ /* 0x000fca00078efe06 */
.L_x_1469:
[----:B------:R-:W-:Y:S01]  /*8cc0*/  FMUL.FTZ R0, R0, 1 ;  /* 0x3f80000000007820 */ /* 0x000fe20000410000 */
[----:B------:R-:W-:-:S03]  /*8cd0*/  CS2R R6, SRZ ;  /* 0x0000000000067805 */ /* 0x000fc6000001ff00 */
[----:B------:R-:W0:Y:S02]  /*8ce0*/  F2F.F64.F32 R4, R0 ;  /* 0x0000000000047310 */ /* 0x000e240000201800 */
[----:B0-----:R0:W-:Y:S01]  /*8cf0*/  STG.E.128 [R2.64], R4 ;  /* 0x0000000402007986 */ /* 0x0011e2000c101d24 */
[----:B------:R-:W-:Y:S05]  /*8d00*/  BRA `(.L_x_1439) ;  /* 0x000012a000007947 */ /* 0x000fea0003800000 */
.L_x_1465:
        /* <DEDUP_REMOVED lines=25> */
.L_x_1474:
[----:B------:R-:W-:Y:S01]  /*8ea0*/  IMAD.SHL.U32 R5, R5, 0x100000, RZ ;  /* 0x0010000005057824 */ /* 0x000fe200078e00ff */
[----:B------:R-:W-:-:S04]  /*8eb0*/  LEA R0, R0, 0x3b800000, 0x17 ;  /* 0x3b80000000007811 */ /* 0x000fc800078eb8ff */
[----:B------:R-:W-:-:S04]  /*8ec0*/  LOP3.LUT R0, R0, R5, R6, 0xfe, !PT ;  /* 0x0000000500007212 */ /* 0x000fc800078efe06 */
.L_x_1473:
        /* <DEDUP_REMOVED lines=13> */
.L_x_1475:
[----:B------:R-:W-:-:S05]  /*8fa0*/  LOP3.LUT R7, R4, R7, RZ, 0xfc, !PT ;  /* 0x0000000704077212 */ /* 0x000fca00078efcff */
[----:B------:R0:W-:Y:S01]  /*8fb0*/  STG.E.U8 [R2.64], R7 ;  /* 0x0000000702007986 */ /* 0x0001e2000c101124 */
[----:B------:R-:W-:Y:S05]  /*8fc0*/  BRA `(.L_x_1439) ;  /* 0x00000fe000007947 */ /* 0x000fea0003800000 */
.L_x_1472:
        /* <DEDUP_REMOVED lines=19> */
.L_x_1477:
[----:B------:R-:W-:Y:S01]  /*9100*/  IMAD.SHL.U32 R5, R5, 0x100000, RZ ;  /* 0x0010000005057824 */ /* 0x000fe200078e00ff */
[----:B------:R-:W-:-:S04]  /*9110*/  LEA R0, R0, 0x3b800000, 0x17 ;  /* 0x3b80000000007811 */ /* 0x000fc800078eb8ff */
[----:B------:R-:W-:-:S04]  /*9120*/  LOP3.LUT R0, R0, R5, R6, 0xfe, !PT ;  /* 0x0000000500007212 */ /* 0x000fc800078efe06 */
.L_x_1476:
        /* <DEDUP_REMOVED lines=11> */
.L_x_1478:
[----:B------:R-:W-:Y:S01]  /*91e0*/  IMAD.MOV.U32 R4, RZ, RZ, 0x7f ;  /* 0x0000007fff047424 */ /* 0x000fe200078e00ff */
[----:B------:R-:W-:-:S04]  /*91f0*/  ISETP.GT.U32.AND P0, PT, R6, 0x7f800000, PT ;  /* 0x7f8000000600780c */ /* 0x000fc80003f04070 */
[----:B------:R-:W-:Y:S02]  /*9200*/  SEL R4, R4, 0x7c, P0 ;  /* 0x0000007c04047807 */ /* 0x000fe40000000000 */
.L_x_1479:
[----:B------:R-:W-:-:S04]  /*9210*/  LOP3.LUT R0, R0, 0x80000000, RZ, 0xc0, !PT ;  /* 0x8000000000007812 */ /* 0x000fc800078ec0ff */
[----:B------:R-:W-:-:S04]  /*9220*/  SHF.R.U32.HI R5, RZ, 0x18, R0 ;  /* 0x00000018ff057819 */ /* 0x000fc80000011600 */
[----:B------:R-:W-:-:S05]  /*9230*/  LOP3.LUT R5, R4, R5, RZ, 0xfc, !PT ;  /* 0x0000000504057212 */ /* 0x000fca00078efcff */
[----:B------:R0:W-:Y:S01]  /*9240*/  STG.E.U8 [R2.64], R5 ;  /* 0x0000000502007986 */ /* 0x0001e2000c101124 */
[----:B------:R-:W-:Y:S05]  /*9250*/  BRA `(.L_x_1439) ;  /* 0x00000d5000007947 */ /* 0x000fea0003800000 */
.L_x_1471:
        /* <DEDUP_REMOVED lines=19> */
.L_x_1481:
[----:B------:R-:W-:Y:S01]  /*9390*/  IMAD.SHL.U32 R5, R5, 0x100000, RZ ;  /* 0x0010000005057824 */ /* 0x000fe200078e00ff */
[----:B------:R-:W-:-:S04]  /*93a0*/  LEA R0, R0, 0x3b800000, 0x17 ;  /* 0x3b80000000007811 */ /* 0x000fc800078eb8ff */
[----:B------:R-:W-:-:S04]  /*93b0*/  LOP3.LUT R0, R0, R5, R6, 0xfe, !PT ;  /* 0x0000000500007212 */ /* 0x000fc800078efe06 */
.L_x_1480:
[----:B------:R-:W-:-:S05]  /*93c0*/  F2FP.BF16.PACK_AB R0, RZ, R0 ;  /* 0x00000000ff00723e */ /* 0x000fca00000010ff */
[----:B------:R0:W-:Y:S01]  /*93d0*/  STG.E.U16 [R2.64], R0 ;  /* 0x0000000002007986 */ /* 0x0001e2000c101524 */
[----:B------:R-:W-:Y:S05]  /*93e0*/  BRA `(.L_x_1439) ;  /* 0x00000bc000007947 */ /* 0x000fea0003800000 */
.L_x_1464:
        /* <DEDUP_REMOVED lines=27> */
.L_x_1486:
[----:B------:R-:W-:Y:S01]  /*95a0*/  IMAD.SHL.U32 R5, R5, 0x100000, RZ ;  /* 0x0010000005057824 */ /* 0x000fe200078e00ff */
[----:B------:R-:W-:-:S04]  /*95b0*/  LEA R0, R0, 0x3b800000, 0x17 ;  /* 0x3b80000000007811 */ /* 0x000fc800078eb8ff */
[----:B------:R-:W-:-:S04]  /*95c0*/  LOP3.LUT R0, R0, R5, R6, 0xfe, !PT ;  /* 0x0000000500007212 */ /* 0x000fc800078efe06 */
.L_x_1485:
[----:B------:R-:W0:Y:S02]  /*95d0*/  F2I.FTZ.U32.TRUNC.NTZ R5, R0 ;  /* 0x0000000000057305 */ /* 0x000e24000021f000 */
[----:B0-----:R0:W-:Y:S01]  /*95e0*/  STG.E.U16 [R2.64], R5 ;  /* 0x0000000502007986 */ /* 0x0011e2000c101524 */
[----:B------:R-:W-:Y:S05]  /*95f0*/  BRA `(.L_x_1439) ;  /* 0x000009b000007947 */ /* 0x000fea0003800000 */
.L_x_1484:
[----:B------:R0:W-:Y:S01]  /*9600*/  STG.E.U8 [R2.64], R5 ;  /* 0x0000000502007986 */ /* 0x0001e2000c101124 */
[----:B------:R-:W-:Y:S05]  /*9610*/  BRA `(.L_x_1439) ;  /* 0x0000099000007947 */ /* 0x000fea0003800000 */
.L_x_1483:
        /* <DEDUP_REMOVED lines=19> */
.L_x_1488:
[----:B------:R-:W-:Y:S01]  /*9750*/  IMAD.SHL.U32 R5, R5, 0x100000, RZ ;  /* 0x0010000005057824 */ /* 0x000fe200078e00ff */
[----:B------:R-:W-:-:S04]  /*9760*/  LEA R0, R0, 0x3b800000, 0x17 ;  /* 0x3b80000000007811 */ /* 0x000fc800078eb8ff */
[----:B------:R-:W-:-:S04]  /*9770*/  LOP3.LUT R0, R0, R5, R6, 0xfe, !PT ;  /* 0x0000000500007212 */ /* 0x000fc800078efe06 */
.L_x_1487:
        /* <DEDUP_REMOVED lines=15> */
.L_x_1490:
[----:B------:R-:W-:-:S04]  /*9870*/  LOP3.LUT R0, R0, 0x80000000, RZ, 0xc0, !PT ;  /* 0x8000000000007812 */ /* 0x000fc800078ec0ff */
[----:B------:R-:W-:-:S04]  /*9880*/  SHF.R.U32.HI R0, RZ, 0x18, R0 ;  /* 0x00000018ff007819 */ /* 0x000fc80000011600 */
[----:B------:R-:W-:-:S04]  /*9890*/  LOP3.LUT R0, R5, R0, RZ, 0xfc, !PT ;  /* 0x0000000005007212 */ /* 0x000fc800078efcff */
[----:B------:R-:W-:-:S05]  /*98a0*/  PRMT R4, R0, 0x7610, R4 ;  /* 0x0000761000047816 */ /* 0x000fca0000000004 */
.L_x_1489:
[----:B------:R0:W-:Y:S01]  /*98b0*/  STG.E.U8 [R2.64], R4 ;  /* 0x0000000402007986 */ /* 0x0001e2000c101124 */
[----:B------:R-:W-:Y:S05]  /*98c0*/  BRA `(.L_x_1439) ;  /* 0x000006e000007947 */ /* 0x000fea0003800000 */
.L_x_1482:
        /* <DEDUP_REMOVED lines=25> */
.L_x_1494:
[----:B------:R-:W-:Y:S01]  /*9a60*/  IMAD.SHL.U32 R5, R5, 0x100000, RZ ;  /* 0x0010000005057824 */ /* 0x000fe200078e00ff */
[----:B------:R-:W-:-:S04]  /*9a70*/  LEA R0, R0, 0x3b800000, 0x17 ;  /* 0x3b80000000007811 */ /* 0x000fc800078eb8ff */
[----:B------:R-:W-:-:S04]  /*9a80*/  LOP3.LUT R0, R0, R5, R6, 0xfe, !PT ;  /* 0x0000000500007212 */ /* 0x000fc800078efe06 */
.L_x_1493:
        /* <DEDUP_REMOVED lines=11> */
.L_x_1495:
[----:B------:R0:W-:Y:S01]  /*9b40*/  STG.E.U8 [R2.64], R4 ;  /* 0x0000000402007986 */ /* 0x0001e2000c101124 */
[----:B------:R-:W-:Y:S05]  /*9b50*/  BRA `(.L_x_1439) ;  /* 0x0000045000007947 */ /* 0x000fea0003800000 */
.L_x_1436:
        /* <DEDUP_REMOVED lines=20> */
.L_x_1492:
        /* <DEDUP_REMOVED lines=19> */
.L_x_1497:
[----:B------:R-:W-:Y:S01]  /*9dd0*/  IMAD.SHL.U32 R5, R5, 0x100000, RZ ;  /* 0x0010000005057824 */ /* 0x000fe200078e00ff */
[----:B------:R-:W-:-:S04]  /*9de0*/  LEA R0, R0, 0x3b800000, 0x17 ;  /* 0x3b80000000007811 */ /* 0x000fc800078eb8ff */
[----:B------:R-:W-:-:S06]  /*9df0*/  LOP3.LUT R4, R0, R5, R6, 0xfe, !PT ;  /* 0x0000000500047212 */ /* 0x000fcc00078efe06 */
.L_x_1496:
[----:B------:R-:W0:Y:S02]  /*9e00*/  F2I.U64.TRUNC R4, R4 ;  /* 0x0000000400047311 */ /* 0x000e24000020d800 */
[----:B0-----:R0:W-:Y:S01]  /*9e10*/  STG.E.64 [R2.64], R4 ;  /* 0x0000000402007986 */ /* 0x0011e2000c101b24 */
[----:B------:R-:W-:Y:S05]  /*9e20*/  BRA `(.L_x_1439) ;  /* 0x0000018000007947 */ /* 0x000fea0003800000 */
.L_x_1491:
        /* <DEDUP_REMOVED lines=19> */
.L_x_1499:
[----:B------:R-:W-:Y:S01]  /*9f60*/  IMAD.SHL.U32 R5, R5, 0x100000, RZ ;  /* 0x0010000005057824 */ /* 0x000fe200078e00ff */
[----:B------:R-:W-:-:S04]  /*9f70*/  LEA R0, R0, 0x3b800000, 0x17 ;  /* 0x3b80000000007811 */ /* 0x000fc800078eb8ff */
[----:B------:R-:W-:-:S04]  /*9f80*/  LOP3.LUT R0, R0, R5, R6, 0xfe, !PT ;  /* 0x0000000500007212 */ /* 0x000fc800078efe06 */
.L_x_1498:
[----:B------:R-:W0:Y:S02]  /*9f90*/  F2I.FTZ.U32.TRUNC.NTZ R5, R0 ;  /* 0x0000000000057305 */ /* 0x000e24000021f000 */
[----:B0-----:R0:W-:Y:S02]  /*9fa0*/  STG.E [R2.64], R5 ;  /* 0x0000000502007986 */ /* 0x0011e4000c101924 */
.L_x_1439:
[----:B------:R-:W-:Y:S02]  /*9fb0*/  IADD3 R17, R17, 0x80, RZ ;  /* 0x0000008011117810 */ /* 0x000fe40007ffe0ff */
.L_x_1361:
[----:B------:R-:W-:Y:S05]  /*9fc0*/  BSYNC B6 ;  /* 0x0000000000067941 */ /* 0x000fea0003800000 */
.L_x_1360:
        /* <DEDUP_REMOVED lines=204> */
.L_x_1500:
        /* <DEDUP_REMOVED lines=34> */
.L_x_1507:
[----:B------:R-:W-:Y:S01]  /*aeb0*/  IMAD.SHL.U32 R5, R5, 0x100000, RZ ;  /* 0x0010000005057824 */ /* 0x000fe200078e00ff */
[----:B------:R-:W-:-:S04]  /*aec0*/  LEA R0, R0, 0x3b800000, 0x17 ;  /* 0x3b80000000007811 */ /* 0x000fc800078eb8ff */
[----:B------:R-:W-:-:S04]  /*aed0*/  LOP3.LUT R0, R0, R5, R6, 0xfe, !PT ;  /* 0x0000000500007212 */ /* 0x000fc800078efe06 */
.L_x_1506:
[----:B------:R-:W0:Y:S02]  /*aee0*/  F2I.FTZ.TRUNC.NTZ R5, R0 ;  /* 0x0000000000057305 */ /* 0x000e24000021f100 */
[----:B0-----:R-:W-:Y:S01]  /*aef0*/  STG.E.U8 [R2.64], R5 ;  /* 0x0000000502007986 */ /* 0x001fe2000c101124 */
[----:B------:R-:W-:Y:S05]  /*af00*/  EXIT ;  /* 0x000000000000794d */ /* 0x000fea0003800000 */
.L_x_1504:
        /* <DEDUP_REMOVED lines=19> */
.L_x_1509:
[----:B------:R-:W-:Y:S01]  /*b040*/  IMAD.SHL.U32 R5, R5, 0x100000, RZ ;  /* 0x0010000005057824 */ /* 0x000fe200078e00ff */
[----:B------:R-:W-:-:S04]  /*b050*/  LEA R0, R0, 0x3b800000, 0x17 ;  /* 0x3b80000000007811 */ /* 0x000fc800078eb8ff */
[----:B------:R-:W-:-:S06]  /*b060*/  LOP3.LUT R4, R0, R5, R6, 0xfe, !PT ;  /* 0x0000000500047212 */ /* 0x000fcc00078efe06 */
.L_x_1508:
[----:B------:R-:W0:Y:S02]  /*b070*/  F2I.S64.TRUNC R4, R4 ;  /* 0x0000000400047311 */ /* 0x000e24000020d900 */
[----:B0-----:R-:W-:-:S05]  /*b080*/  IMAD.MOV.U32 R7, RZ, RZ, R4 ;  /* 0x000000ffff077224 */ /* 0x001fca00078e0004 */
[----:B------:R-:W-:Y:S01]  /*b090*/  STG.E.U8 [R2.64], R7 ;  /* 0x0000000702007986 */ /* 0x000fe2000c101124 */
[----:B------:R-:W-:Y:S05]  /*b0a0*/  EXIT ;  /* 0x000000000000794d */ /* 0x000fea0003800000 */
.L_x_1503:
        /* <DEDUP_REMOVED lines=25> */
.L_x_1513:
[----:B------:R-:W-:Y:S01]  /*b240*/  IMAD.SHL.U32 R5, R5, 0x100000, RZ ;  /* 0x0010000005057824 */ /* 0x000fe200078e00ff */
[----:B------:R-:W-:-:S04]  /*b250*/  LEA R0, R0, 0x3b800000, 0x17 ;  /* 0x3b80000000007811 */ /* 0x000fc800078eb8ff */
[----:B------:R-:W-:-:S06]  /*b260*/  LOP3.LUT R4, R0, R5, R6, 0xfe, !PT ;  /* 0x0000000500047212 */ /* 0x000fcc00078efe06 */
.L_x_1512:
[----:B------:R-:W0:Y:S02]  /*b270*/  F2I.S64.TRUNC R4, R4 ;  /* 0x0000000400047311 */ /* 0x000e24000020d900 */
[----:B0-----:R-:W-:Y:S01]  /*b280*/  STG.E.64 [R2.64], R4 ;  /* 0x0000000402007986 */ /* 0x001fe2000c101b24 */
[----:B------:R-:W-:Y:S05]  /*b290*/  EXIT ;  /* 0x000000000000794d */ /* 0x000fea0003800000 */
.L_x_1511:
        /* <DEDUP_REMOVED lines=19> */
.L_x_1515:
[----:B------:R-:W-:Y:S01]  /*b3d0*/  IMAD.SHL.U32 R5, R5, 0x100000, RZ ;  /* 0x0010000005057824 */ /* 0x000fe200078e00ff */
[----:B------:R-:W-:-:S04]  /*b3e0*/  LEA R0, R0, 0x3b800000, 0x17 ;  /* 0x3b80000000007811 */ /* 0x000fc800078eb8ff */
[----:B------:R-:W-:-:S04]  /*b3f0*/  LOP3.LUT R0, R0, R5, R6, 0xfe, !PT ;  /* 0x0000000500007212 */ /* 0x000fc800078efe06 */
.L_x_1514:
[----:B------:R-:W0:Y:S02]  /*b400*/  F2I.FTZ.TRUNC.NTZ R5, R0 ;  /* 0x0000000000057305 */ /* 0x000e24000021f100 */
[----:B0-----:R-:W-:Y:S01]  /*b410*/  STG.E [R2.64], R5 ;  /* 0x0000000502007986 */ /* 0x001fe2000c101924 */
[----:B------:R-:W-:Y:S05]  /*b420*/  EXIT ;  /* 0x000000000000794d */ /* 0x000fea0003800000 */
.L_x_1510:
        /* <DEDUP_REMOVED lines=19> */
.L_x_1517:
[----:B------:R-:W-:Y:S01]  /*b560*/  IMAD.SHL.U32 R5, R5, 0x100000, RZ ;  /* 0x0010000005057824 */ /* 0x000fe200078e00ff */
[----:B------:R-:W-:-:S04]  /*b570*/  LEA R0, R0, 0x3b800000, 0x17 ;  /* 0x3b80000000007811 */ /* 0x000fc800078eb8ff */
[----:B------:R-:W-:-:S04]  /*b580*/  LOP3.LUT R0, R0, R5, R6, 0xfe, !PT ;  /* 0x0000000500007212 */ /* 0x000fc800078efe06 */
.L_x_1516:
[----:B------:R-:W0:Y:S02]  /*b590*/  F2I.FTZ.TRUNC.NTZ R5, R0 ;  /* 0x0000000000057305 */ /* 0x000e24000021f100 */
[----:B0-----:R-:W-:Y:S01]  /*b5a0*/  STG.E.U16 [R2.64], R5 ;  /* 0x0000000502007986 */ /* 0x001fe2000c101524 */
[----:B------:R-:W-:Y:S05]  /*b5b0*/  EXIT ;  /* 0x000000000000794d */ /* 0x000fea0003800000 */
.L_x_1502:
        /* <DEDUP_REMOVED lines=25> */
.L_x_1521:
[----:B------:R-:W-:Y:S01]  /*b750*/  IMAD.SHL.U32 R5, R5, 0x100000, RZ ;  /* 0x0010000005057824 */ /* 0x000fe200078e00ff */
[----:B------:R-:W-:-:S04]  /*b760*/  LEA R0, R0, 0x3b800000, 0x17 ;  /* 0x3b80000000007811 */ /* 0x000fc800078eb8ff */
[----:B------:R-:W-:-:S05]  /*b770*/  LOP3.LUT R7, R0, R5, R6, 0xfe, !PT ;  /* 0x0000000500077212 */ /* 0x000fca00078efe06 */
.L_x_1520:
[----:B------:R-:W-:Y:S01]  /*b780*/  STG.E [R2.64], R7 ;  /* 0x0000000702007986 */ /* 0x000fe2000c101924 */
[----:B------:R-:W-:Y:S05]  /*b790*/  EXIT ;  /* 0x000000000000794d */ /* 0x000fea0003800000 */
.L_x_1519:
        /* <DEDUP_REMOVED lines=19> */
.L_x_1523:
[----:B------:R-:W-:Y:S01]  /*b8d0*/  IMAD.SHL.U32 R5, R5, 0x100000, RZ ;  /* 0x0010000005057824 */ /* 0x000fe200078e00ff */
[----:B------:R-:W-:-:S04]  /*b8e0*/  LEA R0, R0, 0x3b800000, 0x17 ;  /* 0x3b80000000007811 */ /* 0x000fc800078eb8ff */
[----:B------:R-:W-:-:S04]  /*b8f0*/  LOP3.LUT R0, R0, R5, R6, 0xfe, !PT ;  /* 0x0000000500007212 */ /* 0x000fc800078efe06 */
.L_x_1522:
[----:B------:R-:W-:-:S05]  /*b900*/  F2FP.PACK_AB R0, RZ, R0 ;  /* 0x00000000ff00723e */ /* 0x000fca00000000ff */
[----:B------:R-:W-:Y:S01]  /*b910*/  STG.E.U16 [R2.64], R0 ;  /* 0x0000000002007986 */ /* 0x000fe2000c101524 */
[----:B------:R-:W-:Y:S05]  /*b920*/  EXIT ;  /* 0x000000000000794d */ /* 0x000fea0003800000 */
.L_x_1518:
        /* <DEDUP_REMOVED lines=25> */
.L_x_1527:
[----:B------:R-:W-:Y:S01]  /*bac0*/  IMAD.SHL.U32 R5, R5, 0x100000, RZ ;  /* 0x0010000005057824 */ /* 0x000fe200078e00ff */
[----:B------:R-:W-:-:S04]  /*bad0*/  LEA R0, R0, 0x3b800000, 0x17 ;  /* 0x3b80000000007811 */ /* 0x000fc800078eb8ff */
[----:B------:R-:W-:Y:S02]  /*bae0*/  LOP3.LUT R4, R0, R5, R6, 0xfe, !PT ;  /* 0x0000000500047212 */ /* 0x000fe400078efe06 */
.L_x_1526:
[----:B------:R-:W-:-:S05]  /*baf0*/  IMAD.MOV.U32 R5, RZ, RZ, RZ ;  /* 0x000000ffff057224 */ /* 0x000fca00078e00ff */
[----:B------:R-:W-:Y:S01]  /*bb00*/  STG.E.64 [R2.64], R4 ;  /* 0x0000000402007986 */ /* 0x000fe2000c101b24 */
[----:B------:R-:W-:Y:S05]  /*bb10*/  EXIT ;  /* 0x000000000000794d */ /* 0x000fea0003800000 */
.L_x_1525:
        /* <DEDUP_REMOVED lines=19> */
.L_x_1529:
[----:B------:R-:W-:Y:S01]  /*bc50*/  IMAD.SHL.U32 R5, R5, 0x100000, RZ ;  /* 0x0010000005057824 */ /* 0x000fe200078e00ff */
[----:B------:R-:W-:-:S04]  /*bc60*/  LEA R0, R0, 0x3b800000, 0x17 ;  /* 0x3b80000000007811 */ /* 0x000fc800078eb8ff */
[----:B------:R-:W-:-:S04]  /*bc70*/  LOP3.LUT R0, R0, R5, R6, 0xfe, !PT ;  /* 0x0000000500007212 */ /* 0x000fc800078efe06 */
.L_x_1528:
[----:B------:R-:W-:-:S04]  /*bc80*/  F2FP.PACK_AB R0, RZ, R0 ;  /* 0x00000000ff00723e */ /* 0x000fc800000000ff */
[----:B------:R-:W-:-:S05]  /*bc90*/  PRMT R0, R0, 0x5410, RZ ;  /* 0x0000541000007816 */ /* 0x000fca00000000ff */
[----:B------:R-:W-:Y:S01]  /*bca0*/  STG.E [R2.64], R0 ;  /* 0x0000000002007986 */ /* 0x000fe2000c101924 */
[----:B------:R-:W-:Y:S05]  /*bcb0*/  EXIT ;  /* 0x000000000000794d */ /* 0x000fea0003800000 */
.L_x_1524:
[----:B------:R-:W-:Y:S01]  /*bcc0*/  ISETP.NE.AND P0, PT, R5, RZ, PT ;  /* 0x000000ff0500720c */ /* 0x000fe20003f05270 */
[----:B------:R-:W-:-:S12]  /*bcd0*/  CS2R R6, SRZ ;  /* 0x0000000000067805 */ /* 0x000fd8000001ff00 */
[----:B------:R-:W-:Y:S05]  /*bce0*/  @!P0 BRA `(.L_x_1530) ;  /* 0x0000016000008947 */ /* 0x000fea0003800000 */
[----:B------:R-:W-:-:S04]  /*bcf0*/  PRMT R0, R5, 0x9910, RZ ;  /* 0x0000991005007816 */ /* 0x000fc800000000ff */
[----:B------:R-:W-:-:S13]  /*bd00*/  ISETP.NE.AND P0, PT, R0, 0x80, PT ;  /* 0x000000800000780c */ /* 0x000fda0003f05270 */
[----:B------:R-:W-:Y:S02]  /*bd10*/  @!P0 IMAD.MOV.U32 R6, RZ, RZ, 0x20000000 ;  /* 0x20000000ff068424 */ /* 0x000fe400078e00ff */
        /* <DEDUP_REMOVED lines=14> */
.L_x_1531:
[----:B------:R-:W-:Y:S01]  /*be00*/  IMAD.SHL.U32 R5, R5, 0x100000, RZ ;  /* 0x0010000005057824 */ /* 0x000fe200078e00ff */
[----:B------:R-:W-:-:S04]  /*be10*/  LEA R0, R0, 0x3b800000, 0x17 ;  /* 0x3b80000000007811 */ /* 0x000fc800078eb8ff */
[----:B------:R-:W-:-:S05]  /*be20*/  LOP3.LUT R0, R0, R5, R6, 0xfe, !PT ;  /* 0x0000000500007212 */ /* 0x000fca00078efe06 */
[----:B------:R-:W-:-:S04]  /*be30*/  FMUL.FTZ R0, R0, 1 ;  /* 0x3f80000000007820 */ /* 0x000fc80000410000 */
[----:B------:R0:W1:Y:S03]  /*be40*/  F2F.F64.F32 R6, R0 ;  /* 0x0000000000067310 */ /* 0x0000660000201800 */
.L_x_1530:
[----:B-1----:R-:W-:Y:S01]  /*be50*/  STG.E.64 [R2.64], R6 ;  /* 0x0000000602007986 */ /* 0x002fe2000c101b24 */
[----:B------:R-:W-:Y:S05]  /*be60*/  EXIT ;  /* 0x000000000000794d */ /* 0x000fea0003800000 */
.L_x_1501:
        /* <DEDUP_REMOVED lines=27> */
.L_x_1536:
[----:B------:R-:W-:Y:S01]  /*c020*/  IMAD.SHL.U32 R5, R5, 0x100000, RZ ;  /* 0x0010000005057824 */ /* 0x000fe200078e00ff */
[----:B------:R-:W-:-:S04]  /*c030*/  LEA R0, R0, 0x3b800000, 0x17 ;  /* 0x3b80000000007811 */ /* 0x000fc800078eb8ff */
[----:B------:R-:W-:-:S04]  /*c040*/  LOP3.LUT R0, R0, R5, R6, 0xfe, !PT ;  /* 0x0000000500007212 */ /* 0x000fc800078efe06 */
[----:B------:R-:W-:-:S04]  /*c050*/  FSETP.NEU.FTZ.AND P0, PT, R0, RZ, PT ;  /* 0x000000ff0000720b */ /* 0x000fc80003f1d000 */
[----:B------:R-:W-:-:S05]  /*c060*/  SEL R0, RZ, 0x1, !P0 ;  /* 0x00000001ff007807 */ /* 0x000fca0004000000 */
.L_x_1535:
[----:B------:R-:W-:Y:S01]  /*c070*/  STG.E.U8 [R2.64], R0 ;  /* 0x0000000002007986 */ /* 0x000fe2000c101124 */
[----:B------:R-:W-:Y:S05]  /*c080*/  EXIT ;  /* 0x000000000000794d */ /* 0x000fea0003800000 */
.L_x_1534:
        /* <DEDUP_REMOVED lines=20> */
.L_x_1538:
[----:B------:R-:W-:Y:S01]  /*c1d0*/  IMAD.SHL.U32 R5, R5, 0x100000, RZ ;  /* 0x0010000005057824 */ /* 0x000fe200078e00ff */
[----:B------:R-:W-:-:S04]  /*c1e0*/  LEA R0, R0, 0x3b800000, 0x17 ;  /* 0x3b80000000007811 */ /* 0x000fc800078eb8ff */
[----:B------:R-:W-:-:S05]  /*c1f0*/  LOP3.LUT R0, R0, R5, R6, 0xfe, !PT ;  /* 0x0000000500007212 */ /* 0x000fca00078efe06 */
[----:B------:R-:W-:-:S04]  /*c200*/  FMUL.FTZ R0, R0, 1 ;  /* 0x3f80000000007820 */ /* 0x000fc80000410000 */
[----:B------:R0:W1:Y:S03]  /*c210*/  F2F.F64.F32 R8, R0 ;  /* 0x0000000000087310 */ /* 0x0000660000201800 */
.L_x_1537:
[----:B------:R-:W-:-:S05]  /*c220*/  CS2R R10, SRZ ;  /* 0x00000000000a7805 */ /* 0x000fca000001ff00 */
[----:B-1----:R-:W-:Y:S01]  /*c230*/  STG.E.128 [R2.64], R8 ;  /* 0x0000000802007986 */ /* 0x002fe2000c101d24 */
[----:B------:R-:W-:Y:S05]  /*c240*/  EXIT ;  /* 0x000000000000794d */ /* 0x000fea0003800000 */
.L_x_1533:
        /* <DEDUP_REMOVED lines=25> */
.L_x_1542:
[----:B------:R-:W-:Y:S01]  /*c3e0*/  IMAD.SHL.U32 R5, R5, 0x100000, RZ ;  /* 0x0010000005057824 */ /* 0x000fe200078e00ff */
[----:B------:R-:W-:-:S04]  /*c3f0*/  LEA R0, R0, 0x3b800000, 0x17 ;  /* 0x3b80000000007811 */ /* 0x000fc800078eb8ff */
[----:B------:R-:W-:-:S04]  /*c400*/  LOP3.LUT R0, R0, R5, R6, 0xfe, !PT ;  /* 0x0000000500007212 */ /* 0x000fc800078efe06 */
.L_x_1541:
        /* <DEDUP_REMOVED lines=13> */
.L_x_1543:
[----:B------:R-:W-:-:S05]  /*c4e0*/  LOP3.LUT R7, R4, R7, RZ, 0xfc, !PT ;  /* 0x0000000704077212 */ /* 0x000fca00078efcff */
[----:B------:R-:W-:Y:S01]  /*c4f0*/  STG.E.U8 [R2.64], R7 ;  /* 0x0000000702007986 */ /* 0x000fe2000c101124 */
[----:B------:R-:W-:Y:S05]  /*c500*/  EXIT ;  /* 0x000000000000794d */ /* 0x000fea0003800000 */
.L_x_1540:
        /* <DEDUP_REMOVED lines=19> */
.L_x_1545:
[----:B------:R-:W-:Y:S01]  /*c640*/  IMAD.SHL.U32 R5, R5, 0x100000, RZ ;  /* 0x0010000005057824 */ /* 0x000fe200078e00ff */
[----:B------:R-:W-:-:S04]  /*c650*/  LEA R0, R0, 0x3b800000, 0x17 ;  /* 0x3b80000000007811 */ /* 0x000fc800078eb8ff */
[----:B------:R-:W-:-:S04]  /*c660*/  LOP3.LUT R0, R0, R5, R6, 0xfe, !PT ;  /* 0x0000000500007212 */ /* 0x000fc800078efe06 */
.L_x_1544:
        /* <DEDUP_REMOVED lines=11> */
.L_x_1546:
[----:B------:R-:W-:Y:S01]  /*c720*/  IMAD.MOV.U32 R4, RZ, RZ, 0x7f ;  /* 0x0000007fff047424 */ /* 0x000fe200078e00ff */
[----:B------:R-:W-:-:S04]  /*c730*/  ISETP.GT.U32.AND P0, PT, R6, 0x7f800000, PT ;  /* 0x7f8000000600780c */ /* 0x000fc80003f04070 */
[----:B------:R-:W-:Y:S02]  /*c740*/  SEL R4, R4, 0x7c, P0 ;  /* 0x0000007c04047807 */ /* 0x000fe40000000000 */
.L_x_1547:
[----:B------:R-:W-:-:S04]  /*c750*/  LOP3.LUT R0, R0, 0x80000000, RZ, 0xc0, !PT ;  /* 0x8000000000007812 */ /* 0x000fc800078ec0ff */
[----:B------:R-:W-:-:S04]  /*c760*/  SHF.R.U32.HI R5, RZ, 0x18, R0 ;  /* 0x00000018ff057819 */ /* 0x000fc80000011600 */
[----:B------:R-:W-:-:S05]  /*c770*/  LOP3.LUT R5, R4, R5, RZ, 0xfc, !PT ;  /* 0x0000000504057212 */ /* 0x000fca00078efcff */
[----:B------:R-:W-:Y:S01]  /*c780*/  STG.E.U8 [R2.64], R5 ;  /* 0x0000000502007986 */ /* 0x000fe2000c101124 */
[----:B------:R-:W-:Y:S05]  /*c790*/  EXIT ;  /* 0x000000000000794d */ /* 0x000fea0003800000 */
.L_x_1539:
        /* <DEDUP_REMOVED lines=19> */
.L_x_1549:
[----:B------:R-:W-:Y:S01]  /*c8d0*/  IMAD.SHL.U32 R5, R5, 0x100000, RZ ;  /* 0x0010000005057824 */ /* 0x000fe200078e00ff */
[----:B------:R-:W-:-:S04]  /*c8e0*/  LEA R0, R0, 0x3b800000, 0x17 ;  /* 0x3b80000000007811 */ /* 0x000fc800078eb8ff */
[----:B------:R-:W-:-:S04]  /*c8f0*/  LOP3.LUT R0, R0, R5, R6, 0xfe, !PT ;  /* 0x0000000500007212 */ /* 0x000fc800078efe06 */
.L_x_1548:
[----:B------:R-:W-:-:S05]  /*c900*/  F2FP.BF16.PACK_AB R0, RZ, R0 ;  /* 0x00000000ff00723e */ /* 0x000fca00000010ff */
[----:B------:R-:W-:Y:S01]  /*c910*/  STG.E.U16 [R2.64], R0 ;  /* 0x0000000002007986 */ /* 0x000fe2000c101524 */
[----:B------:R-:W-:Y:S05]  /*c920*/  EXIT ;  /* 0x000000000000794d */ /* 0x000fea0003800000 */
.L_x_1532:
        /* <DEDUP_REMOVED lines=27> */
.L_x_1554:
[----:B------:R-:W-:Y:S01]  /*cae0*/  IMAD.SHL.U32 R5, R5, 0x100000, RZ ;  /* 0x0010000005057824 */ /* 0x000fe200078e00ff */
[----:B------:R-:W-:-:S04]  /*caf0*/  LEA R0, R0, 0x3b800000, 0x17 ;  /* 0x3b80000000007811 */ /* 0x000fc800078eb8ff */
[----:B------:R-:W-:-:S04]  /*cb00*/  LOP3.LUT R0, R0, R5, R6, 0xfe, !PT ;  /* 0x0000000500007212 */ /* 0x000fc800078efe06 */
.L_x_1553:
[----:B------:R-:W0:Y:S02]  /*cb10*/  F2I.FTZ.U32.TRUNC.NTZ R5, R0 ;  /* 0x0000000000057305 */ /* 0x000e24000021f000 */
[----:B0-----:R-:W-:Y:S01]  /*cb20*/  STG.E.U16 [R2.64], R5 ;  /* 0x0000000502007986 */ /* 0x001fe2000c101524 */
[----:B------:R-:W-:Y:S05]  /*cb30*/  EXIT ;  /* 0x000000000000794d */ /* 0x000fea0003800000 */
.L_x_1552:
[----:B------:R-:W-:Y:S01]  /*cb40*/  STG.E.U8 [R2.64], R5 ;  /* 0x0000000502007986 */ /* 0x000fe2000c101124 */
[----:B------:R-:W-:Y:S05]  /*cb50*/  EXIT ;  /* 0x000000000000794d */ /* 0x000fea0003800000 */
.L_x_1551:
        /* <DEDUP_REMOVED lines=19> */
.L_x_1556:
[----:B------:R-:W-:Y:S01]  /*cc90*/  IMAD.SHL.U32 R5, R5, 0x100000, RZ ;  /* 0x0010000005057824 */ /* 0x000fe200078e00ff */
[----:B------:R-:W-:-:S04]  /*cca0*/  LEA R0, R0, 0x3b800000, 0x17 ;  /* 0x3b80000000007811 */ /* 0x000fc800078eb8ff */
[----:B------:R-:W-:-:S04]  /*ccb0*/  LOP3.LUT R0, R0, R5, R6, 0xfe, !PT ;  /* 0x0000000500007212 */ /* 0x000fc800078efe06 */
.L_x_1555:
        /* <DEDUP_REMOVED lines=15> */
.L_x_1558:
[----:B------:R-:W-:-:S04]  /*cdb0*/  LOP3.LUT R0, R0, 0x80000000, RZ, 0xc0, !PT ;  /* 0x8000000000007812 */ /* 0x000fc800078ec0ff */
[----:B------:R-:W-:-:S04]  /*cdc0*/  SHF.R.U32.HI R0, RZ, 0x18, R0 ;  /* 0x00000018ff007819 */ /* 0x000fc80000011600 */
[----:B------:R-:W-:-:S04]  /*cdd0*/  LOP3.LUT R0, R5, R0, RZ, 0xfc, !PT ;  /* 0x0000000005007212 */ /* 0x000fc800078efcff */
[----:B------:R-:W-:-:S05]  /*cde0*/  PRMT R4, R0, 0x7610, R4 ;  /* 0x0000761000047816 */ /* 0x000fca0000000004 */
.L_x_1557:
[----:B------:R-:W-:Y:S01]  /*cdf0*/  STG.E.U8 [R2.64], R4 ;  /* 0x0000000402007986 */ /* 0x000fe2000c101124 */
[----:B------:R-:W-:Y:S05]  /*ce00*/  EXIT ;  /* 0x000000000000794d */ /* 0x000fea0003800000 */
.L_x_1550:
        /* <DEDUP_REMOVED lines=25> */
.L_x_1562:
[----:B------:R-:W-:Y:S01]  /*cfa0*/  IMAD.SHL.U32 R5, R5, 0x100000, RZ ;  /* 0x0010000005057824 */ /* 0x000fe200078e00ff */
[----:B------:R-:W-:-:S04]  /*cfb0*/  LEA R0, R0, 0x3b800000, 0x17 ;  /* 0x3b80000000007811 */ /* 0x000fc800078eb8ff */
[----:B------:R-:W-:-:S04]  /*cfc0*/  LOP3.LUT R0, R0, R5, R6, 0xfe, !PT ;  /* 0x0000000500007212 */ /* 0x000fc800078efe06 */
.L_x_1561:
        /* <DEDUP_REMOVED lines=11> */
.L_x_1563:
[----:B------:R-:W-:Y:S01]  /*d080*/  STG.E.U8 [R2.64], R4 ;  /* 0x0000000402007986 */ /* 0x000fe2000c101124 */
[----:B------:R-:W-:Y:S05]  /*d090*/  EXIT ;  /* 0x000000000000794d */ /* 0x000fea0003800000 */
.L_x_1505:
        /* <DEDUP_REMOVED lines=20> */
.L_x_1560:
        /* <DEDUP_REMOVED lines=19> */
.L_x_1565:
[----:B------:R-:W-:Y:S01]  /*d310*/  IMAD.SHL.U32 R5, R5, 0x100000, RZ ;  /* 0x0010000005057824 */ /* 0x000fe200078e00ff */
[----:B------:R-:W-:-:S04]  /*d320*/  LEA R0, R0, 0x3b800000, 0x17 ;  /* 0x3b80000000007811 */ /* 0x000fc800078eb8ff */
[----:B------:R-:W-:-:S06]  /*d330*/  LOP3.LUT R4, R0, R5, R6, 0xfe, !PT ;  /* 0x0000000500047212 */ /* 0x000fcc00078efe06 */
.L_x_1564:
[----:B------:R-:W0:Y:S02]  /*d340*/  F2I.U64.TRUNC R4, R4 ;  /* 0x0000000400047311 */ /* 0x000e24000020d800 */
[----:B0-----:R-:W-:Y:S01]  /*d350*/  STG.E.64 [R2.64], R4 ;  /* 0x0000000402007986 */ /* 0x001fe2000c101b24 */
[----:B------:R-:W-:Y:S05]  /*d360*/  EXIT ;  /* 0x000000000000794d */ /* 0x000fea0003800000 */
.L_x_1559:
        /* <DEDUP_REMOVED lines=19> */
.L_x_1567:
[----:B------:R-:W-:Y:S01]  /*d4a0*/  IMAD.SHL.U32 R5, R5, 0x100000, RZ ;  /* 0x0010000005057824 */ /* 0x000fe200078e00ff */
[----:B------:R-:W-:-:S04]  /*d4b0*/  LEA R0, R0, 0x3b800000, 0x17 ;  /* 0x3b80000000007811 */ /* 0x000fc800078eb8ff */
[----:B------:R-:W-:-:S04]  /*d4c0*/  LOP3.LUT R0, R0, R5, R6, 0xfe, !PT ;  /* 0x0000000500007212 */ /* 0x000fc800078efe06 */
.L_x_1566:
[----:B------:R-:W0:Y:S02]  /*d4d0*/  F2I.FTZ.U32.TRUNC.NTZ R5, R0 ;  /* 0x0000000000057305 */ /* 0x000e24000021f000 */
[----:B0-----:R-:W-:Y:S01]  /*d4e0*/  STG.E [R2.64], R5 ;  /* 0x0000000502007986 */ /* 0x001fe2000c101924 */
[----:B------:R-:W-:Y:S05]  /*d4f0*/  EXIT ;  /* 0x000000000000794d */ /* 0x000fea0003800000 */
.L_x_1568:
        /* <DEDUP_REMOVED lines=16> */
.L_x_6862:


//--------------------- .text._ZN2at6native27unrolled_elementwise_kernelINS0_11FillFunctorIN3c1015Float8_e4m3fnuzEEESt5arrayIPcLm1EELi4E23TrivialOffsetCalculatorILi0EjES9_ILi1EjENS0_6memory12LoadWithCastILi0EEENSC_13StoreWithCastILi1EEEEEviT_T0_T2_T3_T4_T5_ --------------------------
	.section	.text._ZN2at6native27unrolled_elementwise_kernelINS0_11FillFunctorIN3c1015Float8_e4m3fnuzEEESt5arrayIPcLm1EELi4E23TrivialOffsetCalculatorILi0EjES9_ILi1EjENS0_6memory12LoadWithCastILi0EEENSC_13StoreWithCastILi1EEEEEviT_T0_T2_T3_T4_T5_,"ax",@progbits
	.sectioninfo	@"SHI_REGISTERS=26"
	.align	128
        .global         _ZN2at6native27unrolled_elementwise_kernelINS0_11FillFunctorIN3c1015Float8_e4m3fnuzEEESt5arrayIPcLm1EELi4E23TrivialOffsetCalculatorILi0EjES9_ILi1EjENS0_6memory12LoadWithCastILi0EEENSC_13StoreWithCastILi1EEEEEviT_T0_T2_T3_T4_T5_
        .type           _ZN2at6native27unrolled_elementwise_kernelINS0_11FillFunctorIN3c1015Float8_e4m3fnuzEEESt5arrayIPcLm1EELi4E23TrivialOffsetCalculatorILi0EjES9_ILi1EjENS0_6memory12LoadWithCastILi0EEENSC_13StoreWithCastILi1EEEEEviT_T0_T2_T3_T4_T5_,@function
        .size           _ZN2at6native27unrolled_elementwise_kernelINS0_11FillFunctorIN3c1015Float8_e4m3fnuzEEESt5arrayIPcLm1EELi4E23TrivialOffsetCalculatorILi0EjES9_ILi1EjENS0_6memory12LoadWithCastILi0EEENSC_13StoreWithCastILi1EEEEEviT_T0_T2_T3_T4_T5_,(.L_x_6863 - _ZN2at6native27unrolled_elementwise_kernelINS0_11FillFunctorIN3c1015Float8_e4m3fnuzEEESt5arrayIPcLm1EELi4E23TrivialOffsetCalculatorILi0EjES9_ILi1EjENS0_6memory12LoadWithCastILi0EEENSC_13StoreWithCastILi1EEEEEviT_T0_T2_T3_T4_T5_)
        .other          _ZN2at6native27unrolled_elementwise_kernelINS0_11FillFunctorIN3c1015Float8_e4m3fnuzEEESt5arrayIPcLm1EELi4E23TrivialOffsetCalculatorILi0EjES9_ILi1EjENS0_6memory12LoadWithCastILi0EEENSC_13StoreWithCastILi1EEEEEviT_T0_T2_T3_T4_T5_,@"STO_CUDA_ENTRY STV_DEFAULT"
_ZN2at6native27unrolled_elementwise_kernelINS0_11FillFunctorIN3c1015Float8_e4m3fnuzEEESt5arrayIPcLm1EELi4E23TrivialOffsetCalculatorILi0EjES9_ILi1EjENS0_6memory12LoadWithCastILi0EEENSC_13StoreWithCastILi1EEEEEviT_T0_T2_T3_T4_T5_:
.text._ZN2at6native27unrolled_elementwise_kernelINS0_11FillFunctorIN3c1015Float8_e4m3fnuzEEESt5arrayIPcLm1EELi4E23TrivialOffsetCalculatorILi0EjES9_ILi1EjENS0_6memory12LoadWithCastILi0EEENSC_13StoreWithCastILi1EEEEEviT_T0_T2_T3_T4_T5_:
        /* <DEDUP_REMOVED lines=47> */
.L_x_1577:
[----:B------:R-:W-:Y:S01]  /*02f0*/  LEA R5, R0, 0x3b800000, 0x17 ;  /* 0x3b80000000057811 */ /* 0x000fe200078eb8ff */
[----:B------:R-:W-:-:S05]  /*0300*/  IMAD.SHL.U32 R0, R4, 0x100000, RZ ;  /* 0x0010000004007824 */ /* 0x000fca00078e00ff */
[----:B------:R-:W-:-:S04]  /*0310*/  LOP3.LUT R0, R5, R0, R6, 0xfe, !PT ;  /* 0x0000000005007212 */ /* 0x000fc800078efe06 */
.L_x_1576:
[----:B------:R-:W0:Y:S02]  /*0320*/  F2I.FTZ.TRUNC.NTZ R5, R0 ;  /* 0x0000000000057305 */ /* 0x000e24000021f100 */
[----:B0-----:R0:W-:Y:S01]  /*0330*/  STG.E.U8 [R2.64], R5 ;  /* 0x0000000502007986 */ /* 0x0011e2000c101124 */
[----:B------:R-:W-:Y:S05]  /*0340*/  BRA `(.L_x_1570) ;  /* 0x000025c000007947 */ /* 0x000fea0003800000 */
.L_x_1574:
        /* <DEDUP_REMOVED lines=19> */
.L_x_1579:
[----:B------:R-:W-:Y:S01]  /*0480*/  IMAD.SHL.U32 R5, R0, 0x100000, RZ ;  /* 0x0010000000057824 */ /* 0x000fe200078e00ff */
[----:B------:R-:W-:-:S04]  /*0490*/  LEA R4, R4, 0x3b800000, 0x17 ;  /* 0x3b80000004047811 */ /* 0x000fc800078eb8ff */
[----:B------:R-:W-:-:S06]  /*04a0*/  LOP3.LUT R4, R4, R5, R6, 0xfe, !PT ;  /* 0x0000000504047212 */ /* 0x000fcc00078efe06 */
.L_x_1578:
[----:B------:R-:W0:Y:S02]  /*04b0*/  F2I.S64.TRUNC R4, R4 ;  /* 0x0000000400047311 */ /* 0x000e24000020d900 */
[----:B0-----:R-:W-:-:S05]  /*04c0*/  IMAD.MOV.U32 R7, RZ, RZ, R4 ;  /* 0x000000ffff077224 */ /* 0x001fca00078e0004 */
[----:B------:R0:W-:Y:S01]  /*04d0*/  STG.E.U8 [R2.64], R7 ;  /* 0x0000000702007986 */ /* 0x0001e2000c101124 */
[----:B------:R-:W-:Y:S05]  /*04e0*/  BRA `(.L_x_1570) ;  /* 0x0000242000007947 */ /* 0x000fea0003800000 */
.L_x_1573:
        /* <DEDUP_REMOVED lines=25> */
.L_x_1583:
[----:B------:R-:W-:Y:S01]  /*0680*/  IMAD.SHL.U32 R5, R0, 0x100000, RZ ;  /* 0x0010000000057824 */ /* 0x000fe200078e00ff */
[----:B------:R-:W-:-:S04]  /*0690*/  LEA R4, R4, 0x3b800000, 0x17 ;  /* 0x3b80000004047811 */ /* 0x000fc800078eb8ff */
[----:B------:R-:W-:-:S06]  /*06a0*/  LOP3.LUT R4, R4, R5, R6, 0xfe, !PT ;  /* 0x0000000504047212 */ /* 0x000fcc00078efe06 */
.L_x_1582:
[----:B------:R-:W0:Y:S02]  /*06b0*/  F2I.S64.TRUNC R4, R4 ;  /* 0x0000000400047311 */ /* 0x000e24000020d900 */
[----:B0-----:R0:W-:Y:S01]  /*06c0*/  STG.E.64 [R2.64], R4 ;  /* 0x0000000402007986 */ /* 0x0011e2000c101b24 */
[----:B------:R-:W-:Y:S05]  /*06d0*/  BRA `(.L_x_1570) ;  /* 0x0000223000007947 */ /* 0x000fea0003800000 */
.L_x_1581:
        /* <DEDUP_REMOVED lines=19> */
.L_x_1585:
[----:B------:R-:W-:Y:S01]  /*0810*/  IMAD.SHL.U32 R5, R0, 0x100000, RZ ;  /* 0x0010000000057824 */ /* 0x000fe200078e00ff */
[----:B------:R-:W-:-:S04]  /*0820*/  LEA R4, R4, 0x3b800000, 0x17 ;  /* 0x3b80000004047811 */ /* 0x000fc800078eb8ff */
[----:B------:R-:W-:-:S04]  /*0830*/  LOP3.LUT R0, R4, R5, R6, 0xfe, !PT ;  /* 0x0000000504007212 */ /* 0x000fc800078efe06 */
.L_x_1584:
[----:B------:R-:W0:Y:S02]  /*0840*/  F2I.FTZ.TRUNC.NTZ R5, R0 ;  /* 0x0000000000057305 */ /* 0x000e24000021f100 */
[----:B0-----:R0:W-:Y:S01]  /*0850*/  STG.E [R2.64], R5 ;  /* 0x0000000502007986 */ /* 0x0011e2000c101924 */
[----:B------:R-:W-:Y:S05]  /*0860*/  BRA `(.L_x_1570) ;  /* 0x000020a000007947 */ /* 0x000fea0003800000 */
.L_x_1580:
        /* <DEDUP_REMOVED lines=19> */
.L_x_1587:
[----:B------:R-:W-:Y:S01]  /*09a0*/  IMAD.SHL.U32 R5, R0, 0x100000, RZ ;  /* 0x0010000000057824 */ /* 0x000fe200078e00ff */
[----:B------:R-:W-:-:S04]  /*09b0*/  LEA R4, R4, 0x3b800000, 0x17 ;  /* 0x3b80000004047811 */ /* 0x000fc800078eb8ff */
[----:B------:R-:W-:-:S04]  /*09c0*/  LOP3.LUT R0, R4, R5, R6, 0xfe, !PT ;  /* 0x0000000504007212 */ /* 0x000fc800078efe06 */
.L_x_1586:
[----:B------:R-:W0:Y:S02]  /*09d0*/  F2I.FTZ.TRUNC.NTZ R5, R0 ;  /* 0x0000000000057305 */ /* 0x000e24000021f100 */
[----:B0-----:R0:W-:Y:S01]  /*09e0*/  STG.E.U16 [R2.64], R5 ;  /* 0x0000000502007986 */ /* 0x0011e2000c101524 */
[----:B------:R-:W-:Y:S05]  /*09f0*/  BRA `(.L_x_1570) ;  /* 0x00001f1000007947 */ /* 0x000fea0003800000 */
.L_x_1572:
        /* <DEDUP_REMOVED lines=25> */
.L_x_1591:
[----:B------:R-:W-:Y:S01]  /*0b90*/  IMAD.SHL.U32 R5, R0, 0x100000, RZ ;  /* 0x0010000000057824 */ /* 0x000fe200078e00ff */
[----:B------:R-:W-:-:S04]  /*0ba0*/  LEA R4, R4, 0x3b800000, 0x17 ;  /* 0x3b80000004047811 */ /* 0x000fc800078eb8ff */
[----:B------:R-:W-:-:S05]  /*0bb0*/  LOP3.LUT R5, R4, R5, R6, 0xfe, !PT ;  /* 0x0000000504057212 */ /* 0x000fca00078efe06 */
.L_x_1590:
[----:B------:R0:W-:Y:S01]  /*0bc0*/  STG.E [R2.64], R5 ;  /* 0x0000000502007986 */ /* 0x0001e2000c101924 */
[----:B------:R-:W-:Y:S05]  /*0bd0*/  BRA `(.L_x_1570) ;  /* 0x00001d3000007947 */ /* 0x000fea0003800000 */
.L_x_1589:
        /* <DEDUP_REMOVED lines=19> */
.L_x_1593:
[----:B------:R-:W-:Y:S01]  /*0d10*/  IMAD.SHL.U32 R5, R0, 0x100000, RZ ;  /* 0x0010000000057824 */ /* 0x000fe200078e00ff */
[----:B------:R-:W-:-:S04]  /*0d20*/  LEA R4, R4, 0x3b800000, 0x17 ;  /* 0x3b80000004047811 */ /* 0x000fc800078eb8ff */
[----:B------:R-:W-:-:S04]  /*0d30*/  LOP3.LUT R0, R4, R5, R6, 0xfe, !PT ;  /* 0x0000000504007212 */ /* 0x000fc800078efe06 */
.L_x_1592:
[----:B------:R-:W-:-:S05]  /*0d40*/  F2FP.PACK_AB R0, RZ, R0 ;  /* 0x00000000ff00723e */ /* 0x000fca00000000ff */
[----:B------:R0:W-:Y:S01]  /*0d50*/  STG.E.U16 [R2.64], R0 ;  /* 0x0000000002007986 */ /* 0x0001e2000c101524 */
[----:B------:R-:W-:Y:S05]  /*0d60*/  BRA `(.L_x_1570) ;  /* 0x00001ba000007947 */ /* 0x000fea0003800000 */
.L_x_1588:
        /* <DEDUP_REMOVED lines=25> */
.L_x_1597:
[----:B------:R-:W-:Y:S01]  /*0f00*/  IMAD.SHL.U32 R5, R0, 0x100000, RZ ;  /* 0x0010000000057824 */ /* 0x000fe200078e00ff */
[----:B------:R-:W-:-:S04]  /*0f10*/  LEA R4, R4, 0x3b800000, 0x17 ;  /* 0x3b80000004047811 */ /* 0x000fc800078eb8ff */
[----:B------:R-:W-:Y:S02]  /*0f20*/  LOP3.LUT R4, R4, R5, R6, 0xfe, !PT ;  /* 0x0000000504047212 */ /* 0x000fe400078efe06 */
.L_x_1596:
[----:B------:R-:W-:-:S05]  /*0f30*/  IMAD.MOV.U32 R5, RZ, RZ, RZ ;  /* 0x000000ffff057224 */ /* 0x000fca00078e00ff */
[----:B------:R0:W-:Y:S01]  /*0f40*/  STG.E.64 [R2.64], R4 ;  /* 0x0000000402007986 */ /* 0x0001e2000c101b24 */
[----:B------:R-:W-:Y:S05]  /*0f50*/  BRA `(.L_x_1570) ;  /* 0x000019b000007947 */ /* 0x000fea0003800000 */
.L_x_1595:
        /* <DEDUP_REMOVED lines=19> */
.L_x_1599:
[----:B------:R-:W-:Y:S01]  /*1090*/  IMAD.SHL.U32 R5, R0, 0x100000, RZ ;  /* 0x0010000000057824 */ /* 0x000fe200078e00ff */
[----:B------:R-:W-:-:S04]  /*10a0*/  LEA R4, R4, 0x3b800000, 0x17 ;  /* 0x3b80000004047811 */ /* 0x000fc800078eb8ff */
[----:B------:R-:W-:-:S04]  /*10b0*/  LOP3.LUT R0, R4, R5, R6, 0xfe, !PT ;  /* 0x0000000504007212 */ /* 0x000fc800078efe06 */
.L_x_1598:
[----:B------:R-:W-:-:S04]  /*10c0*/  F2FP.PACK_AB R0, RZ, R0 ;  /* 0x00000000ff00723e */ /* 0x000fc800000000ff */
[----:B------:R-:W-:-:S05]  /*10d0*/  PRMT R0, R0, 0x5410, RZ ;  /* 0x0000541000007816 */ /* 0x000fca00000000ff */
[----:B------:R0:W-:Y:S01]  /*10e0*/  STG.E [R2.64], R0 ;  /* 0x0000000002007986 */ /* 0x0001e2000c101924 */
[----:B------:R-:W-:Y:S05]  /*10f0*/  BRA `(.L_x_1570) ;  /* 0x0000181000007947 */ /* 0x000fea0003800000 */
.L_x_1594:
        /* <DEDUP_REMOVED lines=19> */
.L_x_1601:
[----:B------:R-:W-:Y:S01]  /*1230*/  IMAD.SHL.U32 R5, R0, 0x100000, RZ ;  /* 0x0010000000057824 */ /* 0x000fe200078e00ff */
[----:B------:R-:W-:-:S04]  /*1240*/  LEA R4, R4, 0x3b800000, 0x17 ;  /* 0x3b80000004047811 */ /* 0x000fc800078eb8ff */
[----:B------:R-:W-:-:S05]  /*1250*/  LOP3.LUT R0, R4, R5, R6, 0xfe, !PT ;  /* 0x0000000504007212 */ /* 0x000fca00078efe06 */
.L_x_1600:
[----:B------:R-:W-:-:S04]  /*1260*/  FMUL.FTZ R0, R0, 1 ;  /* 0x3f80000000007820 */ /* 0x000fc80000410000 */
[----:B------:R-:W0:Y:S02]  /*1270*/  F2F.F64.F32 R4, R0 ;  /* 0x0000000000047310 */ /* 0x000e240000201800 */
[----:B0-----:R0:W-:Y:S01]  /*1280*/  STG.E.64 [R2.64], R4 ;  /* 0x0000000402007986 */ /* 0x0011e2000c101b24 */
[----:B------:R-:W-:Y:S05]  /*1290*/  BRA `(.L_x_1570) ;  /* 0x0000167000007947 */ /* 0x000fea0003800000 */
.L_x_1571:
        /* <DEDUP_REMOVED lines=27> */
.L_x_1606:
[----:B------:R-:W-:Y:S01]  /*1450*/  IMAD.SHL.U32 R5, R0, 0x100000, RZ ;  /* 0x0010000000057824 */ /* 0x000fe200078e00ff */
[----:B------:R-:W-:-:S04]  /*1460*/  LEA R4, R4, 0x3b800000, 0x17 ;  /* 0x3b80000004047811 */ /* 0x000fc800078eb8ff */
[----:B------:R-:W-:-:S04]  /*1470*/  LOP3.LUT R0, R4, R5, R6, 0xfe, !PT ;  /* 0x0000000504007212 */ /* 0x000fc800078efe06 */
.L_x_1605:
[----:B------:R-:W-:-:S04]  /*1480*/  FSETP.NEU.FTZ.AND P0, PT, R0, RZ, PT ;  /* 0x000000ff0000720b */ /* 0x000fc80003f1d000 */
[----:B------:R-:W-:-:S05]  /*1490*/  SEL R5, RZ, 0x1, !P0 ;  /* 0x00000001ff057807 */ /* 0x000fca0004000000 */
[----:B------:R0:W-:Y:S01]  /*14a0*/  STG.E.U8 [R2.64], R5 ;  /* 0x0000000502007986 */ /* 0x0001e2000c101124 */
[----:B------:R-:W-:Y:S05]  /*14b0*/  BRA `(.L_x_1570) ;  /* 0x0000145000007947 */ /* 0x000fea0003800000 */
.L_x_1604:
        /* <DEDUP_REMOVED lines=19> */
.L_x_1608:
[----:B------:R-:W-:Y:S01]  /*15f0*/  IMAD.SHL.U32 R5, R0, 0x100000, RZ ;  /* 0x0010000000057824 */ /* 0x000fe200078e00ff */
[----:B------:R-:W-:-:S04]  /*1600*/  LEA R4, R4, 0x3b800000, 0x17 ;  /* 0x3b80000004047811 */ /* 0x000fc800078eb8ff */
[----:B------:R-:W-:-:S05]  /*1610*/  LOP3.LUT R0, R4, R5, R6, 0xfe, !PT ;  /* 0x0000000504007212 */ /* 0x000fca00078efe06 */
.L_x_1607:
[----:B------:R-:W-:Y:S01]  /*1620*/  FMUL.FTZ R0, R0, 1 ;  /* 0x3f80000000007820 */ /* 0x000fe20000410000 */
[----:B------:R-:W-:-:S03]  /*1630*/  CS2R R6, SRZ ;  /* 0x0000000000067805 */ /* 0x000fc6000001ff00 */
[----:B------:R-:W0:Y:S02]  /*1640*/  F2F.F64.F32 R4, R0 ;  /* 0x0000000000047310 */ /* 0x000e240000201800 */
[----:B0-----:R0:W-:Y:S01]  /*1650*/  STG.E.128 [R2.64], R4 ;  /* 0x0000000402007986 */ /* 0x0011e2000c101d24 */
[----:B------:R-:W-:Y:S05]  /*1660*/  BRA `(.L_x_1570) ;  /* 0x000012a000007947 */ /* 0x000fea0003800000 */
.L_x_1603:
        /* <DEDUP_REMOVED lines=25> */
.L_x_1612:
[----:B------:R-:W-:Y:S01]  /*1800*/  IMAD.SHL.U32 R5, R0, 0x100000, RZ ;  /* 0x0010000000057824 */ /* 0x000fe200078e00ff */
[----:B------:R-:W-:-:S04]  /*1810*/  LEA R4, R4, 0x3b800000, 0x17 ;  /* 0x3b80000004047811 */ /* 0x000fc800078eb8ff */
[----:B------:R-:W-:-:S04]  /*1820*/  LOP3.LUT R0, R4, R5, R6, 0xfe, !PT ;  /* 0x0000000504007212 */ /* 0x000fc800078efe06 */
.L_x_1611:
        /* <DEDUP_REMOVED lines=13> */
.L_x_1613:
[----:B------:R-:W-:-:S05]  /*1900*/  LOP3.LUT R7, R4, R7, RZ, 0xfc, !PT ;  /* 0x0000000704077212 */ /* 0x000fca00078efcff */
[----:B------:R0:W-:Y:S01]  /*1910*/  STG.E.U8 [R2.64], R7 ;  /* 0x0000000702007986 */ /* 0x0001e2000c101124 */
[----:B------:R-:W-:Y:S05]  /*1920*/  BRA `(.L_x_1570) ;  /* 0x00000fe000007947 */ /* 0x000fea0003800000 */
.L_x_1610:
        /* <DEDUP_REMOVED lines=19> */
.L_x_1615:
[----:B------:R-:W-:Y:S01]  /*1a60*/  IMAD.SHL.U32 R5, R0, 0x100000, RZ ;  /* 0x0010000000057824 */ /* 0x000fe200078e00ff */
[----:B------:R-:W-:-:S04]  /*1a70*/  LEA R4, R4, 0x3b800000, 0x17 ;  /* 0x3b80000004047811 */ /* 0x000fc800078eb8ff */
[----:B------:R-:W-:-:S04]  /*1a80*/  LOP3.LUT R0, R4, R5, R6, 0xfe, !PT ;  /* 0x0000000504007212 */ /* 0x000fc800078efe06 */
.L_x_1614:
        /* <DEDUP_REMOVED lines=11> */
.L_x_1616:
[----:B------:R-:W-:Y:S01]  /*1b40*/  IMAD.MOV.U32 R4, RZ, RZ, 0x7f ;  /* 0x0000007fff047424 */ /* 0x000fe200078e00ff */
[----:B------:R-:W-:-:S04]  /*1b50*/  ISETP.GT.U32.AND P0, PT, R6, 0x7f800000, PT ;  /* 0x7f8000000600780c */ /* 0x000fc80003f04070 */
[----:B------:R-:W-:Y:S02]  /*1b60*/  SEL R4, R4, 0x7c, P0 ;  /* 0x0000007c04047807 */ /* 0x000fe40000000000 */
.L_x_1617:
[----:B------:R-:W-:-:S04]  /*1b70*/  LOP3.LUT R0, R0, 0x80000000, RZ, 0xc0, !PT ;  /* 0x8000000000007812 */ /* 0x000fc800078ec0ff */
[----:B------:R-:W-:-:S04]  /*1b80*/  SHF.R.U32.HI R5, RZ, 0x18, R0 ;  /* 0x00000018ff057819 */ /* 0x000fc80000011600 */
[----:B------:R-:W-:-:S05]  /*1b90*/  LOP3.LUT R5, R4, R5, RZ, 0xfc, !PT ;  /* 0x0000000504057212 */ /* 0x000fca00078efcff */
[----:B------:R0:W-:Y:S01]  /*1ba0*/  STG.E.U8 [R2.64], R5 ;  /* 0x0000000502007986 */ /* 0x0001e2000c101124 */
[----:B------:R-:W-:Y:S05]  /*1bb0*/  BRA `(.L_x_1570) ;  /* 0x00000d5000007947 */ /* 0x000fea0003800000 */
.L_x_1609:
        /* <DEDUP_REMOVED lines=19> */
.L_x_1619:
[----:B------:R-:W-:Y:S01]  /*1cf0*/  IMAD.SHL.U32 R5, R0, 0x100000, RZ ;  /* 0x0010000000057824 */ /* 0x000fe200078e00ff */
[----:B------:R-:W-:-:S04]  /*1d00*/  LEA R4, R4, 0x3b800000, 0x17 ;  /* 0x3b80000004047811 */ /* 0x000fc800078eb8ff */
[----:B------:R-:W-:-:S04]  /*1d10*/  LOP3.LUT R0, R4, R5, R6, 0xfe, !PT ;  /* 0x0000000504007212 */ /* 0x000fc800078efe06 */
.L_x_1618:
[----:B------:R-:W-:-:S05]  /*1d20*/  F2FP.BF16.PACK_AB R0, RZ, R0 ;  /* 0x00000000ff00723e */ /* 0x000fca00000010ff */
[----:B------:R0:W-:Y:S01]  /*1d30*/  STG.E.U16 [R2.64], R0 ;  /* 0x0000000002007986 */ /* 0x0001e2000c101524 */
[----:B------:R-:W-:Y:S05]  /*1d40*/  BRA `(.L_x_1570) ;  /* 0x00000bc000007947 */ /* 0x000fea0003800000 */
.L_x_1602:
        /* <DEDUP_REMOVED lines=27> */
.L_x_1624:
[----:B------:R-:W-:Y:S01]  /*1f00*/  IMAD.SHL.U32 R5, R0, 0x100000, RZ ;  /* 0x0010000000057824 */ /* 0x000fe200078e00ff */
[----:B------:R-:W-:-:S04]  /*1f10*/  LEA R4, R4, 0x3b800000, 0x17 ;  /* 0x3b80000004047811 */ /* 0x000fc800078eb8ff */
[----:B------:R-:W-:-:S04]  /*1f20*/  LOP3.LUT R0, R4, R5, R6, 0xfe, !PT ;  /* 0x0000000504007212 */ /* 0x000fc800078efe06 */
.L_x_1623:
[----:B------:R-:W0:Y:S02]  /*1f30*/  F2I.FTZ.U32.TRUNC.NTZ R5, R0 ;  /* 0x0000000000057305 */ /* 0x000e24000021f000 */
[----:B0-----:R0:W-:Y:S01]  /*1f40*/  STG.E.U16 [R2.64], R5 ;  /* 0x0000000502007986 */ /* 0x0011e2000c101524 */
[----:B------:R-:W-:Y:S05]  /*1f50*/  BRA `(.L_x_1570) ;  /* 0x000009b000007947 */ /* 0x000fea0003800000 */
.L_x_1622:
[----:B------:R0:W-:Y:S01]  /*1f60*/  STG.E.U8 [R2.64], R18 ;  /* 0x0000001202007986 */ /* 0x0001e2000c101124 */
[----:B------:R-:W-:Y:S05]  /*1f70*/  BRA `(.L_x_1570) ;  /* 0x0000099000007947 */ /* 0x000fea0003800000 */
.L_x_1621:
        /* <DEDUP_REMOVED lines=19> */
.L_x_1626:
[----:B------:R-:W-:Y:S01]  /*20b0*/  IMAD.SHL.U32 R5, R0, 0x100000, RZ ;  /* 0x0010000000057824 */ /* 0x000fe200078e00ff */
[----:B------:R-:W-:-:S04]  /*20c0*/  LEA R4, R4, 0x3b800000, 0x17 ;  /* 0x3b80000004047811 */ /* 0x000fc800078eb8ff */
[----:B------:R-:W-:-:S04]  /*20d0*/  LOP3.LUT R0, R4, R5, R6, 0xfe, !PT ;  /* 0x0000000504007212 */ /* 0x000fc800078efe06 */
.L_x_1625:
        /* <DEDUP_REMOVED lines=15> */
.L_x_1628:
[----:B------:R-:W-:-:S04]  /*21d0*/  LOP3.LUT R0, R0, 0x80000000, RZ, 0xc0, !PT ;  /* 0x8000000000007812 */ /* 0x000fc800078ec0ff */
[----:B------:R-:W-:-:S04]  /*21e0*/  SHF.R.U32.HI R0, RZ, 0x18, R0 ;  /* 0x00000018ff007819 */ /* 0x000fc80000011600 */
[----:B------:R-:W-:-:S04]  /*21f0*/  LOP3.LUT R0, R5, R0, RZ, 0xfc, !PT ;  /* 0x0000000005007212 */ /* 0x000fc800078efcff */
[----:B------:R-:W-:-:S05]  /*2200*/  PRMT R4, R0, 0x7610, R4 ;  /* 0x0000761000047816 */ /* 0x000fca0000000004 */
.L_x_1627:
[----:B------:R0:W-:Y:S01]  /*2210*/  STG.E.U8 [R2.64], R4 ;  /* 0x0000000402007986 */ /* 0x0001e2000c101124 */
[----:B------:R-:W-:Y:S05]  /*2220*/  BRA `(.L_x_1570) ;  /* 0x000006e000007947 */ /* 0x000fea0003800000 */
.L_x_1620:
        /* <DEDUP_REMOVED lines=25> */
.L_x_1632:
[----:B------:R-:W-:Y:S01]  /*23c0*/  IMAD.SHL.U32 R5, R0, 0x100000, RZ ;  /* 0x0010000000057824 */ /* 0x000fe200078e00ff */
[----:B------:R-:W-:-:S04]  /*23d0*/  LEA R4, R4, 0x3b800000, 0x17 ;  /* 0x3b80000004047811 */ /* 0x000fc800078eb8ff */
[----:B------:R-:W-:-:S04]  /*23e0*/  LOP3.LUT R0, R4, R5, R6, 0xfe, !PT ;  /* 0x0000000504007212 */ /* 0x000fc800078efe06 */
.L_x_1631:
        /* <DEDUP_REMOVED lines=11> */
.L_x_1633:
[----:B------:R0:W-:Y:S01]  /*24a0*/  STG.E.U8 [R2.64], R4 ;  /* 0x0000000402007986 */ /* 0x0001e2000c101124 */
[----:B------:R-:W-:Y:S05]  /*24b0*/  BRA `(.L_x_1570) ;  /* 0x0000045000007947 */ /* 0x000fea0003800000 */
.L_x_1575:
        /* <DEDUP_REMOVED lines=20> */
.L_x_1630:
        /* <DEDUP_REMOVED lines=19> */
.L_x_1635:
[----:B------:R-:W-:Y:S01]  /*2730*/  IMAD.SHL.U32 R5, R0, 0x100000, RZ ;  /* 0x0010000000057824 */ /* 0x000fe200078e00ff */
[----:B------:R-:W-:-:S04]  /*2740*/  LEA R4, R4, 0x3b800000, 0x17 ;  /* 0x3b80000004047811 */ /* 0x000fc800078eb8ff */
[----:B------:R-:W-:-:S06]  /*2750*/  LOP3.LUT R4, R4, R5, R6, 0xfe, !PT ;  /* 0x0000000504047212 */ /* 0x000fcc00078efe06 */
.L_x_1634:
[----:B------:R-:W0:Y:S02]  /*2760*/  F2I.U64.TRUNC R4, R4 ;  /* 0x0000000400047311 */ /* 0x000e24000020d800 */
[----:B0-----:R0:W-:Y:S01]  /*2770*/  STG.E.64 [R2.64], R4 ;  /* 0x0000000402007986 */ /* 0x0011e2000c101b24 */
[----:B------:R-:W-:Y:S05]  /*2780*/  BRA `(.L_x_1570) ;  /* 0x0000018000007947 */ /* 0x000fea0003800000 */
.L_x_1629:
        /* <DEDUP_REMOVED lines=19> */
.L_x_1637:
[----:B------:R-:W-:Y:S01]  /*28c0*/  IMAD.SHL.U32 R5, R0, 0x100000, RZ ;  /* 0x0010000000057824 */ /* 0x000fe200078e00ff */
[----:B------:R-:W-:-:S04]  /*28d0*/  LEA R4, R4, 0x3b800000, 0x17 ;  /* 0x3b80000004047811 */ /* 0x000fc800078eb8ff */
[----:B------:R-:W-:-:S04]  /*28e0*/  LOP3.LUT R0, R4, R5, R6, 0xfe, !PT ;  /* 0x0000000504007212 */ /* 0x000fc800078efe06 */
.L_x_1636:
[----:B------:R-:W0:Y:S02]  /*28f0*/  F2I.FTZ.U32.TRUNC.NTZ R5, R0 ;  /* 0x0000000000057305 */ /* 0x000e24000021f000 */
[----:B0-----:R0:W-:Y:S02]  /*2900*/  STG.E [R2.64], R5 ;  /* 0x0000000502007986 */ /* 0x0011e4000c101924 */
.L_x_1570:
[----:B-1-3--:R-:W-:Y:S05]  /*2910*/  BSYNC B6 ;  /* 0x0000000000067941 */ /* 0x00afea0003800000 */
.L_x_1569:
        /* <DEDUP_REMOVED lines=38> */
.L_x_1646:
[----:B------:R-:W-:Y:S01]  /*2b80*/  IMAD.SHL.U32 R5, R0, 0x100000, RZ ;  /* 0x0010000000057824 */ /* 0x000fe200078e00ff */
[----:B------:R-:W-:-:S04]  /*2b90*/  LEA R4, R4, 0x3b800000, 0x17 ;  /* 0x3b80000004047811 */ /* 0x000fc800078eb8ff */
[----:B------:R-:W-:-:S04]  /*2ba0*/  LOP3.LUT R0, R4, R5, R6, 0xfe, !PT ;  /* 0x0000000504007212 */ /* 0x000fc800078efe06 */
.L_x_1645:
[----:B------:R-:W0:Y:S02]  /*2bb0*/  F2I.FTZ.TRUNC.NTZ R5, R0 ;  /* 0x0000000000057305 */ /* 0x000e24000021f100 */
[----:B0-----:R0:W-:Y:S01]  /*2bc0*/  STG.E.U8 [R2.64], R5 ;  /* 0x0000000502007986 */ /* 0x0011e2000c101124 */
[----:B------:R-:W-:Y:S05]  /*2bd0*/  BRA `(.L_x_1647) ;  /* 0x000025c000007947 */ /* 0x000fea0003800000 */
.L_x_1643:
        /* <DEDUP_REMOVED lines=19> */
.L_x_1649:
[----:B------:R-:W-:Y:S01]  /*2d10*/  IMAD.SHL.U32 R5, R0, 0x100000, RZ ;  /* 0x0010000000057824 */ /* 0x000fe200078e00ff */
[----:B------:R-:W-:-:S04]  /*2d20*/  LEA R4, R4, 0x3b800000, 0x17 ;  /* 0x3b80000004047811 */ /* 0x000fc800078eb8ff */
[----:B------:R-:W-:-:S06]  /*2d30*/  LOP3.LUT R4, R4, R5, R6, 0xfe, !PT ;  /* 0x0000000504047212 */ /* 0x000fcc00078efe06 */
.L_x_1648:
[----:B------:R-:W0:Y:S02]  /*2d40*/  F2I.S64.TRUNC R4, R4 ;  /* 0x0000000400047311 */ /* 0x000e24000020d900 */
[----:B0-----:R-:W-:-:S05]  /*2d50*/  IMAD.MOV.U32 R7, RZ, RZ, R4 ;  /* 0x000000ffff077224 */ /* 0x001fca00078e0004 */
[----:B------:R0:W-:Y:S01]  /*2d60*/  STG.E.U8 [R2.64], R7 ;  /* 0x0000000702007986 */ /* 0x0001e2000c101124 */
[----:B------:R-:W-:Y:S05]  /*2d70*/  BRA `(.L_x_1647) ;  /* 0x0000242000007947 */ /* 0x000fea0003800000 */
.L_x_1642:
        /* <DEDUP_REMOVED lines=25> */
.L_x_1653:
[----:B------:R-:W-:Y:S01]  /*2f10*/  IMAD.SHL.U32 R5, R0, 0x100000, RZ ;  /* 0x0010000000057824 */ /* 0x000fe200078e00ff */
[----:B------:R-:W-:-:S04]  /*2f20*/  LEA R4, R4, 0x3b800000, 0x17 ;  /* 0x3b80000004047811 */ /* 0x000fc800078eb8ff */
[----:B------:R-:W-:-:S06]  /*2f30*/  LOP3.LUT R4, R4, R5, R6, 0xfe, !PT ;  /* 0x0000000504047212 */ /* 0x000fcc00078efe06 */
.L_x_1652:
[----:B------:R-:W0:Y:S02]  /*2f40*/  F2I.S64.TRUNC R4, R4 ;  /* 0x0000000400047311 */ /* 0x000e24000020d900 */
[----:B0-----:R0:W-:Y:S01]  /*2f50*/  STG.E.64 [R2.64], R4 ;  /* 0x0000000402007986 */ /* 0x0011e2000c101b24 */
[----:B------:R-:W-:Y:S05]  /*2f60*/  BRA `(.L_x_1647) ;  /* 0x0000223000007947 */ /* 0x000fea0003800000 */
.L_x_1651:
        /* <DEDUP_REMOVED lines=19> */
.L_x_1655:
[----:B------:R-:W-:Y:S01]  /*30a0*/  IMAD.SHL.U32 R5, R0, 0x100000, RZ ;  /* 0x0010000000057824 */ /* 0x000fe200078e00ff */
[----:B------:R-:W-:-:S04]  /*30b0*/  LEA R4, R4, 0x3b800000, 0x17 ;  /* 0x3b80000004047811 */ /* 0x000fc800078eb8ff */
[----:B------:R-:W-:-:S04]  /*30c0*/  LOP3.LUT R0, R4, R5, R6, 0xfe, !PT ;  /* 0x0000000504007212 */ /* 0x000fc800078efe06 */
.L_x_1654:
[----:B------:R-:W0:Y:S02]  /*30d0*/  F2I.FTZ.TRUNC.NTZ R5, R0 ;  /* 0x0000000000057305 */ /* 0x000e24000021f100 */
[----:B0-----:R0:W-:Y:S01]  /*30e0*/  STG.E [R2.64], R5 ;  /* 0x0000000502007986 */ /* 0x0011e2000c101924 */
[----:B------:R-:W-:Y:S05]  /*30f0*/  BRA `(.L_x_1647) ;  /* 0x000020a000007947 */ /* 0x000fea0003800000 */
.L_x_1650:
        /* <DEDUP_REMOVED lines=19> */
.L_x_1657:
[----:B------:R-:W-:Y:S01]  /*3230*/  IMAD.SHL.U32 R5, R0, 0x100000, RZ ;  /* 0x0010000000057824 */ /* 0x000fe200078e00ff */
[----:B------:R-:W-:-:S04]  /*3240*/  LEA R4, R4, 0x3b800000, 0x17 ;  /* 0x3b80000004047811 */ /* 0x000fc800078eb8ff */
[----:B------:R-:W-:-:S04]  /*3250*/  LOP3.LUT R0, R4, R5, R6, 0xfe, !PT ;  /* 0x0000000504007212 */ /* 0x000fc800078efe06 */
.L_x_1656:
[----:B------:R-:W0:Y:S02]  /*3260*/  F2I.FTZ.TRUNC.NTZ R5, R0 ;  /* 0x0000000000057305 */ /* 0x000e24000021f100 */
[----:B0-----:R0:W-:Y:S01]  /*3270*/  STG.E.U16 [R2.64], R5 ;  /* 0x0000000502007986 */ /* 0x0011e2000c101524 */
[----:B------:R-:W-:Y:S05]  /*3280*/  BRA `(.L_x_1647) ;  /* 0x00001f1000007947 */ /* 0x000fea0003800000 */
.L_x_1641:
        /* <DEDUP_REMOVED lines=25> */
.L_x_1661:
[----:B------:R-:W-:Y:S01]  /*3420*/  IMAD.SHL.U32 R5, R0, 0x100000, RZ ;  /* 0x0010000000057824 */ /* 0x000fe200078e00ff */
[----:B------:R-:W-:-:S04]  /*3430*/  LEA R4, R4, 0x3b800000, 0x17 ;  /* 0x3b80000004047811 */ /* 0x000fc800078eb8ff */
[----:B------:R-:W-:-:S05]  /*3440*/  LOP3.LUT R5, R4, R5, R6, 0xfe, !PT ;  /* 0x0000000504057212 */ /* 0x000fca00078efe06 */
.L_x_1660:
[----:B------:R0:W-:Y:S01]  /*3450*/  STG.E [R2.64], R5 ;  /* 0x0000000502007986 */ /* 0x0001e2000c101924 */
[----:B------:R-:W-:Y:S05]  /*3460*/  BRA `(.L_x_1647) ;  /* 0x00001d3000007947 */ /* 0x000fea0003800000 */
.L_x_1659:
        /* <DEDUP_REMOVED lines=19> */
.L_x_1663:
[----:B------:R-:W-:Y:S01]  /*35a0*/  IMAD.SHL.U32 R5, R0, 0x100000, RZ ;  /* 0x0010000000057824 */ /* 0x000fe200078e00ff */
[----:B------:R-:W-:-:S04]  /*35b0*/  LEA R4, R4, 0x3b800000, 0x17 ;  /* 0x3b80000004047811 */ /* 0x000fc800078eb8ff */
[----:B------:R-:W-:-:S04]  /*35c0*/  LOP3.LUT R0, R4, R5, R6, 0xfe, !PT ;  /* 0x0000000504007212 */ /* 0x000fc800078efe06 */
.L_x_1662:
[----:B------:R-:W-:-:S05]  /*35d0*/  F2FP.PACK_AB R0, RZ, R0 ;  /* 0x00000000ff00723e */ /* 0x000fca00000000ff */
[----:B------:R0:W-:Y:S01]  /*35e0*/  STG.E.U16 [R2.64], R0 ;  /* 0x0000000002007986 */ /* 0x0001e2000c101524 */
[----:B------:R-:W-:Y:S05]  /*35f0*/  BRA `(.L_x_1647) ;  /* 0x00001ba000007947 */ /* 0x000fea0003800000 */
.L_x_1658:
        /* <DEDUP_REMOVED lines=25> */
.L_x_1667:
[----:B------:R-:W-:Y:S01]  /*3790*/  IMAD.SHL.U32 R5, R0, 0x100000, RZ ;  /* 0x0010000000057824 */ /* 0x000fe200078e00ff */
[----:B------:R-:W-:-:S04]  /*37a0*/  LEA R4, R4, 0x3b800000, 0x17 ;  /* 0x3b80000004047811 */ /* 0x000fc800078eb8ff */
[----:B------:R-:W-:Y:S02]  /*37b0*/  LOP3.LUT R4, R4, R5, R6, 0xfe, !PT ;  /* 0x0000000504047212 */ /* 0x000fe400078efe06 */
.L_x_1666:
[----:B------:R-:W-:-:S05]  /*37c0*/  IMAD.MOV.U32 R5, RZ, RZ, RZ ;  /* 0x000000ffff057224 */ /* 0x000fca00078e00ff */
[----:B------:R0:W-:Y:S01]  /*37d0*/  STG.E.64 [R2.64], R4 ;  /* 0x0000000402007986 */ /* 0x0001e2000c101b24 */
[----:B------:R-:W-:Y:S05]  /*37e0*/  BRA `(.L_x_1647) ;  /* 0x000019b000007947 */ /* 0x000fea0003800000 */
.L_x_1665:
        /* <DEDUP_REMOVED lines=19> */
.L_x_1669:
[----:B------:R-:W-:Y:S01]  /*3920*/  IMAD.SHL.U32 R5, R0, 0x100000, RZ ;  /* 0x0010000000057824 */ /* 0x000fe200078e00ff */
[----:B------:R-:W-:-:S04]  /*3930*/  LEA R4, R4, 0x3b800000, 0x17 ;  /* 0x3b80000004047811 */ /* 0x000fc800078eb8ff */
[----:B------:R-:W-:-:S04]  /*3940*/  LOP3.LUT R0, R4, R5, R6, 0xfe, !PT ;  /* 0x0000000504007212 */ /* 0x000fc800078efe06 */
.L_x_1668:
[----:B------:R-:W-:-:S04]  /*3950*/  F2FP.PACK_AB R0, RZ, R0 ;  /* 0x00000000ff00723e */ /* 0x000fc800000000ff */
[----:B------:R-:W-:-:S05]  /*3960*/  PRMT R0, R0, 0x5410, RZ ;  /* 0x0000541000007816 */ /* 0x000fca00000000ff */
[----:B------:R0:W-:Y:S01]  /*3970*/  STG.E [R2.64], R0 ;  /* 0x0000000002007986 */ /* 0x0001e2000c101924 */
[----:B------:R-:W-:Y:S05]  /*3980*/  BRA `(.L_x_1647) ;  /* 0x0000181000007947 */ /* 0x000fea0003800000 */
.L_x_1664:
        /* <DEDUP_REMOVED lines=19> */
.L_x_1671:
[----:B------:R-:W-:Y:S01]  /*3ac0*/  IMAD.SHL.U32 R5, R0, 0x100000, RZ ;  /* 0x0010000000057824 */ /* 0x000fe200078e00ff */
[----:B------:R-:W-:-:S04]  /*3ad0*/  LEA R4, R4, 0x3b800000, 0x17 ;  /* 0x3b80000004047811 */ /* 0x000fc800078eb8ff */
[----:B------:R-:W-:-:S05]  /*3ae0*/  LOP3.LUT R0, R4, R5, R6, 0xfe, !PT ;  /* 0x0000000504007212 */ /* 0x000fca00078efe06 */
.L_x_1670:
[----:B------:R-:W-:-:S04]  /*3af0*/  FMUL.FTZ R0, R0, 1 ;  /* 0x3f80000000007820 */ /* 0x000fc80000410000 */
[----:B------:R-:W0:Y:S02]  /*3b00*/  F2F.F64.F32 R4, R0 ;  /* 0x0000000000047310 */ /* 0x000e240000201800 */
[----:B0-----:R0:W-:Y:S01]  /*3b10*/  STG.E.64 [R2.64], R4 ;  /* 0x0000000402007986 */ /* 0x0011e2000c101b24 */
[----:B------:R-:W-:Y:S05]  /*3b20*/  BRA `(.L_x_1647) ;  /* 0x0000167000007947 */ /* 0x000fea0003800000 */
.L_x_1640:
        /* <DEDUP_REMOVED lines=27> */
.L_x_1676:
[----:B------:R-:W-:Y:S01]  /*3ce0*/  IMAD.SHL.U32 R5, R0, 0x100000, RZ ;  /* 0x0010000000057824 */ /* 0x000fe200078e00ff */
[----:B------:R-:W-:-:S04]  /*3cf0*/  LEA R4, R4, 0x3b800000, 0x17 ;  /* 0x3b80000004047811 */ /* 0x000fc800078eb8ff */
[----:B------:R-:W-:-:S04]  /*3d00*/  LOP3.LUT R0, R4, R5, R6, 0xfe, !PT ;  /* 0x0000000504007212 */ /* 0x000fc800078efe06 */
.L_x_1675:
[----:B------:R-:W-:-:S04]  /*3d10*/  FSETP.NEU.FTZ.AND P0, PT, R0, RZ, PT ;  /* 0x000000ff0000720b */ /* 0x000fc80003f1d000 */
[----:B------:R-:W-:-:S05]  /*3d20*/  SEL R5, RZ, 0x1, !P0 ;  /* 0x00000001ff057807 */ /* 0x000fca0004000000 */
[----:B------:R0:W-:Y:S01]  /*3d30*/  STG.E.U8 [R2.64], R5 ;  /* 0x0000000502007986 */ /* 0x0001e2000c101124 */
[----:B------:R-:W-:Y:S05]  /*3d40*/  BRA `(.L_x_1647) ;  /* 0x0000145000007947 */ /* 0x000fea0003800000 */
.L_x_1674:
        /* <DEDUP_REMOVED lines=19> */
.L_x_1678:
[----:B------:R-:W-:Y:S01]  /*3e80*/  IMAD.SHL.U32 R5, R0, 0x100000, RZ ;  /* 0x0010000000057824 */ /* 0x000fe200078e00ff */
[----:B------:R-:W-:-:S04]  /*3e90*/  LEA R4, R4, 0x3b800000, 0x17 ;  /* 0x3b80000004047811 */ /* 0x000fc800078eb8ff */
[----:B------:R-:W-:-:S05]  /*3ea0*/  LOP3.LUT R0, R4, R5, R6, 0xfe, !PT ;  /* 0x0000000504007212 */ /* 0x000fca00078efe06 */
.L_x_1677:
[----:B------:R-:W-:Y:S01]  /*3eb0*/  FMUL.FTZ R0, R0, 1 ;  /* 0x3f80000000007820 */ /* 0x000fe20000410000 */
[----:B------:R-:W-:-:S03]  /*3ec0*/  CS2R R6, SRZ ;  /* 0x0000000000067805 */ /* 0x000fc6000001ff00 */
[----:B------:R-:W0:Y:S02]  /*3ed0*/  F2F.F64.F32 R4, R0 ;  /* 0x0000000000047310 */ /* 0x000e240000201800 */
[----:B0-----:R0:W-:Y:S01]  /*3ee0*/  STG.E.128 [R2.64], R4 ;  /* 0x0000000402007986 */ /* 0x0011e2000c101d24 */
[----:B------:R-:W-:Y:S05]  /*3ef0*/  BRA `(.L_x_1647) ;  /* 0x000012a000007947 */ /* 0x000fea0003800000 */
.L_x_1673:
        /* <DEDUP_REMOVED lines=25> */
.L_x_1682:
[----:B------:R-:W-:Y:S01]  /*4090*/  IMAD.SHL.U32 R5, R0, 0x100000, RZ ;  /* 0x0010000000057824 */ /* 0x000fe200078e00ff */
[----:B------:R-:W-:-:S04]  /*40a0*/  LEA R4, R4, 0x3b800000, 0x17 ;  /* 0x3b80000004047811 */ /* 0x000fc800078eb8ff */
[----:B------:R-:W-:-:S04]  /*40b0*/  LOP3.LUT R0, R4, R5, R6, 0xfe, !PT ;  /* 0x0000000504007212 */ /* 0x000fc800078efe06 */
.L_x_1681:
        /* <DEDUP_REMOVED lines=13> */
.L_x_1683:
[----:B------:R-:W-:-:S05]  /*4190*/  LOP3.LUT R7, R4, R7, RZ, 0xfc, !PT ;  /* 0x0000000704077212 */ /* 0x000fca00078efcff */
[----:B------:R0:W-:Y:S01]  /*41a0*/  STG.E.U8 [R2.64], R7 ;  /* 0x0000000702007986 */ /* 0x0001e2000c101124 */
[----:B------:R-:W-:Y:S05]  /*41b0*/  BRA `(.L_x_1647) ;  /* 0x00000fe000007947 */ /* 0x000fea0003800000 */
.L_x_1680:
        /* <DEDUP_REMOVED lines=19> */
.L_x_1685:
[----:B------:R-:W-:Y:S01]  /*42f0*/  IMAD.SHL.U32 R5, R0, 0x100000, RZ ;  /* 0x0010000000057824 */ /* 0x000fe200078e00ff */
[----:B------:R-:W-:-:S04]  /*4300*/  LEA R4, R4, 0x3b800000, 0x17 ;  /* 0x3b80000004047811 */ /* 0x000fc800078eb8ff */
[----:B------:R-:W-:-:S04]  /*4310*/  LOP3.LUT R0, R4, R5, R6, 0xfe, !PT ;  /* 0x0000000504007212 */ /* 0x000fc800078efe06 */
.L_x_1684:
        /* <DEDUP_REMOVED lines=11> */
.L_x_1686:
[----:B------:R-:W-:Y:S01]  /*43d0*/  IMAD.MOV.U32 R4, RZ, RZ, 0x7f ;  /* 0x0000007fff047424 */ /* 0x000fe200078e00ff */
[----:B------:R-:W-:-:S04]  /*43e0*/  ISETP.GT.U32.AND P0, PT, R6, 0x7f800000, PT ;  /* 0x7f8000000600780c */ /* 0x000fc80003f04070 */
[----:B------:R-:W-:Y:S02]  /*43f0*/  SEL R4, R4, 0x7c, P0 ;  /* 0x0000007c04047807 */ /* 0x000fe40000000000 */
.L_x_1687:
[----:B------:R-:W-:-:S04]  /*4400*/  LOP3.LUT R0, R0, 0x80000000, RZ, 0xc0, !PT ;  /* 0x8000000000007812 */ /* 0x000fc800078ec0ff */
[----:B------:R-:W-:-:S04]  /*4410*/  SHF.R.U32.HI R5, RZ, 0x18, R0 ;  /* 0x00000018ff057819 */ /* 0x000fc80000011600 */
[----:B------:R-:W-:-:S05]  /*4420*/  LOP3.LUT R5, R4, R5, RZ, 0xfc, !PT ;  /* 0x0000000504057212 */ /* 0x000fca00078efcff */
[----:B------:R0:W-:Y:S01]  /*4430*/  STG.E.U8 [R2.64], R5 ;  /* 0x0000000502007986 */ /* 0x0001e2000c101124 */
[----:B------:R-:W-:Y:S05]  /*4440*/  BRA `(.L_x_1647) ;  /* 0x00000d5000007947 */ /* 0x000fea0003800000 */
.L_x_1679:
        /* <DEDUP_REMOVED lines=19> */
.L_x_1689:
[----:B------:R-:W-:Y:S01]  /*4580*/  IMAD.SHL.U32 R5, R0, 0x100000, RZ ;  /* 0x0010000000057824 */ /* 0x000fe200078e00ff */
[----:B------:R-:W-:-:S04]  /*4590*/  LEA R4, R4, 0x3b800000, 0x17 ;  /* 0x3b80000004047811 */ /* 0x000fc800078eb8ff */
[----:B------:R-:W-:-:S04]  /*45a0*/  LOP3.LUT R0, R4, R5, R6, 0xfe, !PT ;  /* 0x0000000504007212 */ /* 0x000fc800078efe06 */
.L_x_1688:
[----:B------:R-:W-:-:S05]  /*45b0*/  F2FP.BF16.PACK_AB R0, RZ, R0 ;  /* 0x00000000ff00723e */ /* 0x000fca00000010ff */
[----:B------:R0:W-:Y:S01]  /*45c0*/  STG.E.U16 [R2.64], R0 ;  /* 0x0000000002007986 */ /* 0x0001e2000c101524 */
[----:B------:R-:W-:Y:S05]  /*45d0*/  BRA `(.L_x_1647) ;  /* 0x00000bc000007947 */ /* 0x000fea0003800000 */
.L_x_1672:
        /* <DEDUP_REMOVED lines=27> */
.L_x_1694:
[----:B------:R-:W-:Y:S01]  /*4790*/  IMAD.SHL.U32 R5, R0, 0x100000, RZ ;  /* 0x0010000000057824 */ /* 0x000fe200078e00ff */
[----:B------:R-:W-:-:S04]  /*47a0*/  LEA R4, R4, 0x3b800000, 0x17 ;  /* 0x3b80000004047811 */ /* 0x000fc800078eb8ff */
[----:B------:R-:W-:-:S04]  /*47b0*/  LOP3.LUT R0, R4, R5, R6, 0xfe, !PT ;  /* 0x0000000504007212 */ /* 0x000fc800078efe06 */
.L_x_1693:
[----:B------:R-:W0:Y:S02]  /*47c0*/  F2I.FTZ.U32.TRUNC.NTZ R5, R0 ;  /* 0x0000000000057305 */ /* 0x000e24000021f000 */
[----:B0-----:R0:W-:Y:S01]  /*47d0*/  STG.E.U16 [R2.64], R5 ;  /* 0x0000000502007986 */ /* 0x0011e2000c101524 */
[----:B------:R-:W-:Y:S05]  /*47e0*/  BRA `(.L_x_1647) ;  /* 0x000009b000007947 */ /* 0x000fea0003800000 */
.L_x_1692:
[----:B------:R0:W-:Y:S01]  /*47f0*/  STG.E.U8 [R2.64], R18 ;  /* 0x0000001202007986 */ /* 0x0001e2000c101124 */
[----:B------:R-:W-:Y:S05]  /*4800*/  BRA `(.L_x_1647) ;  /* 0x0000099000007947 */ /* 0x000fea0003800000 */
.L_x_1691:
        /* <DEDUP_REMOVED lines=19> */
.L_x_1696:
[----:B------:R-:W-:Y:S01]  /*4940*/  IMAD.SHL.U32 R5, R0, 0x100000, RZ ;  /* 0x0010000000057824 */ /* 0x000fe200078e00ff */
[----:B------:R-:W-:-:S04]  /*4950*/  LEA R4, R4, 0x3b800000, 0x17 ;  /* 0x3b80000004047811 */ /* 0x000fc800078eb8ff */
[----:B------:R-:W-:-:S04]  /*4960*/  LOP3.LUT R0, R4, R5, R6, 0xfe, !PT ;  /* 0x0000000504007212 */ /* 0x000fc800078efe06 */
.L_x_1695:
        /* <DEDUP_REMOVED lines=15> */
.L_x_1698:
[----:B------:R-:W-:-:S04]  /*4a60*/  LOP3.LUT R0, R0, 0x80000000, RZ, 0xc0, !PT ;  /* 0x8000000000007812 */ /* 0x000fc800078ec0ff */
[----:B------:R-:W-:-:S04]  /*4a70*/  SHF.R.U32.HI R0, RZ, 0x18, R0 ;  /* 0x00000018ff007819 */ /* 0x000fc80000011600 */
[----:B------:R-:W-:-:S04]  /*4a80*/  LOP3.LUT R0, R5, R0, RZ, 0xfc, !PT ;  /* 0x0000000005007212 */ /* 0x000fc800078efcff */
[----:B------:R-:W-:-:S05]  /*4a90*/  PRMT R4, R0, 0x7610, R4 ;  /* 0x0000761000047816 */ /* 0x000fca0000000004 */
.L_x_1697:
[----:B------:R0:W-:Y:S01]  /*4aa0*/  STG.E.U8 [R2.64], R4 ;  /* 0x0000000402007986 */ /* 0x0001e2000c101124 */
[----:B------:R-:W-:Y:S05]  /*4ab0*/  BRA `(.L_x_1647) ;  /* 0x000006e000007947 */ /* 0x000fea0003800000 */
.L_x_1690:
        /* <DEDUP_REMOVED lines=25> */
.L_x_1702:
[----:B------:R-:W-:Y:S01]  /*4c50*/  IMAD.SHL.U32 R5, R0, 0x100000, RZ ;  /* 0x0010000000057824 */ /* 0x000fe200078e00ff */
[----:B------:R-:W-:-:S04]  /*4c60*/  LEA R4, R4, 0x3b800000, 0x17 ;  /* 0x3b80000004047811 */ /* 0x000fc800078eb8ff */
[----:B------:R-:W-:-:S04]  /*4c70*/  LOP3.LUT R0, R4, R5, R6, 0xfe, !PT ;  /* 0x0000000504007212 */ /* 0x000fc800078efe06 */
.L_x_1701:
        /* <DEDUP_REMOVED lines=11> */
.L_x_1703:
[----:B------:R0:W-:Y:S01]  /*4d30*/  STG.E.U8 [R2.64], R4 ;  /* 0x0000000402007986 */ /* 0x0001e2000c101124 */
[----:B------:R-:W-:Y:S05]  /*4d40*/  BRA `(.L_x_1647) ;  /* 0x0000045000007947 */ /* 0x000fea0003800000 */
.L_x_1644:
        /* <DEDUP_REMOVED lines=20> */
.L_x_1700:
        /* <DEDUP_REMOVED lines=19> */
.L_x_1705:
[----:B------:R-:W-:Y:S01]  /*4fc0*/  IMAD.SHL.U32 R5, R0, 0x100000, RZ ;  /* 0x0010000000057824 */ /* 0x000fe200078e00ff */
[----:B------:R-:W-:-:S04]  /*4fd0*/  LEA R4, R4, 0x3b800000, 0x17 ;  /* 0x3b80000004047811 */ /* 0x000fc800078eb8ff */
[----:B------:R-:W-:-:S06]  /*4fe0*/  LOP3.LUT R4, R4, R5, R6, 0xfe, !PT ;  /* 0x0000000504047212 */ /* 0x000fcc00078efe06 */
.L_x_1704:
[----:B------:R-:W0:Y:S02]  /*4ff0*/  F2I.U64.TRUNC R4, R4 ;  /* 0x0000000400047311 */ /* 0x000e24000020d800 */
[----:B0-----:R0:W-:Y:S01]  /*5000*/  STG.E.64 [R2.64], R4 ;  /* 0x0000000402007986 */ /* 0x0011e2000c101b24 */
[----:B------:R-:W-:Y:S05]  /*5010*/  BRA `(.L_x_1647) ;  /* 0x0000018000007947 */ /* 0x000fea0003800000 */
.L_x_1699:
        /* <DEDUP_REMOVED lines=19> */
.L_x_1707:
[----:B------:R-:W-:Y:S01]  /*5150*/  IMAD.SHL.U32 R5, R0, 0x100000, RZ ;  /* 0x0010000000057824 */ /* 0x000fe200078e00ff */
[----:B------:R-:W-:-:S04]  /*5160*/  LEA R4, R4, 0x3b800000, 0x17 ;  /* 0x3b80000004047811 */ /* 0x000fc800078eb8ff */
[----:B------:R-:W-:-:S04]  /*5170*/  LOP3.LUT R0, R4, R5, R6, 0xfe, !PT ;  /* 0x0000000504007212 */ /* 0x000fc800078efe06 */
.L_x_1706:
[----:B------:R-:W0:Y:S02]  /*5180*/  F2I.FTZ.U32.TRUNC.NTZ R5, R0 ;  /* 0x0000000000057305 */ /* 0x000e24000021f000 */
[----:B0-----:R0:W-:Y:S02]  /*5190*/  STG.E [R2.64], R5 ;  /* 0x0000000502007986 */ /* 0x0011e4000c101924 */
.L_x_1647:
        /* <DEDUP_REMOVED lines=38> */
.L_x_1714:
[----:B------:R-:W-:Y:S01]  /*5400*/  IMAD.SHL.U32 R5, R0, 0x100000, RZ ;  /* 0x0010000000057824 */ /* 0x000fe200078e00ff */
[----:B------:R-:W-:-:S04]  /*5410*/  LEA R4, R4, 0x3b800000, 0x17 ;  /* 0x3b80000004047811 */ /* 0x000fc800078eb8ff */
[----:B------:R-:W-:-:S04]  /*5420*/  LOP3.LUT R0, R4, R5, R6, 0xfe, !PT ;  /* 0x0000000504007212 */ /* 0x000fc800078efe06 */
.L_x_1713:
[----:B------:R-:W0:Y:S02]  /*5430*/  F2I.FTZ.TRUNC.NTZ R5, R0 ;  /* 0x0000000000057305 */ /* 0x000e24000021f100 */
[----:B0-----:R0:W-:Y:S01]  /*5440*/  STG.E.U8 [R2.64], R5 ;  /* 0x0000000502007986 */ /* 0x0011e2000c101124 */
[----:B------:R-:W-:Y:S05]  /*5450*/  BRA `(.L_x_1715) ;  /* 0x000025c000007947 */ /* 0x000fea0003800000 */
.L_x_1711:
        /* <DEDUP_REMOVED lines=19> */
.L_x_1717:
[----:B------:R-:W-:Y:S01]  /*5590*/  IMAD.SHL.U32 R5, R0, 0x100000, RZ ;  /* 0x0010000000057824 */ /* 0x000fe200078e00ff */
[----:B------:R-:W-:-:S04]  /*55a0*/  LEA R4, R4, 0x3b800000, 0x17 ;  /* 0x3b80000004047811 */ /* 0x000fc800078eb8ff */
[----:B------:R-:W-:-:S06]  /*55b0*/  LOP3.LUT R4, R4, R5, R6, 0xfe, !PT ;  /* 0x0000000504047212 */ /* 0x000fcc00078efe06 */
.L_x_1716:
[----:B------:R-:W0:Y:S02]  /*55c0*/  F2I.S64.TRUNC R4, R4 ;  /* 0x0000000400047311 */ /* 0x000e24000020d900 */
[----:B0-----:R-:W-:-:S05]  /*55d0*/  IMAD.MOV.U32 R7, RZ, RZ, R4 ;  /* 0x000000ffff077224 */ /* 0x001fca00078e0004 */
[----:B------:R0:W-:Y:S01]  /*55e0*/  STG.E.U8 [R2.64], R7 ;  /* 0x0000000702007986 */ /* 0x0001e2000c101124 */
[----:B------:R-:W-:Y:S05]  /*55f0*/  BRA `(.L_x_1715) ;  /* 0x0000242000007947 */ /* 0x000fea0003800000 */
.L_x_1710:
        /* <DEDUP_REMOVED lines=25> */
.L_x_1721:
[----:B------:R-:W-:Y:S01]  /*5790*/  IMAD.SHL.U32 R5, R0, 0x100000, RZ ;  /* 0x0010000000057824 */ /* 0x000fe200078e00ff */
[----:B------:R-:W-:-:S04]  /*57a0*/  LEA R4, R4, 0x3b800000, 0x17 ;  /* 0x3b80000004047811 */ /* 0x000fc800078eb8ff */
[----:B------:R-:W-:-:S06]  /*57b0*/  LOP3.LUT R4, R4, R5, R6, 0xfe, !PT ;  /* 0x0000000504047212 */ /* 0x000fcc00078efe06 */
.L_x_1720:
[----:B------:R-:W0:Y:S02]  /*57c0*/  F2I.S64.TRUNC R4, R4 ;  /* 0x0000000400047311 */ /* 0x000e24000020d900 */
[----:B0-----:R0:W-:Y:S01]  /*57d0*/  STG.E.64 [R2.64], R4 ;  /* 0x0000000402007986 */ /* 0x0011e2000c101b24 */
[----:B------:R-:W-:Y:S05]  /*57e0*/  BRA `(.L_x_1715) ;  /* 0x0000223000007947 */ /* 0x000fea0003800000 */
.L_x_1719:
        /* <DEDUP_REMOVED lines=19> */
.L_x_1723:
[----:B------:R-:W-:Y:S01]  /*5920*/  IMAD.SHL.U32 R5, R0, 0x100000, RZ ;  /* 0x0010000000057824 */ /* 0x000fe200078e00ff */
[----:B------:R-:W-:-:S04]  /*5930*/  LEA R4, R4, 0x3b800000, 0x17 ;  /* 0x3b80000004047811 */ /* 0x000fc800078eb8ff */
[----:B------:R-:W-:-:S04]  /*5940*/  LOP3.LUT R0, R4, R5, R6, 0xfe, !PT ;  /* 0x0000000504007212 */ /* 0x000fc800078efe06 */
.L_x_1722:
[----:B------:R-:W0:Y:S02]  /*5950*/  F2I.FTZ.TRUNC.NTZ R5, R0 ;  /* 0x0000000000057305 */ /* 0x000e24000021f100 */
[----:B0-----:R0:W-:Y:S01]  /*5960*/  STG.E [R2.64], R5 ;  /* 0x0000000502007986 */ /* 0x0011e2000c101924 */
[----:B------:R-:W-:Y:S05]  /*5970*/  BRA `(.L_x_1715) ;  /* 0x000020a000007947 */ /* 0x000fea0003800000 */
.L_x_1718:
        /* <DEDUP_REMOVED lines=19> */
.L_x_1725:
[----:B------:R-:W-:Y:S01]  /*5ab0*/  IMAD.SHL.U32 R5, R0, 0x100000, RZ ;  /* 0x0010000000057824 */ /* 0x000fe200078e00ff */
[----:B------:R-:W-:-:S04]  /*5ac0*/  LEA R4, R4, 0x3b800000, 0x17 ;  /* 0x3b80000004047811 */ /* 0x000fc800078eb8ff */
[----:B------:R-:W-:-:S04]  /*5ad0*/  LOP3.LUT R0, R4, R5, R6, 0xfe, !PT ;  /* 0x0000000504007212 */ /* 0x000fc800078efe06 */
.L_x_1724:
[----:B------:R-:W0:Y:S02]  /*5ae0*/  F2I.FTZ.TRUNC.NTZ R5, R0 ;  /* 0x0000000000057305 */ /* 0x000e24000021f100 */
[----:B0-----:R0:W-:Y:S01]  /*5af0*/  STG.E.U16 [R2.64], R5 ;  /* 0x0000000502007986 */ /* 0x0011e2000c101524 */
[----:B------:R-:W-:Y:S05]  /*5b00*/  BRA `(.L_x_1715) ;  /* 0x00001f1000007947 */ /* 0x000fea0003800000 */
.L_x_1709:
        /* <DEDUP_REMOVED lines=25> */
.L_x_1729:
[----:B------:R-:W-:Y:S01]  /*5ca0*/  IMAD.SHL.U32 R5, R0, 0x100000, RZ ;  /* 0x0010000000057824 */ /* 0x000fe200078e00ff */
[----:B------:R-:W-:-:S04]  /*5cb0*/  LEA R4, R4, 0x3b800000, 0x17 ;  /* 0x3b80000004047811 */ /* 0x000fc800078eb8ff */
[----:B------:R-:W-:-:S05]  /*5cc0*/  LOP3.LUT R5, R4, R5, R6, 0xfe, !PT ;  /* 0x0000000504057212 */ /* 0x000fca00078efe06 */
.L_x_1728:
[----:B------:R0:W-:Y:S01]  /*5cd0*/  STG.E [R2.64], R5 ;  /* 0x0000000502007986 */ /* 0x0001e2000c101924 */
[----:B------:R-:W-:Y:S05]  /*5ce0*/  BRA `(.L_x_1715) ;  /* 0x00001d3000007947 */ /* 0x000fea0003800000 */
.L_x_1727:
        /* <DEDUP_REMOVED lines=19> */
.L_x_1731:
[----:B------:R-:W-:Y:S01]  /*5e20*/  IMAD.SHL.U32 R5, R0, 0x100000, RZ ;  /* 0x0010000000057824 */ /* 0x000fe200078e00ff */
[----:B------:R-:W-:-:S04]  /*5e30*/  LEA R4, R4, 0x3b800000, 0x17 ;  /* 0x3b80000004047811 */ /* 0x000fc800078eb8ff */
[----:B------:R-:W-:-:S04]  /*5e40*/  LOP3.LUT R0, R4, R5, R6, 0xfe, !PT ;  /* 0x0000000504007212 */ /* 0x000fc800078efe06 */
.L_x_1730:
[----:B------:R-:W-:-:S05]  /*5e50*/  F2FP.PACK_AB R0, RZ, R0 ;  /* 0x00000000ff00723e */ /* 0x000fca00000000ff */
[----:B------:R0:W-:Y:S01]  /*5e60*/  STG.E.U16 [R2.64], R0 ;  /* 0x0000000002007986 */ /* 0x0001e2000c101524 */
[----:B------:R-:W-:Y:S05]  /*5e70*/  BRA `(.L_x_1715) ;  /* 0x00001ba000007947 */ /* 0x000fea0003800000 */
.L_x_1726:
        /* <DEDUP_REMOVED lines=25> */
.L_x_1735:
[----:B------:R-:W-:Y:S01]  /*6010*/  IMAD.SHL.U32 R5, R0, 0x100000, RZ ;  /* 0x0010000000057824 */ /* 0x000fe200078e00ff */
[----:B------:R-:W-:-:S04]  /*6020*/  LEA R4, R4, 0x3b800000, 0x17 ;  /* 0x3b80000004047811 */ /* 0x000fc800078eb8ff */
[----:B------:R-:W-:Y:S02]  /*6030*/  LOP3.LUT R4, R4, R5, R6, 0xfe, !PT ;  /* 0x0000000504047212 */ /* 0x000fe400078efe06 */
.L_x_1734:
[----:B------:R-:W-:-:S05]  /*6040*/  IMAD.MOV.U32 R5, RZ, RZ, RZ ;  /* 0x000000ffff057224 */ /* 0x000fca00078e00ff */
[----:B------:R0:W-:Y:S01]  /*6050*/  STG.E.64 [R2.64], R4 ;  /* 0x0000000402007986 */ /* 0x0001e2000c101b24 */
[----:B------:R-:W-:Y:S05]  /*6060*/  BRA `(.L_x_1715) ;  /* 0x000019b000007947 */ /* 0x000fea0003800000 */
.L_x_1733:
        /* <DEDUP_REMOVED lines=19> */
.L_x_1737:
[----:B------:R-:W-:Y:S01]  /*61a0*/  IMAD.SHL.U32 R5, R0, 0x100000, RZ ;  /* 0x0010000000057824 */ /* 0x000fe200078e00ff */
[----:B------:R-:W-:-:S04]  /*61b0*/  LEA R4, R4, 0x3b800000, 0x17 ;  /* 0x3b80000004047811 */ /* 0x000fc800078eb8ff */
[----:B------:R-:W-:-:S04]  /*61c0*/  LOP3.LUT R0, R4, R5, R6, 0xfe, !PT ;  /* 0x0000000504007212 */ /* 0x000fc800078efe06 */
.L_x_1736:
[----:B------:R-:W-:-:S04]  /*61d0*/  F2FP.PACK_AB R0, RZ, R0 ;  /* 0x00000000ff00723e */ /* 0x000fc800000000ff */
[----:B------:R-:W-:-:S05]  /*61e0*/  PRMT R0, R0, 0x5410, RZ ;  /* 0x0000541000007816 */ /* 0x000fca00000000ff */
[----:B------:R0:W-:Y:S01]  /*61f0*/  STG.E [R2.64], R0 ;  /* 0x0000000002007986 */ /* 0x0001e2000c101924 */
[----:B------:R-:W-:Y:S05]  /*6200*/  BRA `(.L_x_1715) ;  /* 0x0000181000007947 */ /* 0x000fea0003800000 */
.L_x_1732:
        /* <DEDUP_REMOVED lines=19> */
.L_x_1739:
[----:B------:R-:W-:Y:S01]  /*6340*/  IMAD.SHL.U32 R5, R0, 0x100000, RZ ;  /* 0x0010000000057824 */ /* 0x000fe200078e00ff */
[----:B------:R-:W-:-:S04]  /*6350*/  LEA R4, R4, 0x3b800000, 0x17 ;  /* 0x3b80000004047811 */ /* 0x000fc800078eb8ff */
[----:B------:R-:W-:-:S05]  /*6360*/  LOP3.LUT R0, R4, R5, R6, 0xfe, !PT ;  /* 0x0000000504007212 */ /* 0x000fca00078efe06 */
.L_x_1738:
[----:B------:R-:W-:-:S04]  /*6370*/  FMUL.FTZ R0, R0, 1 ;  /* 0x3f80000000007820 */ /* 0x000fc80000410000 */
[----:B------:R-:W0:Y:S02]  /*6380*/  F2F.F64.F32 R4, R0 ;  /* 0x0000000000047310 */ /* 0x000e240000201800 */
[----:B0-----:R0:W-:Y:S01]  /*6390*/  STG.E.64 [R2.64], R4 ;  /* 0x0000000402007986 */ /* 0x0011e2000c101b24 */
[----:B------:R-:W-:Y:S05]  /*63a0*/  BRA `(.L_x_1715) ;  /* 0x0000167000007947 */ /* 0x000fea0003800000 */
.L_x_1708:
        /* <DEDUP_REMOVED lines=27> */
.L_x_1744:
[----:B------:R-:W-:Y:S01]  /*6560*/  IMAD.SHL.U32 R5, R0, 0x100000, RZ ;  /* 0x0010000000057824 */ /* 0x000fe200078e00ff */
[----:B------:R-:W-:-:S04]  /*6570*/  LEA R4, R4, 0x3b800000, 0x17 ;  /* 0x3b80000004047811 */ /* 0x000fc800078eb8ff */
[----:B------:R-:W-:-:S04]  /*6580*/  LOP3.LUT R0, R4, R5, R6, 0xfe, !PT ;  /* 0x0000000504007212 */ /* 0x000fc800078efe06 */
.L_x_1743:
[----:B------:R-:W-:-:S04]  /*6590*/  FSETP.NEU.FTZ.AND P0, PT, R0, RZ, PT ;  /* 0x000000ff0000720b */ /* 0x000fc80003f1d000 */
[----:B------:R-:W-:-:S05]  /*65a0*/  SEL R5, RZ, 0x1, !P0 ;  /* 0x00000001ff057807 */ /* 0x000fca0004000000 */
[----:B------:R0:W-:Y:S01]  /*65b0*/  STG.E.U8 [R2.64], R5 ;  /* 0x0000000502007986 */ /* 0x0001e2000c101124 */
[----:B------:R-:W-:Y:S05]  /*65c0*/  BRA `(.L_x_1715) ;  /* 0x0000145000007947 */ /* 0x000fea0003800000 */
.L_x_1742:
        /* <DEDUP_REMOVED lines=19> */
.L_x_1746:
[----:B------:R-:W-:Y:S01]  /*6700*/  IMAD.SHL.U32 R5, R0, 0x100000, RZ ;  /* 0x0010000000057824 */ /* 0x000fe200078e00ff */
[----:B------:R-:W-:-:S04]  /*6710*/  LEA R4, R4, 0x3b800000, 0x17 ;  /* 0x3b80000004047811 */ /* 0x000fc800078eb8ff */
[----:B------:R-:W-:-:S05]  /*6720*/  LOP3.LUT R0, R4, R5, R6, 0xfe, !PT ;  /* 0x0000000504007212 */ /* 0x000fca00078efe06 */
.L_x_1745:
[----:B------:R-:W-:Y:S01]  /*6730*/  FMUL.FTZ R0, R0, 1 ;  /* 0x3f80000000007820 */ /* 0x000fe20000410000 */
[----:B------:R-:W-:-:S03]  /*6740*/  CS2R R6, SRZ ;  /* 0x0000000000067805 */ /* 0x000fc6000001ff00 */
[----:B------:R-:W0:Y:S02]  /*6750*/  F2F.F64.F32 R4, R0 ;  /* 0x0000000000047310 */ /* 0x000e240000201800 */
[----:B0-----:R0:W-:Y:S01]  /*6760*/  STG.E.128 [R2.64], R4 ;  /* 0x0000000402007986 */ /* 0x0011e2000c101d24 */
[----:B------:R-:W-:Y:S05]  /*6770*/  BRA `(.L_x_1715) ;  /* 0x000012a000007947 */ /* 0x000fea0003800000 */
.L_x_1741:
        /* <DEDUP_REMOVED lines=25> */
.L_x_1750:
[----:B------:R-:W-:Y:S01]  /*6910*/  IMAD.SHL.U32 R5, R0, 0x100000, RZ ;  /* 0x0010000000057824 */ /* 0x000fe200078e00ff */
[----:B------:R-:W-:-:S04]  /*6920*/  LEA R4, R4, 0x3b800000, 0x17 ;  /* 0x3b80000004047811 */ /* 0x000fc800078eb8ff */
[----:B------:R-:W-:-:S04]  /*6930*/  LOP3.LUT R0, R4, R5, R6, 0xfe, !PT ;  /* 0x0000000504007212 */ /* 0x000fc800078efe06 */
.L_x_1749:
        /* <DEDUP_REMOVED lines=13> */
.L_x_1751:
[----:B------:R-:W-:-:S05]  /*6a10*/  LOP3.LUT R7, R4, R7, RZ, 0xfc, !PT ;  /* 0x0000000704077212 */ /* 0x000fca00078efcff */
[----:B------:R0:W-:Y:S01]  /*6a20*/  STG.E.U8 [R2.64], R7 ;  /* 0x0000000702007986 */ /* 0x0001e2000c101124 */
[----:B------:R-:W-:Y:S05]  /*6a30*/  BRA `(.L_x_1715) ;  /* 0x00000fe000007947 */ /* 0x000fea0003800000 */
.L_x_1748:
        /* <DEDUP_REMOVED lines=19> */
.L_x_1753:
[----:B------:R-:W-:Y:S01]  /*6b70*/  IMAD.SHL.U32 R5, R0, 0x100000, RZ ;  /* 0x0010000000057824 */ /* 0x000fe200078e00ff */
[----:B------:R-:W-:-:S04]  /*6b80*/  LEA R4, R4, 0x3b800000, 0x17 ;  /* 0x3b80000004047811 */ /* 0x000fc800078eb8ff */
[----:B------:R-:W-:-:S04]  /*6b90*/  LOP3.LUT R0, R4, R5, R6, 0xfe, !PT ;  /* 0x0000000504007212 */ /* 0x000fc800078efe06 */
.L_x_1752:
        /* <DEDUP_REMOVED lines=11> */
.L_x_1754:
[----:B------:R-:W-:Y:S01]  /*6c50*/  IMAD.MOV.U32 R4, RZ, RZ, 0x7f ;  /* 0x0000007fff047424 */ /* 0x000fe200078e00ff */
[----:B------:R-:W-:-:S04]  /*6c60*/  ISETP.GT.U32.AND P0, PT, R6, 0x7f800000, PT ;  /* 0x7f8000000600780c */ /* 0x000fc80003f04070 */
[----:B------:R-:W-:Y:S02]  /*6c70*/  SEL R4, R4, 0x7c, P0 ;  /* 0x0000007c04047807 */ /* 0x000fe40000000000 */
.L_x_1755:
[----:B------:R-:W-:-:S04]  /*6c80*/  LOP3.LUT R0, R0, 0x80000000, RZ, 0xc0, !PT ;  /* 0x8000000000007812 */ /* 0x000fc800078ec0ff */
[----:B------:R-:W-:-:S04]  /*6c90*/  SHF.R.U32.HI R5, RZ, 0x18, R0 ;  /* 0x00000018ff057819 */ /* 0x000fc80000011600 */
[----:B------:R-:W-:-:S05]  /*6ca0*/  LOP3.LUT R5, R4, R5, RZ, 0xfc, !PT ;  /* 0x0000000504057212 */ /* 0x000fca00078efcff */
[----:B------:R0:W-:Y:S01]  /*6cb0*/  STG.E.U8 [R2.64], R5 ;  /* 0x0000000502007986 */ /* 0x0001e2000c101124 */
[----:B------:R-:W-:Y:S05]  /*6cc0*/  BRA `(.L_x_1715) ;  /* 0x00000d5000007947 */ /* 0x000fea0003800000 */
.L_x_1747:
        /* <DEDUP_REMOVED lines=19> */
.L_x_1757:
[----:B------:R-:W-:Y:S01]  /*6e00*/  IMAD.SHL.U32 R5, R0, 0x100000, RZ ;  /* 0x0010000000057824 */ /* 0x000fe200078e00ff */
[----:B------:R-:W-:-:S04]  /*6e10*/  LEA R4, R4, 0x3b800000, 0x17 ;  /* 0x3b80000004047811 */ /* 0x000fc800078eb8ff */
[----:B------:R-:W-:-:S04]  /*6e20*/  LOP3.LUT R0, R4, R5, R6, 0xfe, !PT ;  /* 0x0000000504007212 */ /* 0x000fc800078efe06 */
.L_x_1756:
[----:B------:R-:W-:-:S05]  /*6e30*/  F2FP.BF16.PACK_AB R0, RZ, R0 ;  /* 0x00000000ff00723e */ /* 0x000fca00000010ff */
[----:B------:R0:W-:Y:S01]  /*6e40*/  STG.E.U16 [R2.64], R0 ;  /* 0x0000000002007986 */ /* 0x0001e2000c101524 */
[----:B------:R-:W-:Y:S05]  /*6e50*/  BRA `(.L_x_1715) ;  /* 0x00000bc000007947 */ /* 0x000fea0003800000 */
.L_x_1740:
        /* <DEDUP_REMOVED lines=27> */
.L_x_1762:
[----:B------:R-:W-:Y:S01]  /*7010*/  IMAD.SHL.U32 R5, R0, 0x100000, RZ ;  /* 0x0010000000057824 */ /* 0x000fe200078e00ff */
[----:B------:R-:W-:-:S04]  /*7020*/  LEA R4, R4, 0x3b800000, 0x17 ;  /* 0x3b80000004047811 */ /* 0x000fc800078eb8ff */
[----:B------:R-:W-:-:S04]  /*7030*/  LOP3.LUT R0, R4, R5, R6, 0xfe, !PT ;  /* 0x0000000504007212 */ /* 0x000fc800078efe06 */
.L_x_1761:
[----:B------:R-:W0:Y:S02]  /*7040*/  F2I.FTZ.U32.TRUNC.NTZ R5, R0 ;  /* 0x0000000000057305 */ /* 0x000e24000021f000 */
[----:B0-----:R0:W-:Y:S01]  /*7050*/  STG.E.U16 [R2.64], R5 ;  /* 0x0000000502007986 */ /* 0x0011e2000c101524 */
[----:B------:R-:W-:Y:S05]  /*7060*/  BRA `(.L_x_1715) ;  /* 0x000009b000007947 */ /* 0x000fea0003800000 */
.L_x_1760:
[----:B------:R0:W-:Y:S01]  /*7070*/  STG.E.U8 [R2.64], R18 ;  /* 0x0000001202007986 */ /* 0x0001e2000c101124 */
[----:B------:R-:W-:Y:S05]  /*7080*/  BRA `(.L_x_1715) ;  /* 0x0000099000007947 */ /* 0x000fea0003800000 */
.L_x_1759:
        /* <DEDUP_REMOVED lines=19> */
.L_x_1764:
[----:B------:R-:W-:Y:S01]  /*71c0*/  IMAD.SHL.U32 R5, R0, 0x100000, RZ ;  /* 0x0010000000057824 */ /* 0x000fe200078e00ff */
[----:B------:R-:W-:-:S04]  /*71d0*/  LEA R4, R4, 0x3b800000, 0x17 ;  /* 0x3b80000004047811 */ /* 0x000fc800078eb8ff */
[----:B------:R-:W-:-:S04]  /*71e0*/  LOP3.LUT R0, R4, R5, R6, 0xfe, !PT ;  /* 0x0000000504007212 */ /* 0x000fc800078efe06 */
.L_x_1763:
        /* <DEDUP_REMOVED lines=15> */
.L_x_1766:
[----:B------:R-:W-:-:S04]  /*72e0*/  LOP3.LUT R0, R0, 0x80000000, RZ, 0xc0, !PT ;  /* 0x8000000000007812 */ /* 0x000fc800078ec0ff */
[----:B------:R-:W-:-:S04]  /*72f0*/  SHF.R.U32.HI R0, RZ, 0x18, R0 ;  /* 0x00000018ff007819 */ /* 0x000fc80000011600 */
[----:B------:R-:W-:-:S04]  /*7300*/  LOP3.LUT R0, R5, R0, RZ, 0xfc, !PT ;  /* 0x0000000005007212 */ /* 0x000fc800078efcff */
[----:B------:R-:W-:-:S05]  /*7310*/  PRMT R4, R0, 0x7610, R4 ;  /* 0x0000761000047816 */ /* 0x000fca0000000004 */
.L_x_1765:
[----:B------:R0:W-:Y:S01]  /*7320*/  STG.E.U8 [R2.64], R4 ;  /* 0x0000000402007986 */ /* 0x0001e2000c101124 */
[----:B------:R-:W-:Y:S05]  /*7330*/  BRA `(.L_x_1715) ;  /* 0x000006e000007947 */ /* 0x000fea0003800000 */
.L_x_1758:
        /* <DEDUP_REMOVED lines=25> */
.L_x_1770:
[----:B------:R-:W-:Y:S01]  /*74d0*/  IMAD.SHL.U32 R5, R0, 0x100000, RZ ;  /* 0x0010000000057824 */ /* 0x000fe200078e00ff */
[----:B------:R-:W-:-:S04]  /*74e0*/  LEA R4, R4, 0x3b800000, 0x17 ;  /* 0x3b80000004047811 */ /* 0x000fc800078eb8ff */
[----:B------:R-:W-:-:S04]  /*74f0*/  LOP3.LUT R0, R4, R5, R6, 0xfe, !PT ;  /* 0x0000000504007212 */ /* 0x000fc800078efe06 */
.L_x_1769:
        /* <DEDUP_REMOVED lines=11> */
.L_x_1771:
[----:B------:R0:W-:Y:S01]  /*75b0*/  STG.E.U8 [R2.64], R4 ;  /* 0x0000000402007986 */ /* 0x0001e2000c101124 */
[----:B------:R-:W-:Y:S05]  /*75c0*/  BRA `(.L_x_1715) ;  /* 0x0000045000007947 */ /* 0x000fea0003800000 */
.L_x_1712:
        /* <DEDUP_REMOVED lines=20> */
.L_x_1768:
        /* <DEDUP_REMOVED lines=19> */
.L_x_1773:
[----:B------:R-:W-:Y:S01]  /*7840*/  IMAD.SHL.U32 R5, R0, 0x100000, RZ ;  /* 0x0010000000057824 */ /* 0x000fe200078e00ff */
[----:B------:R-:W-:-:S04]  /*7850*/  LEA R4, R4, 0x3b800000, 0x17 ;  /* 0x3b80000004047811 */ /* 0x000fc800078eb8ff */
[----:B------:R-:W-:-:S06]  /*7860*/  LOP3.LUT R4, R4, R5, R6, 0xfe, !PT ;  /* 0x0000000504047212 */ /* 0x000fcc00078efe06 */
.L_x_1772:
[----:B------:R-:W0:Y:S02]  /*7870*/  F2I.U64.TRUNC R4, R4 ;  /* 0x0000000400047311 */ /* 0x000e24000020d800 */
[----:B0-----:R0:W-:Y:S01]  /*7880*/  STG.E.64 [R2.64], R4 ;  /* 0x0000000402007986 */ /* 0x0011e2000c101b24 */
[----:B------:R-:W-:Y:S05]  /*7890*/  BRA `(.L_x_1715) ;  /* 0x0000018000007947 */ /* 0x000fea0003800000 */
.L_x_1767:
        /* <DEDUP_REMOVED lines=19> */
.L_x_1775:
[----:B------:R-:W-:Y:S01]  /*79d0*/  IMAD.SHL.U32 R5, R0, 0x100000, RZ ;  /* 0x0010000000057824 */ /* 0x000fe200078e00ff */
[----:B------:R-:W-:-:S04]  /*79e0*/  LEA R4, R4, 0x3b800000, 0x17 ;  /* 0x3b80000004047811 */ /* 0x000fc800078eb8ff */
[----:B------:R-:W-:-:S04]  /*79f0*/  LOP3.LUT R0, R4, R5, R6, 0xfe, !PT ;  /* 0x0000000504007212 */ /* 0x000fc800078efe06 */
.L_x_1774:
[----:B------:R-:W0:Y:S02]  /*7a00*/  F2I.FTZ.U32.TRUNC.NTZ R5, R0 ;  /* 0x0000000000057305 */ /* 0x000e24000021f000 */
[----:B0-----:R0:W-:Y:S02]  /*7a10*/  STG.E [R2.64], R5 ;  /* 0x0000000502007986 */ /* 0x0011e4000c101924 */
.L_x_1715:
[----:B------:R-:W-:Y:S02]  /*7a20*/  IADD3 R16, R16, 0x80, RZ ;  /* 0x0000008010107810 */ /* 0x000fe40007ffe0ff */
.L_x_1639:
[----:B------:R-:W-:Y:S05]  /*7a30*/  BSYNC B6 ;  /* 0x0000000000067941 */ /* 0x000fea0003800000 */
.L_x_1638:
        /* <DEDUP_REMOVED lines=36> */
.L_x_1782:
[----:B------:R-:W-:Y:S01]  /*7c80*/  IMAD.SHL.U32 R5, R18, 0x100000, RZ ;  /* 0x0010000012057824 */ /* 0x000fe200078e00ff */
[----:B------:R-:W-:-:S04]  /*7c90*/  LEA R0, R0, 0x3b800000, 0x17 ;  /* 0x3b80000000007811 */ /* 0x000fc800078eb8ff */
[----:B------:R-:W-:-:S04]  /*7ca0*/  LOP3.LUT R0, R0, R5, R6, 0xfe, !PT ;  /* 0x0000000500007212 */ /* 0x000fc800078efe06 */
.L_x_1781:
[----:B------:R-:W0:Y:S02]  /*7cb0*/  F2I.FTZ.TRUNC.NTZ R5, R0 ;  /* 0x0000000000057305 */ /* 0x000e24000021f100 */
[----:B0-----:R-:W-:Y:S01]  /*7cc0*/  STG.E.U8 [R2.64], R5 ;  /* 0x0000000502007986 */ /* 0x001fe2000c101124 */
[----:B------:R-:W-:Y:S05]  /*7cd0*/  EXIT ;  /* 0x000000000000794d */ /* 0x000fea0003800000 */
.L_x_1779:
        /* <DEDUP_REMOVED lines=19> */
.L_x_1784:
[----:B------:R-:W-:Y:S01]  /*7e10*/  IMAD.SHL.U32 R5, R18, 0x100000, RZ ;  /* 0x0010000012057824 */ /* 0x000fe200078e00ff */
[----:B------:R-:W-:-:S04]  /*7e20*/  LEA R0, R0, 0x3b800000, 0x17 ;  /* 0x3b80000000007811 */ /* 0x000fc800078eb8ff */
[----:B------:R-:W-:-:S06]  /*7e30*/  LOP3.LUT R4, R0, R5, R6, 0xfe, !PT ;  /* 0x0000000500047212 */ /* 0x000fcc00078efe06 */
.L_x_1783:
[----:B------:R-:W0:Y:S02]  /*7e40*/  F2I.S64.TRUNC R4, R4 ;  /* 0x0000000400047311 */ /* 0x000e24000020d900 */
[----:B0-----:R-:W-:-:S05]  /*7e50*/  IMAD.MOV.U32 R7, RZ, RZ, R4 ;  /* 0x000000ffff077224 */ /* 0x001fca00078e0004 */
[----:B------:R-:W-:Y:S01]  /*7e60*/  STG.E.U8 [R2.64], R7 ;  /* 0x0000000702007986 */ /* 0x000fe2000c101124 */
[----:B------:R-:W-:Y:S05]  /*7e70*/  EXIT ;  /* 0x000000000000794d */ /* 0x000fea0003800000 */
.L_x_1778:
        /* <DEDUP_REMOVED lines=25> */
.L_x_1788:
[----:B------:R-:W-:Y:S01]  /*8010*/  IMAD.SHL.U32 R5, R18, 0x100000, RZ ;  /* 0x0010000012057824 */ /* 0x000fe200078e00ff */
[----:B------:R-:W-:-:S04]  /*8020*/  LEA R0, R0, 0x3b800000, 0x17 ;  /* 0x3b80000000007811 */ /* 0x000fc800078eb8ff */
[----:B------:R-:W-:-:S06]  /*8030*/  LOP3.LUT R4, R0, R5, R6, 0xfe, !PT ;  /* 0x0000000500047212 */ /* 0x000fcc00078efe06 */
.L_x_1787:
[----:B------:R-:W0:Y:S02]  /*8040*/  F2I.S64.TRUNC R4, R4 ;  /* 0x0000000400047311 */ /* 0x000e24000020d900 */
[----:B0-----:R-:W-:Y:S01]  /*8050*/  STG.E.64 [R2.64], R4 ;  /* 0x0000000402007986 */ /* 0x001fe2000c101b24 */
[----:B------:R-:W-:Y:S05]  /*8060*/  EXIT ;  /* 0x000000000000794d */ /* 0x000fea0003800000 */
.L_x_1786:
        /* <DEDUP_REMOVED lines=19> */
.L_x_1790:
[----:B------:R-:W-:Y:S01]  /*81a0*/  IMAD.SHL.U32 R5, R18, 0x100000, RZ ;  /* 0x0010000012057824 */ /* 0x000fe200078e00ff */
[----:B------:R-:W-:-:S04]  /*81b0*/  LEA R0, R0, 0x3b800000, 0x17 ;  /* 0x3b80000000007811 */ /* 0x000fc800078eb8ff */
[----:B------:R-:W-:-:S04]  /*81c0*/  LOP3.LUT R0, R0, R5, R6, 0xfe, !PT ;  /* 0x0000000500007212 */ /* 0x000fc800078efe06 */
.L_x_1789:
[----:B------:R-:W0:Y:S02]  /*81d0*/  F2I.FTZ.TRUNC.NTZ R5, R0 ;  /* 0x0000000000057305 */ /* 0x000e24000021f100 */
[----:B0-----:R-:W-:Y:S01]  /*81e0*/  STG.E [R2.64], R5 ;  /* 0x0000000502007986 */ /* 0x001fe2000c101924 */
[----:B------:R-:W-:Y:S05]  /*81f0*/  EXIT ;  /* 0x000000000000794d */ /* 0x000fea0003800000 */
.L_x_1785:
        /* <DEDUP_REMOVED lines=19> */
.L_x_1792:
[----:B------:R-:W-:Y:S01]  /*8330*/  IMAD.SHL.U32 R5, R18, 0x100000, RZ ;  /* 0x0010000012057824 */ /* 0x000fe200078e00ff */
[----:B------:R-:W-:-:S04]  /*8340*/  LEA R0, R0, 0x3b800000, 0x17 ;  /* 0x3b80000000007811 */ /* 0x000fc800078eb8ff */
[----:B------:R-:W-:-:S04]  /*8350*/  LOP3.LUT R0, R0, R5, R6, 0xfe, !PT ;  /* 0x0000000500007212 */ /* 0x000fc800078efe06 */
.L_x_1791:
[----:B------:R-:W0:Y:S02]  /*8360*/  F2I.FTZ.TRUNC.NTZ R5, R0 ;  /* 0x0000000000057305 */ /* 0x000e24000021f100 */
[----:B0-----:R-:W-:Y:S01]  /*8370*/  STG.E.U16 [R2.64], R5 ;  /* 0x0000000502007986 */ /* 0x001fe2000c101524 */
[----:B------:R-:W-:Y:S05]  /*8380*/  EXIT ;  /* 0x000000000000794d */ /* 0x000fea0003800000 */
.L_x_1777:
        /* <DEDUP_REMOVED lines=25> */
.L_x_1796:
[----:B------:R-:W-:Y:S01]  /*8520*/  IMAD.SHL.U32 R5, R18, 0x100000, RZ ;  /* 0x0010000012057824 */ /* 0x000fe200078e00ff */
[----:B------:R-:W-:-:S04]  /*8530*/  LEA R0, R0, 0x3b800000, 0x17 ;  /* 0x3b80000000007811 */ /* 0x000fc800078eb8ff */
[----:B------:R-:W-:-:S05]  /*8540*/  LOP3.LUT R5, R0, R5, R6, 0xfe, !PT ;  /* 0x0000000500057212 */ /* 0x000fca00078efe06 */
.L_x_1795:
[----:B------:R-:W-:Y:S01]  /*8550*/  STG.E [R2.64], R5 ;  /* 0x0000000502007986 */ /* 0x000fe2000c101924 */
[----:B------:R-:W-:Y:S05]  /*8560*/  EXIT ;  /* 0x000000000000794d */ /* 0x000fea0003800000 */
.L_x_1794:
        /* <DEDUP_REMOVED lines=19> */
.L_x_1798:
[----:B------:R-:W-:Y:S01]  /*86a0*/  IMAD.SHL.U32 R5, R18, 0x100000, RZ ;  /* 0x0010000012057824 */ /* 0x000fe200078e00ff */
[----:B------:R-:W-:-:S04]  /*86b0*/  LEA R0, R0, 0x3b800000, 0x17 ;  /* 0x3b80000000007811 */ /* 0x000fc800078eb8ff */
[----:B------:R-:W-:-:S04]  /*86c0*/  LOP3.LUT R0, R0, R5, R6, 0xfe, !PT ;  /* 0x0000000500007212 */ /* 0x000fc800078efe06 */
.L_x_1797:
[----:B------:R-:W-:-:S05]  /*86d0*/  F2FP.PACK_AB R0, RZ, R0 ;  /* 0x00000000ff00723e */ /* 0x000fca00000000ff */
[----:B------:R-:W-:Y:S01]  /*86e0*/  STG.E.U16 [R2.64], R0 ;  /* 0x0000000002007986 */ /* 0x000fe2000c101524 */
[----:B------:R-:W-:Y:S05]  /*86f0*/  EXIT ;  /* 0x000000000000794d */ /* 0x000fea0003800000 */
.L_x_1793:
        /* <DEDUP_REMOVED lines=25> */
.L_x_1802:
[----:B------:R-:W-:Y:S01]  /*8890*/  IMAD.SHL.U32 R5, R18, 0x100000, RZ ;  /* 0x0010000012057824 */ /* 0x000fe200078e00ff */
[----:B------:R-:W-:-:S04]  /*88a0*/  LEA R0, R0, 0x3b800000, 0x17 ;  /* 0x3b80000000007811 */ /* 0x000fc800078eb8ff */
[----:B------:R-:W-:Y:S02]  /*88b0*/  LOP3.LUT R4, R0, R5, R6, 0xfe, !PT ;  /* 0x0000000500047212 */ /* 0x000fe400078efe06 */
.L_x_1801:
[----:B------:R-:W-:-:S05]  /*88c0*/  IMAD.MOV.U32 R5, RZ, RZ, RZ ;  /* 0x000000ffff057224 */ /* 0x000fca00078e00ff */
[----:B------:R-:W-:Y:S01]  /*88d0*/  STG.E.64 [R2.64], R4 ;  /* 0x0000000402007986 */ /* 0x000fe2000c101b24 */
[----:B------:R-:W-:Y:S05]  /*88e0*/  EXIT ;  /* 0x000000000000794d */ /* 0x000fea0003800000 */
.L_x_1800:
        /* <DEDUP_REMOVED lines=19> */
.L_x_1804:
[----:B------:R-:W-:Y:S01]  /*8a20*/  IMAD.SHL.U32 R5, R18, 0x100000, RZ ;  /* 0x0010000012057824 */ /* 0x000fe200078e00ff */
[----:B------:R-:W-:-:S04]  /*8a30*/  LEA R0, R0, 0x3b800000, 0x17 ;  /* 0x3b80000000007811 */ /* 0x000fc800078eb8ff */
[----:B------:R-:W-:-:S04]  /*8a40*/  LOP3.LUT R0, R0, R5, R6, 0xfe, !PT ;  /* 0x0000000500007212 */ /* 0x000fc800078efe06 */
.L_x_1803:
[----:B------:R-:W-:-:S04]  /*8a50*/  F2FP.PACK_AB R0, RZ, R0 ;  /* 0x00000000ff00723e */ /* 0x000fc800000000ff */
[----:B------:R-:W-:-:S05]  /*8a60*/  PRMT R0, R0, 0x5410, RZ ;  /* 0x0000541000007816 */ /* 0x000fca00000000ff */
[----:B------:R-:W-:Y:S01]  /*8a70*/  STG.E [R2.64], R0 ;  /* 0x0000000002007986 */ /* 0x000fe2000c101924 */
[----:B------:R-:W-:Y:S05]  /*8a80*/  EXIT ;  /* 0x000000000000794d */ /* 0x000fea0003800000 */
.L_x_1799:
        /* <DEDUP_REMOVED lines=20> */
.L_x_1806:
[----:B------:R-:W-:Y:S01]  /*8bd0*/  IMAD.SHL.U32 R5, R18, 0x100000, RZ ;  /* 0x0010000012057824 */ /* 0x000fe200078e00ff */
[----:B------:R-:W-:-:S04]  /*8be0*/  LEA R0, R0, 0x3b800000, 0x17 ;  /* 0x3b80000000007811 */ /* 0x000fc800078eb8ff */
[----:B------:R-:W-:-:S05]  /*8bf0*/  LOP3.LUT R0, R0, R5, R6, 0xfe, !PT ;  /* 0x0000000500007212 */ /* 0x000fca00078efe06 */
[----:B------:R-:W-:-:S04]  /*8c00*/  FMUL.FTZ R0, R0, 1 ;  /* 0x3f80000000007820 */ /* 0x000fc80000410000 */
[----:B------:R0:W1:Y:S03]  /*8c10*/  F2F.F64.F32 R4, R0 ;  /* 0x0000000000047310 */ /* 0x0000660000201800 */
.L_x_1805:
[----:B-1----:R-:W-:Y:S01]  /*8c20*/  STG.E.64 [R2.64], R4 ;  /* 0x0000000402007986 */ /* 0x002fe2000c101b24 */
[----:B------:R-:W-:Y:S05]  /*8c30*/  EXIT ;  /* 0x000000000000794d */ /* 0x000fea0003800000 */
.L_x_1776:
        /* <DEDUP_REMOVED lines=27> */
.L_x_1811:
[----:B------:R-:W-:Y:S01]  /*8df0*/  IMAD.SHL.U32 R5, R18, 0x100000, RZ ;  /* 0x0010000012057824 */ /* 0x000fe200078e00ff */
[----:B------:R-:W-:-:S04]  /*8e00*/  LEA R0, R0, 0x3b800000, 0x17 ;  /* 0x3b80000000007811 */ /* 0x000fc800078eb8ff */
[----:B------:R-:W-:-:S04]  /*8e10*/  LOP3.LUT R0, R0, R5, R6, 0xfe, !PT ;  /* 0x0000000500007212 */ /* 0x000fc800078efe06 */
[----:B------:R-:W-:-:S04]  /*8e20*/  FSETP.NEU.FTZ.AND P0, PT, R0, RZ, PT ;  /* 0x000000ff0000720b */ /* 0x000fc80003f1d000 */
[----:B------:R-:W-:-:S05]  /*8e30*/  SEL R0, RZ, 0x1, !P0 ;  /* 0x00000001ff007807 */ /* 0x000fca0004000000 */
.L_x_1810:
[----:B------:R-:W-:Y:S01]  /*8e40*/  STG.E.U8 [R2.64], R0 ;  /* 0x0000000002007986 */ /* 0x000fe2000c101124 */
[----:B------:R-:W-:Y:S05]  /*8e50*/  EXIT ;  /* 0x000000000000794d */ /* 0x000fea0003800000 */
.L_x_1809:
        /* <DEDUP_REMOVED lines=20> */
.L_x_1813:
[----:B------:R-:W-:Y:S01]  /*8fa0*/  IMAD.SHL.U32 R5, R18, 0x100000, RZ ;  /* 0x0010000012057824 */ /* 0x000fe200078e00ff */
[----:B------:R-:W-:-:S04]  /*8fb0*/  LEA R0, R0, 0x3b800000, 0x17 ;  /* 0x3b80000000007811 */ /* 0x000fc800078eb8ff */
[----:B------:R-:W-:-:S05]  /*8fc0*/  LOP3.LUT R0, R0, R5, R6, 0xfe, !PT ;  /* 0x0000000500007212 */ /* 0x000fca00078efe06 */
[----:B------:R-:W-:-:S04]  /*8fd0*/  FMUL.FTZ R0, R0, 1 ;  /* 0x3f80000000007820 */ /* 0x000fc80000410000 */
[----:B------:R0:W1:Y:S03]  /*8fe0*/  F2F.F64.F32 R4, R0 ;  /* 0x0000000000047310 */ /* 0x0000660000201800 */
.L_x_1812:
[----:B------:R-:W-:-:S05]  /*8ff0*/  CS2R R6, SRZ ;  /* 0x0000000000067805 */ /* 0x000fca000001ff00 */
[----:B-1----:R-:W-:Y:S01]  /*9000*/  STG.E.128 [R2.64], R4 ;  /* 0x0000000402007986 */ /* 0x002fe2000c101d24 */
[----:B------:R-:W-:Y:S05]  /*9010*/  EXIT ;  /* 0x000000000000794d */ /* 0x000fea0003800000 */
.L_x_1808:
        /* <DEDUP_REMOVED lines=25> */
.L_x_1817:
[----:B------:R-:W-:Y:S01]  /*91b0*/  IMAD.SHL.U32 R5, R18, 0x100000, RZ ;  /* 0x0010000012057824 */ /* 0x000fe200078e00ff */
[----:B------:R-:W-:-:S04]  /*91c0*/  LEA R0, R0, 0x3b800000, 0x17 ;  /* 0x3b80000000007811 */ /* 0x000fc800078eb8ff */
[----:B------:R-:W-:-:S04]  /*91d0*/  LOP3.LUT R0, R0, R5, R6, 0xfe, !PT ;  /* 0x0000000500007212 */ /* 0x000fc800078efe06 */
.L_x_1816:
        /* <DEDUP_REMOVED lines=13> */
.L_x_1818:
[----:B------:R-:W-:-:S05]  /*92b0*/  LOP3.LUT R7, R4, R7, RZ, 0xfc, !PT ;  /* 0x0000000704077212 */ /* 0x000fca00078efcff */
[----:B------:R-:W-:Y:S01]  /*92c0*/  STG.E.U8 [R2.64], R7 ;  /* 0x0000000702007986 */ /* 0x000fe2000c101124 */
[----:B------:R-:W-:Y:S05]  /*92d0*/  EXIT ;  /* 0x000000000000794d */ /* 0x000fea0003800000 */
.L_x_1815:
        /* <DEDUP_REMOVED lines=19> */
.L_x_1820:
[----:B------:R-:W-:Y:S01]  /*9410*/  IMAD.SHL.U32 R5, R18, 0x100000, RZ ;  /* 0x0010000012057824 */ /* 0x000fe200078e00ff */
[----:B------:R-:W-:-:S04]  /*9420*/  LEA R0, R0, 0x3b800000, 0x17 ;  /* 0x3b80000000007811 */ /* 0x000fc800078eb8ff */
[----:B------:R-:W-:-:S04]  /*9430*/  LOP3.LUT R0, R0, R5, R6, 0xfe, !PT ;  /* 0x0000000500007212 */ /* 0x000fc800078efe06 */
.L_x_1819:
        /* <DEDUP_REMOVED lines=11> */
.L_x_1821:
[----:B------:R-:W-:Y:S01]  /*94f0*/  IMAD.MOV.U32 R4, RZ, RZ, 0x7f ;  /* 0x0000007fff047424 */ /* 0x000fe200078e00ff */
[----:B------:R-:W-:-:S04]  /*9500*/  ISETP.GT.U32.AND P0, PT, R6, 0x7f800000, PT ;  /* 0x7f8000000600780c */ /* 0x000fc80003f04070 */
[----:B------:R-:W-:Y:S02]  /*9510*/  SEL R4, R4, 0x7c, P0 ;  /* 0x0000007c04047807 */ /* 0x000fe40000000000 */
.L_x_1822:
[----:B------:R-:W-:-:S04]  /*9520*/  LOP3.LUT R0, R0, 0x80000000, RZ, 0xc0, !PT ;  /* 0x8000000000007812 */ /* 0x000fc800078ec0ff */
[----:B------:R-:W-:-:S04]  /*9530*/  SHF.R.U32.HI R5, RZ, 0x18, R0 ;  /* 0x00000018ff057819 */ /* 0x000fc80000011600 */
[----:B------:R-:W-:-:S05]  /*9540*/  LOP3.LUT R5, R4, R5, RZ, 0xfc, !PT ;  /* 0x0000000504057212 */ /* 0x000fca00078efcff */
[----:B------:R-:W-:Y:S01]  /*9550*/  STG.E.U8 [R2.64], R5 ;  /* 0x0000000502007986 */ /* 0x000fe2000c101124 */
[----:B------:R-:W-:Y:S05]  /*9560*/  EXIT ;  /* 0x000000000000794d */ /* 0x000fea0003800000 */
.L_x_1814:
        /* <DEDUP_REMOVED lines=19> */
.L_x_1824:
[----:B------:R-:W-:Y:S01]  /*96a0*/  IMAD.SHL.U32 R5, R18, 0x100000, RZ ;  /* 0x0010000012057824 */ /* 0x000fe200078e00ff */
[----:B------:R-:W-:-:S04]  /*96b0*/  LEA R0, R0, 0x3b800000, 0x17 ;  /* 0x3b80000000007811 */ /* 0x000fc800078eb8ff */
[----:B------:R-:W-:-:S04]  /*96c0*/  LOP3.LUT R0, R0, R5, R6, 0xfe, !PT ;  /* 0x0000000500007212 */ /* 0x000fc800078efe06 */
.L_x_1823:
[----:B------:R-:W-:-:S05]  /*96d0*/  F2FP.BF16.PACK_AB R0, RZ, R0 ;  /* 0x00000000ff00723e */ /* 0x000fca00000010ff */
[----:B------:R-:W-:Y:S01]  /*96e0*/  STG.E.U16 [R2.64], R0 ;  /* 0x0000000002007986 */ /* 0x000fe2000c101524 */
[----:B------:R-:W-:Y:S05]  /*96f0*/  EXIT ;  /* 0x000000000000794d */ /* 0x000fea0003800000 */
.L_x_1807:
        /* <DEDUP_REMOVED lines=27> */
.L_x_1829:
[----:B------:R-:W-:Y:S01]  /*98b0*/  IMAD.SHL.U32 R5, R18, 0x100000, RZ ;  /* 0x0010000012057824 */ /* 0x000fe200078e00ff */
[----:B------:R-:W-:-:S04]  /*98c0*/  LEA R0, R0, 0x3b800000, 0x17 ;  /* 0x3b80000000007811 */ /* 0x000fc800078eb8ff */
[----:B------:R-:W-:-:S04]  /*98d0*/  LOP3.LUT R0, R0, R5, R6, 0xfe, !PT ;  /* 0x0000000500007212 */ /* 0x000fc800078efe06 */
.L_x_1828:
[----:B------:R-:W0:Y:S02]  /*98e0*/  F2I.FTZ.U32.TRUNC.NTZ R5, R0 ;  /* 0x0000000000057305 */ /* 0x000e24000021f000 */
[----:B0-----:R-:W-:Y:S01]  /*98f0*/  STG.E.U16 [R2.64], R5 ;  /* 0x0000000502007986 */ /* 0x001fe2000c101524 */
[----:B------:R-:W-:Y:S05]  /*9900*/  EXIT ;  /* 0x000000000000794d */ /* 0x000fea0003800000 */
.L_x_1827:
[----:B------:R-:W-:Y:S01]  /*9910*/  STG.E.U8 [R2.64], R18 ;  /* 0x0000001202007986 */ /* 0x000fe2000c101124 */
[----:B------:R-:W-:Y:S05]  /*9920*/  EXIT ;  /* 0x000000000000794d */ /* 0x000fea0003800000 */
.L_x_1826:
        /* <DEDUP_REMOVED lines=19> */
.L_x_1831:
[----:B------:R-:W-:Y:S01]  /*9a60*/  IMAD.SHL.U32 R5, R18, 0x100000, RZ ;  /* 0x0010000012057824 */ /* 0x000fe200078e00ff */
[----:B------:R-:W-:-:S04]  /*9a70*/  LEA R0, R0, 0x3b800000, 0x17 ;  /* 0x3b80000000007811 */ /* 0x000fc800078eb8ff */
[----:B------:R-:W-:-:S04]  /*9a80*/  LOP3.LUT R0, R0, R5, R6, 0xfe, !PT ;  /* 0x0000000500007212 */ /* 0x000fc800078efe06 */
.L_x_1830:
        /* <DEDUP_REMOVED lines=15> */
.L_x_1833:
[----:B------:R-:W-:-:S04]  /*9b80*/  LOP3.LUT R0, R0, 0x80000000, RZ, 0xc0, !PT ;  /* 0x8000000000007812 */ /* 0x000fc800078ec0ff */
[----:B------:R-:W-:-:S04]  /*9b90*/  SHF.R.U32.HI R0, RZ, 0x18, R0 ;  /* 0x00000018ff007819 */ /* 0x000fc80000011600 */
[----:B------:R-:W-:-:S04]  /*9ba0*/  LOP3.LUT R0, R5, R0, RZ, 0xfc, !PT ;  /* 0x0000000005007212 */ /* 0x000fc800078efcff */
[----:B------:R-:W-:-:S05]  /*9bb0*/  PRMT R4, R0, 0x7610, R4 ;  /* 0x0000761000047816 */ /* 0x000fca0000000004 */
.L_x_1832:
[----:B------:R-:W-:Y:S01]  /*9bc0*/  STG.E.U8 [R2.64], R4 ;  /* 0x0000000402007986 */ /* 0x000fe2000c101124 */
[----:B------:R-:W-:Y:S05]  /*9bd0*/  EXIT ;  /* 0x000000000000794d */ /* 0x000fea0003800000 */
.L_x_1825:
        /* <DEDUP_REMOVED lines=25> */
.L_x_1837:
[----:B------:R-:W-:Y:S01]  /*9d70*/  IMAD.SHL.U32 R5, R18, 0x100000, RZ ;  /* 0x0010000012057824 */ /* 0x000fe200078e00ff */
[----:B------:R-:W-:-:S04]  /*9d80*/  LEA R0, R0, 0x3b800000, 0x17 ;  /* 0x3b80000000007811 */ /* 0x000fc800078eb8ff */
[----:B------:R-:W-:-:S04]  /*9d90*/  LOP3.LUT R0, R0, R5, R6, 0xfe, !PT ;  /* 0x0000000500007212 */ /* 0x000fc800078efe06 */
.L_x_1836:
        /* <DEDUP_REMOVED lines=11> */
.L_x_1838:
[----:B------:R-:W-:Y:S01]  /*9e50*/  STG.E.U8 [R2.64], R4 ;  /* 0x0000000402007986 */ /* 0x000fe2000c101124 */
[----:B------:R-:W-:Y:S05]  /*9e60*/  EXIT ;  /* 0x000000000000794d */ /* 0x000fea0003800000 */
.L_x_1780:
        /* <DEDUP_REMOVED lines=20> */
.L_x_1835:
        /* <DEDUP_REMOVED lines=19> */
.L_x_1840:
[----:B------:R-:W-:Y:S01]  /*a0e0*/  IMAD.SHL.U32 R5, R18, 0x100000, RZ ;  /* 0x0010000012057824 */ /* 0x000fe200078e00ff */
[----:B------:R-:W-:-:S04]  /*a0f0*/  LEA R0, R0, 0x3b800000, 0x17 ;  /* 0x3b80000000007811 */ /* 0x000fc800078eb8ff */
[----:B------:R-:W-:-:S06]  /*a100*/  LOP3.LUT R4, R0, R5, R6, 0xfe, !PT ;  /* 0x0000000500047212 */ /* 0x000fcc00078efe06 */
.L_x_1839:
[----:B------:R-:W0:Y:S02]  /*a110*/  F2I.U64.TRUNC R4, R4 ;  /* 0x0000000400047311 */ /* 0x000e24000020d800 */
[----:B0-----:R-:W-:Y:S01]  /*a120*/  STG.E.64 [R2.64], R4 ;  /* 0x0000000402007986 */ /* 0x001fe2000c101b24 */
[----:B------:R-:W-:Y:S05]  /*a130*/  EXIT ;  /* 0x000000000000794d */ /* 0x000fea0003800000 */
.L_x_1834:
        /* <DEDUP_REMOVED lines=19> */
.L_x_1842:
[----:B------:R-:W-:Y:S01]  /*a270*/  IMAD.SHL.U32 R5, R18, 0x100000, RZ ;  /* 0x0010000012057824 */ /* 0x000fe200078e00ff */
[----:B------:R-:W-:-:S04]  /*a280*/  LEA R0, R0, 0x3b800000, 0x17 ;  /* 0x3b80000000007811 */ /* 0x000fc800078eb8ff */
[----:B------:R-:W-:-:S04]  /*a290*/  LOP3.LUT R0, R0, R5, R6, 0xfe, !PT ;  /* 0x0000000500007212 */ /* 0x000fc800078efe06 */
.L_x_1841:
[----:B------:R-:W0:Y:S02]  /*a2a0*/  F2I.FTZ.U32.TRUNC.NTZ R5, R0 ;  /* 0x0000000000057305 */ /* 0x000e24000021f000 */
[----:B0-----:R-:W-:Y:S01]  /*a2b0*/  STG.E [R2.64], R5 ;  /* 0x0000000502007986 */ /* 0x001fe2000c101924 */
[----:B------:R-:W-:Y:S05]  /*a2c0*/  EXIT ;  /* 0x000000000000794d */ /* 0x000fea0003800000 */
.L_x_1843:
        /* <DEDUP_REMOVED lines=11> */
.L_x_6863:


//--------------------- .text._ZN2at6native18elementwise_kernelILi128ELi4EZNS0_22gpu_kernel_impl_nocastINS0_11FillFunctorIN3c1015Float8_e4m3fnuzEEEEEvRNS_18TensorIteratorBaseERKT_EUliE_EEviT1_ --------------------------
	.section	.text._ZN2at6native18elementwise_kernelILi128ELi4EZNS0_22gpu_kernel_impl_nocastINS0_11FillFunctorIN3c1015Float8_e4m3fnuzEEEEEvRNS_18TensorIteratorBaseERKT_EUliE_EEviT1_,"ax",@progbits
	.sectioninfo	@"SHI_REGISTERS=12"
	.align	128
        .global         _ZN2at6native18elementwise_kernelILi128ELi4EZNS0_22gpu_kernel_impl_nocastINS0_11FillFunctorIN3c1015Float8_e4m3fnuzEEEEEvRNS_18TensorIteratorBaseERKT_EUliE_EEviT1_
        .type           _ZN2at6native18elementwise_kernelILi128ELi4EZNS0_22gpu_kernel_impl_nocastINS0_11FillFunctorIN3c1015Float8_e4m3fnuzEEEEEvRNS_18TensorIteratorBaseERKT_EUliE_EEviT1_,@function
        .size           _ZN2at6native18elementwise_kernelILi128ELi4EZNS0_22gpu_kernel_impl_nocastINS0_11FillFunctorIN3c1015Float8_e4m3fnuzEEEEEvRNS_18TensorIteratorBaseERKT_EUliE_EEviT1_,(.L_x_6864 - _ZN2at6native18elementwise_kernelILi128ELi4EZNS0_22gpu_kernel_impl_nocastINS0_11FillFunctorIN3c1015Float8_e4m3fnuzEEEEEvRNS_18TensorIteratorBaseERKT_EUliE_EEviT1_)
        .other          _ZN2at6native18elementwise_kernelILi128ELi4EZNS0_22gpu_kernel_impl_nocastINS0_11FillFunctorIN3c1015Float8_e4m3fnuzEEEEEvRNS_18TensorIteratorBaseERKT_EUliE_EEviT1_,@"STO_CUDA_ENTRY STV_DEFAULT"
_ZN2at6native18elementwise_kernelILi128ELi4EZNS0_22gpu_kernel_impl_nocastINS0_11FillFunctorIN3c1015Float8_e4m3fnuzEEEEEvRNS_18TensorIteratorBaseERKT_EUliE_EEviT1_:
.text._ZN2at6native18elementwise_kernelILi128ELi4EZNS0_22gpu_kernel_impl_nocastINS0_11FillFunctorIN3c1015Float8_e4m3fnuzEEEEEvRNS_18TensorIteratorBaseERKT_EUliE_EEviT1_:
        /* <DEDUP_REMOVED lines=211> */
.L_x_1848:
        /* <DEDUP_REMOVED lines=206> */
.L_x_1850:
[----:B------:R-:W-:Y:S02]  /*1a10*/  IADD3 R4, P0, R3, c[0x0][0x300], RZ ;  /* 0x0000c00003047a10 */ /* 0x000fe40007f1e0ff */
[----:B------:R-:W-:-:S03]  /*1a20*/  IADD3 R2, R2, 0x80, RZ ;  /* 0x0000008002027810 */ /* 0x000fc60007ffe0ff */
[----:B------:R-:W-:-:S05]  /*1a30*/  IMAD.X R5, RZ, RZ, c[0x0][0x304], P0 ;  /* 0x0000c100ff057624 */ /* 0x000fca00000e06ff */
[----:B------:R0:W-:Y:S03]  /*1a40*/  STG.E.U8 [R4.64], R0 ;  /* 0x0000000004007986 */ /* 0x0001e6000c101104 */
.L_x_1847:
[----:B------:R-:W-:-:S13]  /*1a50*/  ISETP.GE.AND P0, PT, R2, c[0x0][0x160], PT ;  /* 0x0000580002007a0c */ /* 0x000fda0003f06270 */
[----:B------:R-:W-:Y:S01]  /*1a60*/  @P0 BREAK B1 ;  /* 0x0000000000010942 */ /* 0x000fe20003800000 */
[----:B------:R-:W-:Y:S05]  /*1a70*/  @P0 BRA `(.L_x_1849) ;  /* 0x00000cc000000947 */ /* 0x000fea0003800000 */
[----:B------:R-:W-:Y:S05]  /*1a80*/  BSYNC B1 ;  /* 0x0000000000017941 */ /* 0x000fea0003800000 */
.L_x_1846:
        /* <DEDUP_REMOVED lines=199> */
.L_x_1851:
[----:B------:R-:W-:Y:S02]  /*2700*/  IADD3 R4, P0, R3, c[0x0][0x300], RZ ;  /* 0x0000c00003047a10 */ /* 0x000fe40007f1e0ff */
[----:B------:R-:W-:Y:S02]  /*2710*/  IADD3 R2, R2, 0x80, RZ ;  /* 0x0000008002027810 */ /* 0x000fe40007ffe0ff */
[----:B------:R-:W-:-:S05]  /*2720*/  IADD3.X R5, RZ, c[0x0][0x304], RZ, P0, !PT ;  /* 0x0000c100ff057a10 */ /* 0x000fca00007fe4ff */
[----:B------:R0:W-:Y:S04]  /*2730*/  STG.E.U8 [R4.64], R0 ;  /* 0x0000000004007986 */ /* 0x0001e8000c101104 */
.L_x_1849:
[----:B------:R-:W-:Y:S05]  /*2740*/  BSYNC B0 ;  /* 0x0000000000007941 */ /* 0x000fea0003800000 */
.L_x_1845:
        /* <DEDUP_REMOVED lines=202> */
.L_x_1852:
[----:B------:R-:W-:-:S04]  /*33f0*/  IADD3 R2, P0, R2, c[0x0][0x300], RZ ;  /* 0x0000c00002027a10 */ /* 0x000fc80007f1e0ff */
[----:B------:R-:W-:-:S05]  /*3400*/  IADD3.X R3, RZ, c[0x0][0x304], RZ, P0, !PT ;  /* 0x0000c100ff037a10 */ /* 0x000fca00007fe4ff */
[----:B------:R-:W-:Y:S01]  /*3410*/  STG.E.U8 [R2.64], R0 ;  /* 0x0000000002007986 */ /* 0x000fe2000c101104 */
[----:B------:R-:W-:Y:S05]  /*3420*/  EXIT ;  /* 0x000000000000794d */ /* 0x000fea0003800000 */
.L_x_1844:
        /* <DEDUP_REMOVED lines=16> */
.L_x_1853:
        /* <DEDUP_REMOVED lines=13> */
.L_x_6864:


//--------------------- .text._ZN2at6native27unrolled_elementwise_kernelINS0_11FillFunctorIN3c1015Float8_e4m3fnuzEEESt5arrayIPcLm1EELi4E23TrivialOffsetCalculatorILi0EjES9_ILi1EjENS0_6memory15LoadWithoutCastENSC_16StoreWithoutCastEEEviT_T0_T2_T3_T4_T5_ --------------------------
	.section	.text._ZN2at6native27unrolled_elementwise_kernelINS0_11FillFunctorIN3c1015Float8_e4m3fnuzEEESt5arrayIPcLm1EELi4E23TrivialOffsetCalculatorILi0EjES9_ILi1EjENS0_6memory15LoadWithoutCastENSC_16StoreWithoutCastEEEviT_T0_T2_T3_T4_T5_,"ax",@progbits
	.sectioninfo	@"SHI_REGISTERS=12"
	.align	128
        .global         _ZN2at6native27unrolled_elementwise_kernelINS0_11FillFunctorIN3c1015Float8_e4m3fnuzEEESt5arrayIPcLm1EELi4E23TrivialOffsetCalculatorILi0EjES9_ILi1EjENS0_6memory15LoadWithoutCastENSC_16StoreWithoutCastEEEviT_T0_T2_T3_T4_T5_
        .type           _ZN2at6native27unrolled_elementwise_kernelINS0_11FillFunctorIN3c1015Float8_e4m3fnuzEEESt5arrayIPcLm1EELi4E23TrivialOffsetCalculatorILi0EjES9_ILi1EjENS0_6memory15LoadWithoutCastENSC_16StoreWithoutCastEEEviT_T0_T2_T3_T4_T5_,@function
        .size           _ZN2at6native27unrolled_elementwise_kernelINS0_11FillFunctorIN3c1015Float8_e4m3fnuzEEESt5arrayIPcLm1EELi4E23TrivialOffsetCalculatorILi0EjES9_ILi1EjENS0_6memory15LoadWithoutCastENSC_16StoreWithoutCastEEEviT_T0_T2_T3_T4_T5_,(.L_x_6865 - _ZN2at6native27unrolled_elementwise_kernelINS0_11FillFunctorIN3c1015Float8_e4m3fnuzEEESt5arrayIPcLm1EELi4E23TrivialOffsetCalculatorILi0EjES9_ILi1EjENS0_6memory15LoadWithoutCastENSC_16StoreWithoutCastEEEviT_T0_T2_T3_T4_T5_)
        .other          _ZN2at6native27unrolled_elementwise_kernelINS0_11FillFunctorIN3c1015Float8_e4m3fnuzEEESt5arrayIPcLm1EELi4E23TrivialOffsetCalculatorILi0EjES9_ILi1EjENS0_6memory15LoadWithoutCastENSC_16StoreWithoutCastEEEviT_T0_T2_T3_T4_T5_,@"STO_CUDA_ENTRY STV_DEFAULT"
_ZN2at6native27unrolled_elementwise_kernelINS0_11FillFunctorIN3c1015Float8_e4m3fnuzEEESt5arrayIPcLm1EELi4E23TrivialOffsetCalculatorILi0EjES9_ILi1EjENS0_6memory15LoadWithoutCastENSC_16StoreWithoutCastEEEviT_T0_T2_T3_T4_T5_:
.text._ZN2at6native27unrolled_elementwise_kernelINS0_11FillFunctorIN3c1015Float8_e4m3fnuzEEESt5arrayIPcLm1EELi4E23TrivialOffsetCalculatorILi0EjES9_ILi1EjENS0_6memory15LoadWithoutCastENSC_16StoreWithoutCastEEEviT_T0_T2_T3_T4_T5_:
        /* <DEDUP_REMOVED lines=27> */
.L_x_1855:
[----:B------:R-:W-:Y:S05]  /*01b0*/  BSYNC B0 ;  /* 0x0000000000007941 */ /* 0x000fea0003800000 */
.L_x_1854:
[----:B------:R-:W-:-:S13]  /*01c0*/  ISETP.GE.AND P0, PT, R7, R0, PT ;  /* 0x000000000700720c */ /* 0x000fda0003f06270 */
[----:B------:R-:W-:Y:S05]  /*01d0*/  @P0 EXIT ;  /* 0x000000000000094d */ /* 0x000fea0003800000 */
[----:B0-----:R-:W-:-:S05]  /*01e0*/  IMAD R2, R6, 0x200, R7 ;  /* 0x0000020006027824 */ /* 0x001fca00078e0207 */
[----:B------:R-:W-:-:S05]  /*01f0*/  IADD3 R2, P0, R2, c[0x0][0x168], RZ ;  /* 0x00005a0002027a10 */ /* 0x000fca0007f1e0ff */
[----:B------:R-:W-:-:S05]  /*0200*/  IMAD.X R3, RZ, RZ, c[0x0][0x16c], P0 ;  /* 0x00005b00ff037624 */ /* 0x000fca00000e06ff */
[----:B------:R-:W-:Y:S01]  /*0210*/  STG.E.U8 [R2.64], R9 ;  /* 0x0000000902007986 */ /* 0x000fe2000c101104 */
[----:B------:R-:W-:Y:S05]  /*0220*/  EXIT ;  /* 0x000000000000794d */ /* 0x000fea0003800000 */
.L_x_1856:
        /* <DEDUP_REMOVED lines=13> */
.L_x_6865:


//--------------------- .text._ZN2at6native29vectorized_elementwise_kernelILi2ENS0_11FillFunctorIN3c1015Float8_e4m3fnuzEEESt5arrayIPcLm1EEEEviT0_T1_ --------------------------
	.section	.text._ZN2at6native29vectorized_elementwise_kernelILi2ENS0_11FillFunctorIN3c1015Float8_e4m3fnuzEEESt5arrayIPcLm1EEEEviT0_T1_,"ax",@progbits
	.sectioninfo	@"SHI_REGISTERS=10"
	.align	128
        .global         _ZN2at6native29vectorized_elementwise_kernelILi2ENS0_11FillFunctorIN3c1015Float8_e4m3fnuzEEESt5arrayIPcLm1EEEEviT0_T1_
        .type           _ZN2at6native29vectorized_elementwise_kernelILi2ENS0_11FillFunctorIN3c1015Float8_e4m3fnuzEEESt5arrayIPcLm1EEEEviT0_T1_,@function
        .size           _ZN2at6native29vectorized_elementwise_kernelILi2ENS0_11FillFunctorIN3c1015Float8_e4m3fnuzEEESt5arrayIPcLm1EEEEviT0_T1_,(.L_x_6866 - _ZN2at6native29vectorized_elementwise_kernelILi2ENS0_11FillFunctorIN3c1015Float8_e4m3fnuzEEESt5arrayIPcLm1EEEEviT0_T1_)
        .other          _ZN2at6native29vectorized_elementwise_kernelILi2ENS0_11FillFunctorIN3c1015Float8_e4m3fnuzEEESt5arrayIPcLm1EEEEviT0_T1_,@"STO_CUDA_ENTRY STV_DEFAULT"
_ZN2at6native29vectorized_elementwise_kernelILi2ENS0_11FillFunctorIN3c1015Float8_e4m3fnuzEEESt5arrayIPcLm1EEEEviT0_T1_:
.text._ZN2at6native29vectorized_elementwise_kernelILi2ENS0_11FillFunctorIN3c1015Float8_e4m3fnuzEEESt5arrayIPcLm1EEEEviT0_T1_:
        /* <DEDUP_REMOVED lines=22> */
.L_x_1857:
        /* <DEDUP_REMOVED lines=23> */
.L_x_1860:
[----:B0-----:R-:W-:-:S13]  /*02d0*/  ISETP.GE.AND P0, PT, R4, R3, PT ;  /* 0x000000030400720c */ /* 0x001fda0003f06270 */
[----:B------:R-:W-:Y:S05]  /*02e0*/  @P0 BRA `(.L_x_1862) ;  /* 0x000000c000000947 */ /* 0x000fea0003800000 */
[----:B------:R-:W-:Y:S01]  /*02f0*/  IMAD.IADD R6, R2, 0x1, R4 ;  /* 0x0000000102067824 */ /* 0x000fe200078e0204 */
[----:B------:R-:W-:-:S04]  /*0300*/  IADD3 R4, R4, 0x80, RZ ;  /* 0x0000008004047810 */ /* 0x000fc80007ffe0ff */
[----:B------:R-:W-:-:S05]  /*0310*/  IADD3 R6, P0, R6, c[0x0][0x168], RZ ;  /* 0x00005a0006067a10 */ /* 0x000fca0007f1e0ff */
[----:B------:R-:W-:-:S05]  /*0320*/  IMAD.X R7, RZ, RZ, c[0x0][0x16c], P0 ;  /* 0x00005b00ff077624 */ /* 0x000fca00000e06ff */
[----:B------:R0:W-:Y:S03]  /*0330*/  STG.E.U8 [R6.64], R0 ;  /* 0x0000000006007986 */ /* 0x0001e6000c101104 */
.L_x_1861:
[----:B------:R-:W-:-:S13]  /*0340*/  ISETP.GE.AND P0, PT, R4, R3, PT ;  /* 0x000000030400720c */ /* 0x000fda0003f06270 */
[----:B------:R-:W-:Y:S05]  /*0350*/  @P0 BRA `(.L_x_1863) ;  /* 0x000000c000000947 */ /* 0x000fea0003800000 */
[----:B0-----:R-:W-:Y:S01]  /*0360*/  IMAD.IADD R6, R2, 0x1, R4 ;  /* 0x0000000102067824 */ /* 0x001fe200078e0204 */
[----:B------:R-:W-:-:S04]  /*0370*/  IADD3 R4, R4, 0x80, RZ ;  /* 0x0000008004047810 */ /* 0x000fc80007ffe0ff */
[----:B------:R-:W-:-:S05]  /*0380*/  IADD3 R6, P0, R6, c[0x0][0x168], RZ ;  /* 0x00005a0006067a10 */ /* 0x000fca0007f1e0ff */
[----:B------:R-:W-:-:S05]  /*0390*/  IMAD.X R7, RZ, RZ, c[0x0][0x16c], P0 ;  /* 0x00005b00ff077624 */ /* 0x000fca00000e06ff */
[----:B------:R0:W-:Y:S03]  /*03a0*/  STG.E.U8 [R6.64], R0 ;  /* 0x0000000006007986 */ /* 0x0001e6000c101104 */
.L_x_1862:
[----:B------:R-:W-:-:S13]  /*03b0*/  ISETP.GE.AND P0, PT, R4, R3, PT ;  /* 0x000000030400720c */ /* 0x000fda0003f06270 */
[----:B------:R-:W-:Y:S05]  /*03c0*/  @P0 BRA `(.L_x_1864) ;  /* 0x000000c000000947 */ /* 0x000fea0003800000 */
[----:B0-----:R-:W-:Y:S01]  /*03d0*/  IMAD.IADD R6, R2, 0x1, R4 ;  /* 0x0000000102067824 */ /* 0x001fe200078e0204 */
[----:B------:R-:W-:-:S04]  /*03e0*/  IADD3 R4, R4, 0x80, RZ ;  /* 0x0000008004047810 */ /* 0x000fc80007ffe0ff */
[----:B------:R-:W-:-:S05]  /*03f0*/  IADD3 R6, P0, R6, c[0x0][0x168], RZ ;  /* 0x00005a0006067a10 */ /* 0x000fca0007f1e0ff */
[----:B------:R-:W-:-:S05]  /*0400*/  IMAD.X R7, RZ, RZ, c[0x0][0x16c], P0 ;  /* 0x00005b00ff077624 */ /* 0x000fca00000e06ff */
[----:B------:R0:W-:Y:S03]  /*0410*/  STG.E.U8 [R6.64], R0 ;  /* 0x0000000006007986 */ /* 0x0001e6000c101104 */
.L_x_1863:
[----:B------:R-:W-:-:S13]  /*0420*/  ISETP.GE.AND P0, PT, R4, R3, PT ;  /* 0x000000030400720c */ /* 0x000fda0003f06270 */
[----:B------:R-:W-:Y:S05]  /*0430*/  @P0 BRA `(.L_x_1865) ;  /* 0x000000c000000947 */ /* 0x000fea0003800000 */
[----:B0-----:R-:W-:Y:S01]  /*0440*/  IMAD.IADD R6, R2, 0x1, R4 ;  /* 0x0000000102067824 */ /* 0x001fe200078e0204 */
[----:B------:R-:W-:-:S04]  /*0450*/  IADD3 R4, R4, 0x80, RZ ;  /* 0x0000008004047810 */ /* 0x000fc80007ffe0ff */
[----:B------:R-:W-:-:S05]  /*0460*/  IADD3 R6, P0, R6, c[0x0][0x168], RZ ;  /* 0x00005a0006067a10 */ /* 0x000fca0007f1e0ff */
[----:B------:R-:W-:-:S05]  /*0470*/  IMAD.X R7, RZ, RZ, c[0x0][0x16c], P0 ;  /* 0x00005b00ff077624 */ /* 0x000fca00000e06ff */
[----:B------:R0:W-:Y:S03]  /*0480*/  STG.E.U8 [R6.64], R0 ;  /* 0x0000000006007986 */ /* 0x0001e6000c101104 */
.L_x_1864:
[----:B------:R-:W-:-:S13]  /*0490*/  ISETP.GE.AND P0, PT, R4, R3, PT ;  /* 0x000000030400720c */ /* 0x000fda0003f06270 */
[----:B------:R-:W-:Y:S05]  /*04a0*/  @P0 BRA `(.L_x_1866) ;  /* 0x000000c000000947 */ /* 0x000fea0003800000 */
[----:B0-----:R-:W-:Y:S01]  /*04b0*/  IMAD.IADD R6, R2, 0x1, R4 ;  /* 0x0000000102067824 */ /* 0x001fe200078e0204 */
[----:B------:R-:W-:-:S04]  /*04c0*/  IADD3 R4, R4, 0x80, RZ ;  /* 0x0000008004047810 */ /* 0x000fc80007ffe0ff */
[----:B------:R-:W-:-:S05]  /*04d0*/  IADD3 R6, P0, R6, c[0x0][0x168], RZ ;  /* 0x00005a0006067a10 */ /* 0x000fca0007f1e0ff */
[----:B------:R-:W-:-:S05]  /*04e0*/  IMAD.X R7, RZ, RZ, c[0x0][0x16c], P0 ;  /* 0x00005b00ff077624 */ /* 0x000fca00000e06ff */
[----:B------:R0:W-:Y:S03]  /*04f0*/  STG.E.U8 [R6.64], R0 ;  /* 0x0000000006007986 */ /* 0x0001e6000c101104 */
.L_x_1865:
[----:B------:R-:W-:-:S13]  /*0500*/  ISETP.GE.AND P0, PT, R4, R3, PT ;  /* 0x000000030400720c */ /* 0x000fda0003f06270 */
[----:B------:R-:W-:Y:S05]  /*0510*/  @P0 BRA `(.L_x_1867) ;  /* 0x000000c000000947 */ /* 0x000fea0003800000 */
[----:B0-----:R-:W-:Y:S01]  /*0520*/  IMAD.IADD R6, R2, 0x1, R4 ;  /* 0x0000000102067824 */ /* 0x001fe200078e0204 */
[----:B------:R-:W-:-:S04]  /*0530*/  IADD3 R4, R4, 0x80, RZ ;  /* 0x0000008004047810 */ /* 0x000fc80007ffe0ff */
[----:B------:R-:W-:-:S05]  /*0540*/  IADD3 R6, P0, R6, c[0x0][0x168], RZ ;  /* 0x00005a0006067a10 */ /* 0x000fca0007f1e0ff */
[----:B------:R-:W-:-:S05]  /*0550*/  IMAD.X R7, RZ, RZ, c[0x0][0x16c], P0 ;  /* 0x00005b00ff077624 */ /* 0x000fca00000e06ff */
[----:B------:R0:W-:Y:S03]  /*0560*/  STG.E.U8 [R6.64], R0 ;  /* 0x0000000006007986 */ /* 0x0001e6000c101104 */
.L_x_1866:
[----:B------:R-:W-:-:S13]  /*0570*/  ISETP.GE.AND P0, PT, R4, R3, PT ;  /* 0x000000030400720c */ /* 0x000fda0003f06270 */
[----:B------:R-:W-:Y:S05]  /*0580*/  @P0 BRA `(.L_x_1868) ;  /* 0x000000c000000947 */ /* 0x000fea0003800000 */
[----:B0-----:R-:W-:Y:S01]  /*0590*/  IMAD.IADD R6, R2, 0x1, R4 ;  /* 0x0000000102067824 */ /* 0x001fe200078e0204 */
[----:B------:R-:W-:-:S04]  /*05a0*/  IADD3 R4, R4, 0x80, RZ ;  /* 0x0000008004047810 */ /* 0x000fc80007ffe0ff */
[----:B------:R-:W-:-:S05]  /*05b0*/  IADD3 R6, P0, R6, c[0x0][0x168], RZ ;  /* 0x00005a0006067a10 */ /* 0x000fca0007f1e0ff */
[----:B------:R-:W-:-:S05]  /*05c0*/  IMAD.X R7, RZ, RZ, c[0x0][0x16c], P0 ;  /* 0x00005b00ff077624 */ /* 0x000fca00000e06ff */
[----:B------:R0:W-:Y:S03]  /*05d0*/  STG.E.U8 [R6.64], R0 ;  /* 0x0000000006007986 */ /* 0x0001e6000c101104 */
.L_x_1867:
[----:B------:R-:W-:-:S13]  /*05e0*/  ISETP.GE.AND P0, PT, R4, R3, PT ;  /* 0x000000030400720c */ /* 0x000fda0003f06270 */
[----:B------:R-:W-:Y:S05]  /*05f0*/  @P0 BRA `(.L_x_1869) ;  /* 0x000000c000000947 */ /* 0x000fea0003800000 */
[----:B0-----:R-:W-:Y:S01]  /*0600*/  IMAD.IADD R6, R2, 0x1, R4 ;  /* 0x0000000102067824 */ /* 0x001fe200078e0204 */
[----:B------:R-:W-:-:S04]  /*0610*/  IADD3 R4, R4, 0x80, RZ ;  /* 0x0000008004047810 */ /* 0x000fc80007ffe0ff */
[----:B------:R-:W-:-:S05]  /*0620*/  IADD3 R6, P0, R6, c[0x0][0x168], RZ ;  /* 0x00005a0006067a10 */ /* 0x000fca0007f1e0ff */
[----:B------:R-:W-:-:S05]  /*0630*/  IMAD.X R7, RZ, RZ, c[0x0][0x16c], P0 ;  /* 0x00005b00ff077624 */ /* 0x000fca00000e06ff */
[----:B------:R0:W-:Y:S03]  /*0640*/  STG.E.U8 [R6.64], R0 ;  /* 0x0000000006007986 */ /* 0x0001e6000c101104 */
.L_x_1868:
[----:B------:R-:W-:-:S13]  /*0650*/  ISETP.GE.AND P0, PT, R4, R3, PT ;  /* 0x000000030400720c */ /* 0x000fda0003f06270 */
[----:B------:R-:W-:Y:S05]  /*0660*/  @P0 BRA `(.L_x_1870) ;  /* 0x000000c000000947 */ /* 0x000fea0003800000 */
[----:B0-----:R-:W-:Y:S01]  /*0670*/  IMAD.IADD R6, R2, 0x1, R4 ;  /* 0x0000000102067824 */ /* 0x001fe200078e0204 */
[----:B------:R-:W-:-:S04]  /*0680*/  IADD3 R4, R4, 0x80, RZ ;  /* 0x0000008004047810 */ /* 0x000fc80007ffe0ff */
[----:B------:R-:W-:-:S05]  /*0690*/  IADD3 R6, P0, R6, c[0x0][0x168], RZ ;  /* 0x00005a0006067a10 */ /* 0x000fca0007f1e0ff */
[----:B------:R-:W-:-:S05]  /*06a0*/  IMAD.X R7, RZ, RZ, c[0x0][0x16c], P0 ;  /* 0x00005b00ff077624 */ /* 0x000fca00000e06ff */
[----:B------:R0:W-:Y:S03]  /*06b0*/  STG.E.U8 [R6.64], R0 ;  /* 0x0000000006007986 */ /* 0x0001e6000c101104 */
.L_x_1869:
[----:B------:R-:W-:-:S13]  /*06c0*/  ISETP.GE.AND P0, PT, R4, R3, PT ;  /* 0x000000030400720c */ /* 0x000fda0003f06270 */
[----:B------:R-:W-:Y:S05]  /*06d0*/  @P0 BRA `(.L_x_1871) ;  /* 0x000000d000000947 */ /* 0x000fea0003800000 */
[----:B0-----:R-:W-:Y:S01]  /*06e0*/  IMAD.IADD R6, R2, 0x1, R4 ;  /* 0x0000000102067824 */ /* 0x001fe200078e0204 */
[----:B------:R-:W-:-:S04]  /*06f0*/  IADD3 R4, R4, 0x80, RZ ;  /* 0x0000008004047810 */ /* 0x000fc80007ffe0ff */
[----:B------:R-:W-:-:S05]  /*0700*/  IADD3 R6, P0, R6, c[0x0][0x168], RZ ;  /* 0x00005a0006067a10 */ /* 0x000fca0007f1e0ff */
[----:B------:R-:W-:-:S05]  /*0710*/  IMAD.X R7, RZ, RZ, c[0x0][0x16c], P0 ;  /* 0x00005b00ff077624 */ /* 0x000fca00000e06ff */
[----:B------:R0:W-:Y:S03]  /*0720*/  STG.E.U8 [R6.64], R0 ;  /* 0x0000000006007986 */ /* 0x0001e6000c101104 */
.L_x_1870:
        /* <DEDUP_REMOVED lines=8> */
.L_x_1871:
[----:B------:R-:W-:Y:S05]  /*07b0*/  BSYNC B1 ;  /* 0x0000000000017941 */ /* 0x000fea0003800000 */
.L_x_1859:
[----:B------:R-:W-:-:S13]  /*07c0*/  ISETP.GE.AND P0, PT, R4, R3, PT ;  /* 0x000000030400720c */ /* 0x000fda0003f06270 */
[----:B0-----:R-:W-:Y:S01]  /*07d0*/  @!P0 IMAD.IADD R6, R2, 0x1, R4 ;  /* 0x0000000102068824 */ /* 0x001fe200078e0204 */
[----:B------:R-:W-:-:S04]  /*07e0*/  @!P0 IADD3 R4, R4, 0x80, RZ ;  /* 0x0000008004048810 */ /* 0x000fc80007ffe0ff */
[----:B------:R-:W-:-:S05]  /*07f0*/  @!P0 IADD3 R6, P1, R6, c[0x0][0x168], RZ ;  /* 0x00005a0006068a10 */ /* 0x000fca0007f3e0ff */
[----:B------:R-:W-:-:S05]  /*0800*/  @!P0 IMAD.X R7, RZ, RZ, c[0x0][0x16c], P1 ;  /* 0x00005b00ff078624 */ /* 0x000fca00008e06ff */
[----:B------:R0:W-:Y:S03]  /*0810*/  @!P0 STG.E.U8 [R6.64], R0 ;  /* 0x0000000006008986 */ /* 0x0001e6000c101104 */
.L_x_1872:
[----:B------:R-:W-:Y:S05]  /*0820*/  BSYNC B0 ;  /* 0x0000000000007941 */ /* 0x000fea0003800000 */
.L_x_1858:
        /* <DEDUP_REMOVED lines=8> */
.L_x_1873:
        /* <DEDUP_REMOVED lines=13> */
.L_x_6866:


//--------------------- .text._ZN2at6native29vectorized_elementwise_kernelILi4ENS0_11FillFunctorIN3c1015Float8_e4m3fnuzEEESt5arrayIPcLm1EEEEviT0_T1_ --------------------------
	.section	.text._ZN2at6native29vectorized_elementwise_kernelILi4ENS0_11FillFunctorIN3c1015Float8_e4m3fnuzEEESt5arrayIPcLm1EEEEviT0_T1_,"ax",@progbits
	.sectioninfo	@"SHI_REGISTERS=10"
	.align	128
        .global         _ZN2at6native29vectorized_elementwise_kernelILi4ENS0_11FillFunctorIN3c1015Float8_e4m3fnuzEEESt5arrayIPcLm1EEEEviT0_T1_
        .type           _ZN2at6native29vectorized_elementwise_kernelILi4ENS0_11FillFunctorIN3c1015Float8_e4m3fnuzEEESt5arrayIPcLm1EEEEviT0_T1_,@function
        .size           _ZN2at6native29vectorized_elementwise_kernelILi4ENS0_11FillFunctorIN3c1015Float8_e4m3fnuzEEESt5arrayIPcLm1EEEEviT0_T1_,(.L_x_6867 - _ZN2at6native29vectorized_elementwise_kernelILi4ENS0_11FillFunctorIN3c1015Float8_e4m3fnuzEEESt5arrayIPcLm1EEEEviT0_T1_)
        .other          _ZN2at6native29vectorized_elementwise_kernelILi4ENS0_11FillFunctorIN3c1015Float8_e4m3fnuzEEESt5arrayIPcLm1EEEEviT0_T1_,@"STO_CUDA_ENTRY STV_DEFAULT"
_ZN2at6native29vectorized_elementwise_kernelILi4ENS0_11FillFunctorIN3c1015Float8_e4m3fnuzEEESt5arrayIPcLm1EEEEviT0_T1_:
.text._ZN2at6native29vectorized_elementwise_kernelILi4ENS0_11FillFunctorIN3c1015Float8_e4m3fnuzEEESt5arrayIPcLm1EEEEviT0_T1_:
        /* <DEDUP_REMOVED lines=20> */
.L_x_1874:
        /* <DEDUP_REMOVED lines=23> */
.L_x_1877:
[----:B0-----:R-:W-:-:S13]  /*02b0*/  ISETP.GE.AND P0, PT, R4, R3, PT ;  /* 0x000000030400720c */ /* 0x001fda0003f06270 */
[----:B------:R-:W-:Y:S05]  /*02c0*/  @P0 BRA `(.L_x_1879) ;  /* 0x000000c000000947 */ /* 0x000fea0003800000 */
[----:B------:R-:W-:Y:S01]  /*02d0*/  IMAD.IADD R6, R2, 0x1, R4 ;  /* 0x0000000102067824 */ /* 0x000fe200078e0204 */
[----:B------:R-:W-:-:S04]  /*02e0*/  IADD3 R4, R4, 0x80, RZ ;  /* 0x0000008004047810 */ /* 0x000fc80007ffe0ff */
[----:B------:R-:W-:-:S05]  /*02f0*/  IADD3 R6, P0, R6, c[0x0][0x168], RZ ;  /* 0x00005a0006067a10 */ /* 0x000fca0007f1e0ff */
[----:B------:R-:W-:-:S05]  /*0300*/  IMAD.X R7, RZ, RZ, c[0x0][0x16c], P0 ;  /* 0x00005b00ff077624 */ /* 0x000fca00000e06ff */
[----:B------:R0:W-:Y:S03]  /*0310*/  STG.E.U8 [R6.64], R0 ;  /* 0x0000000006007986 */ /* 0x0001e6000c101104 */
.L_x_1878:
[----:B------:R-:W-:-:S13]  /*0320*/  ISETP.GE.AND P0, PT, R4, R3, PT ;  /* 0x000000030400720c */ /* 0x000fda0003f06270 */
[----:B------:R-:W-:Y:S05]  /*0330*/  @P0 BRA `(.L_x_1880) ;  /* 0x000000c000000947 */ /* 0x000fea0003800000 */
[----:B0-----:R-:W-:Y:S01]  /*0340*/  IMAD.IADD R6, R2, 0x1, R4 ;  /* 0x0000000102067824 */ /* 0x001fe200078e0204 */
[----:B------:R-:W-:-:S04]  /*0350*/  IADD3 R4, R4, 0x80, RZ ;  /* 0x0000008004047810 */ /* 0x000fc80007ffe0ff */
[----:B------:R-:W-:-:S05]  /*0360*/  IADD3 R6, P0, R6, c[0x0][0x168], RZ ;  /* 0x00005a0006067a10 */ /* 0x000fca0007f1e0ff */
[----:B------:R-:W-:-:S05]  /*0370*/  IMAD.X R7, RZ, RZ, c[0x0][0x16c], P0 ;  /* 0x00005b00ff077624 */ /* 0x000fca00000e06ff */
[----:B------:R0:W-:Y:S03]  /*0380*/  STG.E.U8 [R6.64], R0 ;  /* 0x0000000006007986 */ /* 0x0001e6000c101104 */
.L_x_1879:
[----:B------:R-:W-:-:S13]  /*0390*/  ISETP.GE.AND P0, PT, R4, R3, PT ;  /* 0x000000030400720c */ /* 0x000fda0003f06270 */
[----:B------:R-:W-:Y:S05]  /*03a0*/  @P0 BRA `(.L_x_1881) ;  /* 0x000000c000000947 */ /* 0x000fea0003800000 */
[----:B0-----:R-:W-:Y:S01]  /*03b0*/  IMAD.IADD R6, R2, 0x1, R4 ;  /* 0x0000000102067824 */ /* 0x001fe200078e0204 */
[----:B------:R-:W-:-:S04]  /*03c0*/  IADD3 R4, R4, 0x80, RZ ;  /* 0x0000008004047810 */ /* 0x000fc80007ffe0ff */
[----:B------:R-:W-:-:S05]  /*03d0*/  IADD3 R6, P0, R6, c[0x0][0x168], RZ ;  /* 0x00005a0006067a10 */ /* 0x000fca0007f1e0ff */
[----:B------:R-:W-:-:S05]  /*03e0*/  IMAD.X R7, RZ, RZ, c[0x0][0x16c], P0 ;  /* 0x00005b00ff077624 */ /* 0x000fca00000e06ff */
[----:B------:R0:W-:Y:S03]  /*03f0*/  STG.E.U8 [R6.64], R0 ;  /* 0x0000000006007986 */ /* 0x0001e6000c101104 */
.L_x_1880:
[----:B------:R-:W-:-:S13]  /*0400*/  ISETP.GE.AND P0, PT, R4, R3, PT ;  /* 0x000000030400720c */ /* 0x000fda0003f06270 */
[----:B------:R-:W-:Y:S05]  /*0410*/  @P0 BRA `(.L_x_1882) ;  /* 0x000000c000000947 */ /* 0x000fea0003800000 */
[----:B0-----:R-:W-:Y:S01]  /*0420*/  IMAD.IADD R6, R2, 0x1, R4 ;  /* 0x0000000102067824 */ /* 0x001fe200078e0204 */
[----:B------:R-:W-:-:S04]  /*0430*/  IADD3 R4, R4, 0x80, RZ ;  /* 0x0000008004047810 */ /* 0x000fc80007ffe0ff */
[----:B------:R-:W-:-:S05]  /*0440*/  IADD3 R6, P0, R6, c[0x0][0x168], RZ ;  /* 0x00005a0006067a10 */ /* 0x000fca0007f1e0ff */
[----:B------:R-:W-:-:S05]  /*0450*/  IMAD.X R7, RZ, RZ, c[0x0][0x16c], P0 ;  /* 0x00005b00ff077624 */ /* 0x000fca00000e06ff */
[----:B------:R0:W-:Y:S03]  /*0460*/  STG.E.U8 [R6.64], R0 ;  /* 0x0000000006007986 */ /* 0x0001e6000c101104 */
.L_x_1881:
[----:B------:R-:W-:-:S13]  /*0470*/  ISETP.GE.AND P0, PT, R4, R3, PT ;  /* 0x000000030400720c */ /* 0x000fda0003f06270 */
[----:B------:R-:W-:Y:S05]  /*0480*/  @P0 BRA `(.L_x_1883) ;  /* 0x000000c000000947 */ /* 0x000fea0003800000 */
[----:B0-----:R-:W-:Y:S01]  /*0490*/  IMAD.IADD R6, R2, 0x1, R4 ;  /* 0x0000000102067824 */ /* 0x001fe200078e0204 */
[----:B------:R-:W-:-:S04]  /*04a0*/  IADD3 R4, R4, 0x80, RZ ;  /* 0x0000008004047810 */ /* 0x000fc80007ffe0ff */
[----:B------:R-:W-:-:S05]  /*04b0*/  IADD3 R6, P0, R6, c[0x0][0x168], RZ ;  /* 0x00005a0006067a10 */ /* 0x000fca0007f1e0ff */
[----:B------:R-:W-:-:S05]  /*04c0*/  IMAD.X R7, RZ, RZ, c[0x0][0x16c], P0 ;  /* 0x00005b00ff077624 */ /* 0x000fca00000e06ff */
[----:B------:R0:W-:Y:S03]  /*04d0*/  STG.E.U8 [R6.64], R0 ;  /* 0x0000000006007986 */ /* 0x0001e6000c101104 */
.L_x_1882:
[----:B------:R-:W-:-:S13]  /*04e0*/  ISETP.GE.AND P0, PT, R4, R3, PT ;  /* 0x000000030400720c */ /* 0x000fda0003f06270 */
[----:B------:R-:W-:Y:S05]  /*04f0*/  @P0 BRA `(.L_x_1884) ;  /* 0x000000c000000947 */ /* 0x000fea0003800000 */
[----:B0-----:R-:W-:Y:S01]  /*0500*/  IMAD.IADD R6, R2, 0x1, R4 ;  /* 0x0000000102067824 */ /* 0x001fe200078e0204 */
[----:B------:R-:W-:-:S04]  /*0510*/  IADD3 R4, R4, 0x80, RZ ;  /* 0x0000008004047810 */ /* 0x000fc80007ffe0ff */
[----:B------:R-:W-:-:S05]  /*0520*/  IADD3 R6, P0, R6, c[0x0][0x168], RZ ;  /* 0x00005a0006067a10 */ /* 0x000fca0007f1e0ff */
[----:B------:R-:W-:-:S05]  /*0530*/  IMAD.X R7, RZ, RZ, c[0x0][0x16c], P0 ;  /* 0x00005b00ff077624 */ /* 0x000fca00000e06ff */
[----:B------:R0:W-:Y:S03]  /*0540*/  STG.E.U8 [R6.64], R0 ;  /* 0x0000000006007986 */ /* 0x0001e6000c101104 */
.L_x_1883:
[----:B------:R-:W-:-:S13]  /*0550*/  ISETP.GE.AND P0, PT, R4, R3, PT ;  /* 0x000000030400720c */ /* 0x000fda0003f06270 */
[----:B------:R-:W-:Y:S05]  /*0560*/  @P0 BRA `(.L_x_1885) ;  /* 0x000000c000000947 */ /* 0x000fea0003800000 */
[----:B0-----:R-:W-:Y:S01]  /*0570*/  IMAD.IADD R6, R2, 0x1, R4 ;  /* 0x0000000102067824 */ /* 0x001fe200078e0204 */
[----:B------:R-:W-:-:S04]  /*0580*/  IADD3 R4, R4, 0x80, RZ ;  /* 0x0000008004047810 */ /* 0x000fc80007ffe0ff */
[----:B------:R-:W-:-:S05]  /*0590*/  IADD3 R6, P0, R6, c[0x0][0x168], RZ ;  /* 0x00005a0006067a10 */ /* 0x000fca0007f1e0ff */
[----:B------:R-:W-:-:S05]  /*05a0*/  IMAD.X R7, RZ, RZ, c[0x0][0x16c], P0 ;  /* 0x00005b00ff077624 */ /* 0x000fca00000e06ff */
[----:B------:R0:W-:Y:S03]  /*05b0*/  STG.E.U8 [R6.64], R0 ;  /* 0x0000000006007986 */ /* 0x0001e6000c101104 */
.L_x_1884:
[----:B------:R-:W-:-:S13]  /*05c0*/  ISETP.GE.AND P0, PT, R4, R3, PT ;  /* 0x000000030400720c */ /* 0x000fda0003f06270 */
[----:B------:R-:W-:Y:S05]  /*05d0*/  @P0 BRA `(.L_x_1886) ;  /* 0x000000c000000947 */ /* 0x000fea0003800000 */
[----:B0-----:R-:W-:Y:S01]  /*05e0*/  IMAD.IADD R6, R2, 0x1, R4 ;  /* 0x0000000102067824 */ /* 0x001fe200078e0204 */
[----:B------:R-:W-:-:S04]  /*05f0*/  IADD3 R4, R4, 0x80, RZ ;  /* 0x0000008004047810 */ /* 0x000fc80007ffe0ff */
[----:B------:R-:W-:-:S05]  /*0600*/  IADD3 R6, P0, R6, c[0x0][0x168], RZ ;  /* 0x00005a0006067a10 */ /* 0x000fca0007f1e0ff */
[----:B------:R-:W-:-:S05]  /*0610*/  IMAD.X R7, RZ, RZ, c[0x0][0x16c], P0 ;  /* 0x00005b00ff077624 */ /* 0x000fca00000e06ff */
[----:B------:R0:W-:Y:S03]  /*0620*/  STG.E.U8 [R6.64], R0 ;  /* 0x0000000006007986 */ /* 0x0001e6000c101104 */
.L_x_1885:
[----:B------:R-:W-:-:S13]  /*0630*/  ISETP.GE.AND P0, PT, R4, R3, PT ;  /* 0x000000030400720c */ /* 0x000fda0003f06270 */
[----:B------:R-:W-:Y:S05]  /*0640*/  @P0 BRA `(.L_x_1887) ;  /* 0x000000c000000947 */ /* 0x000fea0003800000 */
[----:B0-----:R-:W-:Y:S01]  /*0650*/  IMAD.IADD R6, R2, 0x1, R4 ;  /* 0x0000000102067824 */ /* 0x001fe200078e0204 */
[----:B------:R-:W-:-:S04]  /*0660*/  IADD3 R4, R4, 0x80, RZ ;  /* 0x0000008004047810 */ /* 0x000fc80007ffe0ff */
[----:B------:R-:W-:-:S05]  /*0670*/  IADD3 R6, P0, R6, c[0x0][0x168], RZ ;  /* 0x00005a0006067a10 */ /* 0x000fca0007f1e0ff */
[----:B------:R-:W-:-:S05]  /*0680*/  IMAD.X R7, RZ, RZ, c[0x0][0x16c], P0 ;  /* 0x00005b00ff077624 */ /* 0x000fca00000e06ff */
[----:B------:R0:W-:Y:S03]  /*0690*/  STG.E.U8 [R6.64], R0 ;  /* 0x0000000006007986 */ /* 0x0001e6000c101104 */
.L_x_1886:
[----:B------:R-:W-:-:S13]  /*06a0*/  ISETP.GE.AND P0, PT, R4, R3, PT ;  /* 0x000000030400720c */ /* 0x000fda0003f06270 */
[----:B------:R-:W-:Y:S05]  /*06b0*/  @P0 BRA `(.L_x_1888) ;  /* 0x000000d000000947 */ /* 0x000fea0003800000 */
[----:B0-----:R-:W-:Y:S01]  /*06c0*/  IMAD.IADD R6, R2, 0x1, R4 ;  /* 0x0000000102067824 */ /* 0x001fe200078e0204 */
[----:B------:R-:W-:-:S04]  /*06d0*/  IADD3 R4, R4, 0x80, RZ ;  /* 0x0000008004047810 */ /* 0x000fc80007ffe0ff */
[----:B------:R-:W-:-:S05]  /*06e0*/  IADD3 R6, P0, R6, c[0x0][0x168], RZ ;  /* 0x00005a0006067a10 */ /* 0x000fca0007f1e0ff */
[----:B------:R-:W-:-:S05]  /*06f0*/  IMAD.X R7, RZ, RZ, c[0x0][0x16c], P0 ;  /* 0x00005b00ff077624 */ /* 0x000fca00000e06ff */
[----:B------:R0:W-:Y:S03]  /*0700*/  STG.E.U8 [R6.64], R0 ;  /* 0x0000000006007986 */ /* 0x0001e6000c101104 */
.L_x_1887:
        /* <DEDUP_REMOVED lines=8> */
.L_x_1888:
[----:B------:R-:W-:Y:S05]  /*0790*/  BSYNC B1 ;  /* 0x0000000000017941 */ /* 0x000fea0003800000 */
.L_x_1876:
[----:B------:R-:W-:-:S13]  /*07a0*/  ISETP.GE.AND P0, PT, R4, R3, PT ;  /* 0x000000030400720c */ /* 0x000fda0003f06270 */
[----:B0-----:R-:W-:Y:S01]  /*07b0*/  @!P0 IMAD.IADD R6, R2, 0x1, R4 ;  /* 0x0000000102068824 */ /* 0x001fe200078e0204 */
[----:B------:R-:W-:-:S04]  /*07c0*/  @!P0 IADD3 R4, R4, 0x80, RZ ;  /* 0x0000008004048810 */ /* 0x000fc80007ffe0ff */
[----:B------:R-:W-:-:S05]  /*07d0*/  @!P0 IADD3 R6, P1, R6, c[0x0][0x168], RZ ;  /* 0x00005a0006068a10 */ /* 0x000fca0007f3e0ff */
[----:B------:R-:W-:-:S05]  /*07e0*/  @!P0 IMAD.X R7, RZ, RZ, c[0x0][0x16c], P1 ;  /* 0x00005b00ff078624 */ /* 0x000fca00008e06ff */
[----:B------:R0:W-:Y:S03]  /*07f0*/  @!P0 STG.E.U8 [R6.64], R0 ;  /* 0x0000000006008986 */ /* 0x0001e6000c101104 */
.L_x_1889:
[----:B------:R-:W-:Y:S05]  /*0800*/  BSYNC B0 ;  /* 0x0000000000007941 */ /* 0x000fea0003800000 */
.L_x_1875:
        /* <DEDUP_REMOVED lines=8> */
.L_x_1890:
        /* <DEDUP_REMOVED lines=15> */
.L_x_6867:


//--------------------- .text._ZN2at6native29vectorized_elementwise_kernelILi8ENS0_11FillFunctorIN3c1015Float8_e4m3fnuzEEESt5arrayIPcLm1EEEEviT0_T1_ --------------------------
	.section	.text._ZN2at6native29vectorized_elementwise_kernelILi8ENS0_11FillFunctorIN3c1015Float8_e4m3fnuzEEESt5arrayIPcLm1EEEEviT0_T1_,"ax",@progbits
	.sectioninfo	@"SHI_REGISTERS=4"
	.align	128
        .global         _ZN2at6native29vectorized_elementwise_kernelILi8ENS0_11FillFunctorIN3c1015Float8_e4m3fnuzEEESt5arrayIPcLm1EEEEviT0_T1_
        .type           _ZN2at6native29vectorized_elementwise_kernelILi8ENS0_11FillFunctorIN3c1015Float8_e4m3fnuzEEESt5arrayIPcLm1EEEEviT0_T1_,@function
        .size           _ZN2at6native29vectorized_elementwise_kernelILi8ENS0_11FillFunctorIN3c1015Float8_e4m3fnuzEEESt5arrayIPcLm1EEEEviT0_T1_,(.L_x_6868 - _ZN2at6native29vectorized_elementwise_kernelILi8ENS0_11FillFunctorIN3c1015Float8_e4m3fnuzEEESt5arrayIPcLm1EEEEviT0_T1_)
        .other          _ZN2at6native29vectorized_elementwise_kernelILi8ENS0_11FillFunctorIN3c1015Float8_e4m3fnuzEEESt5arrayIPcLm1EEEEviT0_T1_,@"STO_CUDA_ENTRY STV_DEFAULT"
_ZN2at6native29vectorized_elementwise_kernelILi8ENS0_11FillFunctorIN3c1015Float8_e4m3fnuzEEESt5arrayIPcLm1EEEEviT0_T1_:
.text._ZN2at6native29vectorized_elementwise_kernelILi8ENS0_11FillFunctorIN3c1015Float8_e4m3fnuzEEESt5arrayIPcLm1EEEEviT0_T1_:
[----:B------:R-:W-:Y:S02]  /*0000*/  MOV R1, c[0x0][0x28] ;  /* 0x00000a0000017a02 */ /* 0x000fe40000000f00 */
[----:B------:R-:W-:Y:S05]  /*0010*/  EXIT ;  /* 0x000000000000794d */ /* 0x000fea0003800000 */
.L_x_1891:
        /* <DEDUP_REMOVED lines=14> */
.L_x_6868:


//--------------------- .text._ZN2at6native18elementwise_kernelILi128ELi4EZNS0_15gpu_kernel_implINS0_11FillFunctorIN3c1013Float8_e4m3fnEEEEEvRNS_18TensorIteratorBaseERKT_EUliE_EEviT1_ --------------------------
	.section	.text._ZN2at6native18elementwise_kernelILi128ELi4EZNS0_15gpu_kernel_implINS0_11FillFunctorIN3c1013Float8_e4m3fnEEEEEvRNS_18TensorIteratorBaseERKT_EUliE_EEviT1_,"ax",@progbits
	.sectioninfo	@"SHI_REGISTERS=24"
	.align	128
        .global         _ZN2at6native18elementwise_kernelILi128ELi4EZNS0_15gpu_kernel_implINS0_11FillFunctorIN3c1013Float8_e4m3fnEEEEEvRNS_18TensorIteratorBaseERKT_EUliE_EEviT1_
        .type           _ZN2at6native18elementwise_kernelILi128ELi4EZNS0_15gpu_kernel_implINS0_11FillFunctorIN3c1013Float8_e4m3fnEEEEEvRNS_18TensorIteratorBaseERKT_EUliE_EEviT1_,@function
        .size           _ZN2at6native18elementwise_kernelILi128ELi4EZNS0_15gpu_kernel_implINS0_11FillFunctorIN3c1013Float8_e4m3fnEEEEEvRNS_18TensorIteratorBaseERKT_EUliE_EEviT1_,(.L_x_6869 - _ZN2at6native18elementwise_kernelILi128ELi4EZNS0_15gpu_kernel_implINS0_11FillFunctorIN3c1013Float8_e4m3fnEEEEEvRNS_18TensorIteratorBaseERKT_EUliE_EEviT1_)
        .other          _ZN2at6native18elementwise_kernelILi128ELi4EZNS0_15gpu_kernel_implINS0_11FillFunctorIN3c1013Float8_e4m3fnEEEEEvRNS_18TensorIteratorBaseERKT_EUliE_EEviT1_,@"STO_CUDA_ENTRY STV_DEFAULT"
_ZN2at6native18elementwise_kernelILi128ELi4EZNS0_15gpu_kernel_implINS0_11FillFunctorIN3c1013Float8_e4m3fnEEEEEvRNS_18TensorIteratorBaseERKT_EUliE_EEviT1_:
.text._ZN2at6native18elementwise_kernelILi128ELi4EZNS0_15gpu_kernel_implINS0_11FillFunctorIN3c1013Float8_e4m3fnEEEEEvRNS_18TensorIteratorBaseERKT_EUliE_EEviT1_:
        /* <DEDUP_REMOVED lines=210> */
.L_x_1894:
        /* <DEDUP_REMOVED lines=15> */
[----:B------:R-:W-:Y:S02]  /*0e10*/  IMAD.SHL.U32 R0, R5, 0x1000000, RZ ;  /* 0x0100000005007824 */ /* 0x000fe400078e00ff */
[----:B------:R-:W-:-:S03]  /*0e20*/  IMAD.MOV.U32 R8, RZ, RZ, -0x800000 ;  /* 0xff800000ff087424 */ /* 0x000fc600078e00ff */
[----:B------:R-:W-:-:S04]  /*0e30*/  LOP3.LUT R4, R0, 0x7f000000, RZ, 0xc0, !PT ;  /* 0x7f00000000047812 */ /* 0x000fc800078ec0ff */
[----:B------:R-:W0:Y:S01]  /*0e40*/  FLO.U32 R5, R4 ;  /* 0x0000000400057300 */ /* 0x000e2200000e0000 */
[----:B------:R-:W-:-:S04]  /*0e50*/  IADD3 R6, R4, 0x1000000, RZ ;  /* 0x0100000004067810 */ /* 0x000fc80007ffe0ff */
[----:B------:R-:W-:Y:S02]  /*0e60*/  SHF.R.S32.HI R6, RZ, 0x8, R6 ;  /* 0x00000008ff067819 */ /* 0x000fe40000011406 */
[----:B0-----:R-:W-:-:S04]  /*0e70*/  IADD3 R5, -R5, 0x1f, RZ ;  /* 0x0000001f05057810 */ /* 0x001fc80007ffe1ff */
[C---:B------:R-:W-:Y:S02]  /*0e80*/  ISETP.GT.U32.AND P0, PT, R5.reuse, 0x4, PT ;  /* 0x000000040500780c */ /* 0x040fe40003f04070 */
[----:B------:R-:W-:-:S04]  /*0e90*/  IADD3 R5, R5, -0x4, RZ ;  /* 0xfffffffc05057810 */ /* 0x000fc80007ffe0ff */
[----:B------:R-:W-:-:S04]  /*0ea0*/  SEL R5, R5, RZ, P0 ;  /* 0x000000ff05057207 */ /* 0x000fc80000000000 */
[C---:B------:R-:W-:Y:S01]  /*0eb0*/  SHF.L.U32 R7, R4.reuse, R5, RZ ;  /* 0x0000000504077219 */ /* 0x040fe200000006ff */
[----:B------:R-:W-:Y:S01]  /*0ec0*/  IMAD R8, R5, R8, 0x3c000000 ;  /* 0x3c00000005087424 */ /* 0x000fe200078e0208 */
[----:B------:R-:W-:-:S04]  /*0ed0*/  IADD3 R5, R4, -0x1, RZ ;  /* 0xffffffff04057810 */ /* 0x000fc80007ffe0ff */
[----:B------:R-:W-:Y:S02]  /*0ee0*/  LEA.HI R7, R7, R8, RZ, 0x1c ;  /* 0x0000000807077211 */ /* 0x000fe400078fe0ff */
[----:B------:R-:W-:Y:S02]  /*0ef0*/  SHF.R.S32.HI R5, RZ, 0x1f, R5 ;  /* 0x0000001fff057819 */ /* 0x000fe40000011405 */
[----:B------:R-:W-:-:S04]  /*0f00*/  LOP3.LUT R6, R7, 0x7f800000, R6, 0xf8, !PT ;  /* 0x7f80000007067812 */ /* 0x000fc800078ef806 */
[----:B------:R-:W-:-:S04]  /*0f10*/  LOP3.LUT R5, R6, R5, RZ, 0x30, !PT ;  /* 0x0000000506057212 */ /* 0x000fc800078e30ff */
[----:B------:R-:W-:-:S06]  /*0f20*/  LOP3.LUT R5, R5, 0x80000000, R0, 0xf8, !PT ;  /* 0x8000000005057812 */ /* 0x000fcc00078ef800 */
[----:B------:R-:W0:Y:S02]  /*0f30*/  F2I.FTZ.TRUNC.NTZ R5, R5 ;  /* 0x0000000500057305 */ /* 0x000e24000021f100 */
[----:B0-----:R0:W-:Y:S01]  /*0f40*/  STG.E.U8 [R2.64], R5 ;  /* 0x0000000502007986 */ /* 0x0011e2000c101124 */
[----:B------:R-:W-:Y:S05]  /*0f50*/  BRA `(.L_x_1900) ;  /* 0x0000212000007947 */ /* 0x000fea0003800000 */
.L_x_1898:
[----:B------:R-:W-:Y:S02]  /*0f60*/  IMAD.SHL.U32 R5, R5, 0x1000000, RZ ;  /* 0x0100000005057824 */ /* 0x000fe400078e00ff */
[----:B------:R-:W-:-:S03]  /*0f70*/  IMAD.MOV.U32 R6, RZ, RZ, -0x800000 ;  /* 0xff800000ff067424 */ /* 0x000fc600078e00ff */
[----:B------:R-:W-:-:S04]  /*0f80*/  LOP3.LUT R0, R5, 0x7f000000, RZ, 0xc0, !PT ;  /* 0x7f00000005007812 */ /* 0x000fc800078ec0ff */
[----:B------:R-:W0:Y:S02]  /*0f90*/  FLO.U32 R4, R0 ;  /* 0x0000000000047300 */ /* 0x000e2400000e0000 */
[----:B0-----:R-:W-:-:S04]  /*0fa0*/  IADD3 R4, -R4, 0x1f, RZ ;  /* 0x0000001f04047810 */ /* 0x001fc80007ffe1ff */
[C---:B------:R-:W-:Y:S02]  /*0fb0*/  ISETP.GT.U32.AND P0, PT, R4.reuse, 0x4, PT ;  /* 0x000000040400780c */ /* 0x040fe40003f04070 */
[----:B------:R-:W-:-:S04]  /*0fc0*/  IADD3 R4, R4, -0x4, RZ ;  /* 0xfffffffc04047810 */ /* 0x000fc80007ffe0ff */
[----:B------:R-:W-:Y:S02]  /*0fd0*/  SEL R7, R4, RZ, P0 ;  /* 0x000000ff04077207 */ /* 0x000fe40000000000 */
[----:B------:R-:W-:-:S03]  /*0fe0*/  IADD3 R4, R0, 0x1000000, RZ ;  /* 0x0100000000047810 */ /* 0x000fc60007ffe0ff */
[----:B------:R-:W-:Y:S01]  /*0ff0*/  IMAD R8, R7, R6, 0x3c000000 ;  /* 0x3c00000007087424 */ /* 0x000fe200078e0206 */
[C---:B------:R-:W-:Y:S02]  /*1000*/  SHF.L.U32 R7, R0.reuse, R7, RZ ;  /* 0x0000000700077219 */ /* 0x040fe400000006ff */
[----:B------:R-:W-:Y:S02]  /*1010*/  IADD3 R6, R0, -0x1, RZ ;  /* 0xffffffff00067810 */ /* 0x000fe40007ffe0ff */
[----:B------:R-:W-:Y:S02]  /*1020*/  SHF.R.S32.HI R4, RZ, 0x8, R4 ;  /* 0x00000008ff047819 */ /* 0x000fe40000011404 */
[----:B------:R-:W-:Y:S02]  /*1030*/  LEA.HI R7, R7, R8, RZ, 0x1c ;  /* 0x0000000807077211 */ /* 0x000fe400078fe0ff */
[----:B------:R-:W-:Y:S02]  /*1040*/  SHF.R.S32.HI R6, RZ, 0x1f, R6 ;  /* 0x0000001fff067819 */ /* 0x000fe40000011406 */
[----:B------:R-:W-:-:S04]  /*1050*/  LOP3.LUT R7, R7, 0x7f800000, R4, 0xf8, !PT ;  /* 0x7f80000007077812 */ /* 0x000fc800078ef804 */
[----:B------:R-:W-:-:S04]  /*1060*/  LOP3.LUT R6, R7, R6, RZ, 0x30, !PT ;  /* 0x0000000607067212 */ /* 0x000fc800078e30ff */
[----:B------:R-:W-:-:S06]  /*1070*/  LOP3.LUT R5, R6, 0x80000000, R5, 0xf8, !PT ;  /* 0x8000000006057812 */ /* 0x000fcc00078ef805 */
[----:B------:R-:W0:Y:S02]  /*1080*/  F2I.S64.TRUNC R4, R5 ;  /* 0x0000000500047311 */ /* 0x000e24000020d900 */
[----:B0-----:R0:W-:Y:S01]  /*1090*/  STG.E.U8 [R2.64], R4 ;  /* 0x0000000402007986 */ /* 0x0011e2000c101124 */
[----:B------:R-:W-:Y:S05]  /*10a0*/  BRA `(.L_x_1900) ;  /* 0x00001fd000007947 */ /* 0x000fea0003800000 */
.L_x_1897:
[----:B------:R-:W-:-:S13]  /*10b0*/  ISETP.NE.AND P0, PT, R4, 0x2, PT ;  /* 0x000000020400780c */ /* 0x000fda0003f05270 */
[----:B------:R-:W-:Y:S05]  /*10c0*/  @!P0 BRA `(.L_x_1901) ;  /* 0x000002e000008947 */ /* 0x000fea0003800000 */
[----:B------:R-:W-:-:S13]  /*10d0*/  ISETP.NE.AND P0, PT, R4, 0x3, PT ;  /* 0x000000030400780c */ /* 0x000fda0003f05270 */
[----:B------:R-:W-:Y:S05]  /*10e0*/  @!P0 BRA `(.L_x_1902) ;  /* 0x0000017000008947 */ /* 0x000fea0003800000 */
[----:B------:R-:W-:-:S13]  /*10f0*/  ISETP.NE.AND P0, PT, R4, 0x4, PT ;  /* 0x000000040400780c */ /* 0x000fda0003f05270 */
[----:B------:R-:W-:Y:S05]  /*1100*/  @P0 BRA `(.L_x_1899) ;  /* 0x00001ba000000947 */ /* 0x000fea0003800000 */
        /* <DEDUP_REMOVED lines=19> */
[----:B0-----:R0:W-:Y:S01]  /*1240*/  STG.E.64 [R2.64], R4 ;  /* 0x0000000402007986 */ /* 0x0011e2000c101b24 */
[----:B------:R-:W-:Y:S05]  /*1250*/  BRA `(.L_x_1900) ;  /* 0x00001e2000007947 */ /* 0x000fea0003800000 */
.L_x_1902:
        /* <DEDUP_REMOVED lines=17> */
[----:B------:R-:W-:-:S04]  /*1370*/  LOP3.LUT R6, R6, 0x80000000, R5, 0xf8, !PT ;  /* 0x8000000006067812 */ /* 0x000fc800078ef805 */
[----:B------:R-:W0:Y:S02]  /*1380*/  F2I.FTZ.TRUNC.NTZ R5, R6 ;  /* 0x0000000600057305 */ /* 0x000e24000021f100 */
[----:B0-----:R0:W-:Y:S01]  /*1390*/  STG.E [R2.64], R5 ;  /* 0x0000000502007986 */ /* 0x0011e2000c101924 */
[----:B------:R-:W-:Y:S05]  /*13a0*/  BRA `(.L_x_1900) ;  /* 0x00001cd000007947 */ /* 0x000fea0003800000 */
.L_x_1901:
        /* <DEDUP_REMOVED lines=19> */
[----:B0-----:R0:W-:Y:S01]  /*14e0*/  STG.E.U16 [R2.64], R5 ;  /* 0x0000000502007986 */ /* 0x0011e2000c101524 */
[----:B------:R-:W-:Y:S05]  /*14f0*/  BRA `(.L_x_1900) ;  /* 0x00001b8000007947 */ /* 0x000fea0003800000 */
.L_x_1896:
[----:B------:R-:W-:-:S13]  /*1500*/  ISETP.GT.AND P0, PT, R4, 0x6, PT ;  /* 0x000000060400780c */ /* 0x000fda0003f04270 */
[----:B------:R-:W-:Y:S05]  /*1510*/  @P0 BRA `(.L_x_1903) ;  /* 0x000002d000000947 */ /* 0x000fea0003800000 */
        /* <DEDUP_REMOVED lines=21> */
[----:B------:R-:W-:-:S05]  /*1670*/  LOP3.LUT R5, R6, 0x80000000, R5, 0xf8, !PT ;  /* 0x8000000006057812 */ /* 0x000fca00078ef805 */
[----:B------:R0:W-:Y:S01]  /*1680*/  STG.E [R2.64], R5 ;  /* 0x0000000502007986 */ /* 0x0001e2000c101924 */
[----:B------:R-:W-:Y:S05]  /*1690*/  BRA `(.L_x_1900) ;  /* 0x000019e000007947 */ /* 0x000fea0003800000 */
.L_x_1904:
        /* <DEDUP_REMOVED lines=18> */
[----:B------:R-:W-:-:S05]  /*17c0*/  F2FP.PACK_AB R0, RZ, R0 ;  /* 0x00000000ff00723e */ /* 0x000fca00000000ff */
[----:B------:R0:W-:Y:S01]  /*17d0*/  STG.E.U16 [R2.64], R0 ;  /* 0x0000000002007986 */ /* 0x0001e2000c101524 */
[----:B------:R-:W-:Y:S05]  /*17e0*/  BRA `(.L_x_1900) ;  /* 0x0000189000007947 */ /* 0x000fea0003800000 */
.L_x_1903:
        /* <DEDUP_REMOVED lines=22> */
[----:B------:R-:W-:Y:S01]  /*1950*/  LOP3.LUT R6, R7, R6, RZ, 0x30, !PT ;  /* 0x0000000607067212 */ /* 0x000fe200078e30ff */
[----:B------:R-:W-:-:S03]  /*1960*/  IMAD.MOV.U32 R7, RZ, RZ, RZ ;  /* 0x000000ffff077224 */ /* 0x000fc600078e00ff */
[----:B------:R-:W-:-:S05]  /*1970*/  LOP3.LUT R6, R6, 0x80000000, R5, 0xf8, !PT ;  /* 0x8000000006067812 */ /* 0x000fca00078ef805 */
[----:B------:R0:W-:Y:S01]  /*1980*/  STG.E.64 [R2.64], R6 ;  /* 0x0000000602007986 */ /* 0x0001e2000c101b24 */
[----:B------:R-:W-:Y:S05]  /*1990*/  BRA `(.L_x_1900) ;  /* 0x000016e000007947 */ /* 0x000fea0003800000 */
.L_x_1906:
        /* <DEDUP_REMOVED lines=18> */
[----:B------:R-:W-:-:S04]  /*1ac0*/  F2FP.PACK_AB R5, RZ, R6 ;  /* 0x00000006ff05723e */ /* 0x000fc800000000ff */
[----:B------:R-:W-:-:S05]  /*1ad0*/  PRMT R5, R5, 0x5410, RZ ;  /* 0x0000541005057816 */ /* 0x000fca00000000ff */
[----:B------:R0:W-:Y:S01]  /*1ae0*/  STG.E [R2.64], R5 ;  /* 0x0000000502007986 */ /* 0x0001e2000c101924 */
[----:B------:R-:W-:Y:S05]  /*1af0*/  BRA `(.L_x_1900) ;  /* 0x0000158000007947 */ /* 0x000fea0003800000 */
.L_x_1905:
        /* <DEDUP_REMOVED lines=18> */
[----:B------:R-:W-:-:S06]  /*1c20*/  FMUL.FTZ R4, R4, 1 ;  /* 0x3f80000004047820 */ /* 0x000fcc0000410000 */
[----:B------:R-:W0:Y:S02]  /*1c30*/  F2F.F64.F32 R4, R4 ;  /* 0x0000000400047310 */ /* 0x000e240000201800 */
[----:B0-----:R0:W-:Y:S01]  /*1c40*/  STG.E.64 [R2.64], R4 ;  /* 0x0000000402007986 */ /* 0x0011e2000c101b24 */
[----:B------:R-:W-:Y:S05]  /*1c50*/  BRA `(.L_x_1900) ;  /* 0x0000142000007947 */ /* 0x000fea0003800000 */
.L_x_1895:
        /* <DEDUP_REMOVED lines=26> */
[----:B------:R-:W-:-:S04]  /*1e00*/  FSETP.NEU.FTZ.AND P0, PT, R6, RZ, PT ;  /* 0x000000ff0600720b */ /* 0x000fc80003f1d000 */
[----:B------:R-:W-:-:S05]  /*1e10*/  SEL R5, RZ, 0x1, !P0 ;  /* 0x00000001ff057807 */ /* 0x000fca0004000000 */
[----:B------:R0:W-:Y:S01]  /*1e20*/  STG.E.U8 [R2.64], R5 ;  /* 0x0000000502007986 */ /* 0x0001e2000c101124 */
[----:B------:R-:W-:Y:S05]  /*1e30*/  BRA `(.L_x_1900) ;  /* 0x0000124000007947 */ /* 0x000fea0003800000 */
.L_x_1909:
        /* <DEDUP_REMOVED lines=18> */
[----:B------:R-:W-:Y:S02]  /*1f60*/  FMUL.FTZ R4, R6, 1 ;  /* 0x3f80000006047820 */ /* 0x000fe40000410000 */
[----:B------:R-:W-:-:S04]  /*1f70*/  CS2R R6, SRZ ;  /* 0x0000000000067805 */ /* 0x000fc8000001ff00 */
[----:B------:R-:W0:Y:S02]  /*1f80*/  F2F.F64.F32 R4, R4 ;  /* 0x0000000400047310 */ /* 0x000e240000201800 */
[----:B0-----:R0:W-:Y:S01]  /*1f90*/  STG.E.128 [R2.64], R4 ;  /* 0x0000000402007986 */ /* 0x0011e2000c101d24 */
[----:B------:R-:W-:Y:S05]  /*1fa0*/  BRA `(.L_x_1900) ;  /* 0x000010d000007947 */ /* 0x000fea0003800000 */
.L_x_1908:
[----:B------:R-:W-:-:S13]  /*1fb0*/  ISETP.NE.AND P0, PT, R4, 0xf, PT ;  /* 0x0000000f0400780c */ /* 0x000fda0003f05270 */
[----:B------:R-:W-:Y:S05]  /*1fc0*/  @!P0 BRA `(.L_x_1910) ;  /* 0x000002b000008947 */ /* 0x000fea0003800000 */
[----:B------:R-:W-:-:S13]  /*1fd0*/  ISETP.NE.AND P0, PT, R4, 0x17, PT ;  /* 0x000000170400780c */ /* 0x000fda0003f05270 */
[----:B------:R-:W-:Y:S05]  /*1fe0*/  @!P0 BRA `(.L_x_1911) ;  /* 0x0000004000008947 */ /* 0x000fea0003800000 */
[----:B------:R-:W-:-:S13]  /*1ff0*/  ISETP.NE.AND P0, PT, R4, 0x18, PT ;  /* 0x000000180400780c */ /* 0x000fda0003f05270 */
[----:B------:R-:W-:Y:S05]  /*2000*/  @P0 BRA `(.L_x_1899) ;  /* 0x00000ca000000947 */ /* 0x000fea0003800000 */
[----:B------:R0:W-:Y:S01]  /*2010*/  STG.E.U8 [R2.64], R5 ;  /* 0x0000000502007986 */ /* 0x0001e2000c101124 */
[----:B------:R-:W-:Y:S05]  /*2020*/  BRA `(.L_x_1900) ;  /* 0x0000105000007947 */ /* 0x000fea0003800000 */
.L_x_1911:
        /* <DEDUP_REMOVED lines=8> */
[C---:B------:R-:W-:Y:S02]  /*20b0*/  IADD3 R4, R0.reuse, 0x1000000, RZ ;  /* 0x0100000000047810 */ /* 0x040fe40007ffe0ff */
[C---:B------:R-:W-:Y:S01]  /*20c0*/  SHF.L.U32 R7, R0.reuse, R5, RZ ;  /* 0x0000000500077219 */ /* 0x040fe200000006ff */
[----:B------:R-:W-:Y:S01]  /*20d0*/  IMAD R8, R5, R8, 0x3c000000 ;  /* 0x3c00000005087424 */ /* 0x000fe200078e0208 */
[----:B------:R-:W-:Y:S02]  /*20e0*/  IADD3 R5, R0, -0x1, RZ ;  /* 0xffffffff00057810 */ /* 0x000fe40007ffe0ff */
[----:B------:R-:W-:Y:S02]  /*20f0*/  SHF.R.S32.HI R4, RZ, 0x8, R4 ;  /* 0x00000008ff047819 */ /* 0x000fe40000011404 */
[----:B------:R-:W-:-:S02]  /*2100*/  LEA.HI R7, R7, R8, RZ, 0x1c ;  /* 0x0000000807077211 */ /* 0x000fc400078fe0ff */
[----:B------:R-:W-:Y:S02]  /*2110*/  SHF.R.S32.HI R5, RZ, 0x1f, R5 ;  /* 0x0000001fff057819 */ /* 0x000fe40000011405 */
[----:B------:R-:W-:-:S04]  /*2120*/  LOP3.LUT R4, R7, 0x7f800000, R4, 0xf8, !PT ;  /* 0x7f80000007047812 */ /* 0x000fc800078ef804 */
[----:B------:R-:W-:-:S04]  /*2130*/  LOP3.LUT R7, R4, R5, RZ, 0x30, !PT ;  /* 0x0000000504077212 */ /* 0x000fc800078e30ff */
[----:B------:R-:W-:-:S04]  /*2140*/  LOP3.LUT R0, R7, 0x7fffffff, RZ, 0xc0, !PT ;  /* 0x7fffffff07007812 */ /* 0x000fc800078ec0ff */
[----:B------:R-:W-:-:S13]  /*2150*/  ISETP.GT.U32.AND P0, PT, R0, 0x477fffff, PT ;  /* 0x477fffff0000780c */ /* 0x000fda0003f04070 */
[----:B------:R-:W-:Y:S05]  /*2160*/  @P0 BRA `(.L_x_1912) ;  /* 0x0000009000000947 */ /* 0x000fea0003800000 */
[----:B------:R-:W-:-:S13]  /*2170*/  ISETP.GE.U32.AND P0, PT, R0, 0x38800000, PT ;  /* 0x388000000000780c */ /* 0x000fda0003f06070 */
[----:B------:R-:W-:Y:S02]  /*2180*/  @P0 SHF.R.U32.HI R4, RZ, 0x15, R7 ;  /* 0x00000015ff040819 */ /* 0x000fe40000011607 */
[----:B------:R-:W-:Y:S02]  /*2190*/  @P0 LOP3.LUT R5, R7, 0x80000000, R6, 0xf8, !PT ;  /* 0x8000000007050812 */ /* 0x000fe400078ef806 */
[----:B------:R-:W-:-:S04]  /*21a0*/  @P0 LOP3.LUT R4, R4, 0x1, RZ, 0xc0, !PT ;  /* 0x0000000104040812 */ /* 0x000fc800078ec0ff */
[----:B------:R-:W-:Y:S01]  /*21b0*/  @P0 IADD3 R5, R5, 0x80fffff, R4 ;  /* 0x080fffff05050810 */ /* 0x000fe20007ffe004 */
[----:B------:R-:W-:-:S03]  /*21c0*/  @!P0 FADD.FTZ R4, R0, 128 ;  /* 0x4300000000048421 */ /* 0x000fc60000010000 */
[----:B------:R-:W-:Y:S02]  /*21d0*/  @P0 SHF.R.U32.HI R0, RZ, 0x15, R5 ;  /* 0x00000015ff000819 */ /* 0x000fe40000011605 */
[----:B------:R-:W-:Y:S01]  /*21e0*/  @!P0 IADD3 R0, R4, -0x43000000, RZ ;  /* 0xbd00000004008810 */ /* 0x000fe20007ffe0ff */
[----:B------:R-:W-:Y:S05]  /*21f0*/  BRA `(.L_x_1913) ;  /* 0x0000003000007947 */ /* 0x000fea0003800000 */
.L_x_1912:
[----:B------:R-:W-:Y:S01]  /*2200*/  ISETP.GT.U32.AND P0, PT, R0, 0x7f800000, PT ;  /* 0x7f8000000000780c */ /* 0x000fe20003f04070 */
[----:B------:R-:W-:-:S05]  /*2210*/  IMAD.MOV.U32 R0, RZ, RZ, 0x7f ;  /* 0x0000007fff007424 */ /* 0x000fca00078e00ff */
[----:B------:R-:W-:Y:S02]  /*2220*/  SEL R0, R0, 0x7c, P0 ;  /* 0x0000007c00007807 */ /* 0x000fe40000000000 */
.L_x_1913:
[----:B------:R-:W-:-:S04]  /*2230*/  LOP3.LUT R4, R7, 0x80000000, R6, 0xc8, !PT ;  /* 0x8000000007047812 */ /* 0x000fc800078ec806 */
[----:B------:R-:W-:-:S04]  /*2240*/  SHF.R.U32.HI R5, RZ, 0x18, R4 ;  /* 0x00000018ff057819 */ /* 0x000fc80000011604 */
[----:B------:R-:W-:-:S05]  /*2250*/  LOP3.LUT R5, R0, R5, RZ, 0xfc, !PT ;  /* 0x0000000500057212 */ /* 0x000fca00078efcff */
[----:B------:R0:W-:Y:S01]  /*2260*/  STG.E.U8 [R2.64], R5 ;  /* 0x0000000502007986 */ /* 0x0001e2000c101124 */
[----:B------:R-:W-:Y:S05]  /*2270*/  BRA `(.L_x_1900) ;  /* 0x00000e0000007947 */ /* 0x000fea0003800000 */
.L_x_1910:
        /* <DEDUP_REMOVED lines=18> */
[----:B------:R-:W-:-:S05]  /*23a0*/  F2FP.BF16.PACK_AB R0, RZ, R0 ;  /* 0x00000000ff00723e */ /* 0x000fca00000010ff */
[----:B------:R0:W-:Y:S01]  /*23b0*/  STG.E.U16 [R2.64], R0 ;  /* 0x0000000002007986 */ /* 0x0001e2000c101524 */
[----:B------:R-:W-:Y:S05]  /*23c0*/  BRA `(.L_x_1900) ;  /* 0x00000cb000007947 */ /* 0x000fea0003800000 */
.L_x_1907:
        /* <DEDUP_REMOVED lines=26> */
[----:B------:R-:W0:Y:S02]  /*2570*/  F2I.FTZ.U32.TRUNC.NTZ R5, R5 ;  /* 0x0000000500057305 */ /* 0x000e24000021f000 */
[----:B0-----:R0:W-:Y:S01]  /*2580*/  STG.E.U16 [R2.64], R5 ;  /* 0x0000000502007986 */ /* 0x0011e2000c101524 */
[----:B------:R-:W-:Y:S05]  /*2590*/  BRA `(.L_x_1900) ;  /* 0x00000ae000007947 */ /* 0x000fea0003800000 */
.L_x_1916:
        /* <DEDUP_REMOVED lines=12> */
[----:B------:R-:W-:Y:S01]  /*2660*/  IADD3 R5, R4, -0x1, RZ ;  /* 0xffffffff04057810 */ /* 0x000fe20007ffe0ff */
[----:B------:R-:W-:-:S03]  /*2670*/  IMAD.MOV.U32 R4, RZ, RZ, 0x80 ;  /* 0x00000080ff047424 */ /* 0x000fc600078e00ff */
[----:B------:R-:W-:Y:S02]  /*2680*/  LEA.HI R7, R7, R8, RZ, 0x1c ;  /* 0x0000000807077211 */ /* 0x000fe400078fe0ff */
[----:B------:R-:W-:Y:S02]  /*2690*/  SHF.R.S32.HI R5, RZ, 0x1f, R5 ;  /* 0x0000001fff057819 */ /* 0x000fe40000011405 */
[----:B------:R-:W-:-:S04]  /*26a0*/  LOP3.LUT R6, R7, 0x7f800000, R6, 0xf8, !PT ;  /* 0x7f80000007067812 */ /* 0x000fc800078ef806 */
[----:B------:R-:W-:-:S04]  /*26b0*/  LOP3.LUT R7, R6, R5, RZ, 0x30, !PT ;  /* 0x0000000506077212 */ /* 0x000fc800078e30ff */
[----:B------:R-:W-:-:S04]  /*26c0*/  LOP3.LUT R6, R7, 0x7fffffff, RZ, 0xc0, !PT ;  /* 0x7fffffff07067812 */ /* 0x000fc800078ec0ff */
        /* <DEDUP_REMOVED lines=13> */
.L_x_1918:
[----:B------:R-:W-:-:S04]  /*27a0*/  LOP3.LUT R0, R7, 0x80000000, R0, 0xc8, !PT ;  /* 0x8000000007007812 */ /* 0x000fc800078ec800 */
[----:B------:R-:W-:-:S04]  /*27b0*/  SHF.R.U32.HI R0, RZ, 0x18, R0 ;  /* 0x00000018ff007819 */ /* 0x000fc80000011600 */
[----:B------:R-:W-:-:S04]  /*27c0*/  LOP3.LUT R5, R5, R0, RZ, 0xfc, !PT ;  /* 0x0000000005057212 */ /* 0x000fc800078efcff */
[----:B------:R-:W-:-:S05]  /*27d0*/  PRMT R4, R5, 0x7610, R4 ;  /* 0x0000761005047816 */ /* 0x000fca0000000004 */
.L_x_1917:
[----:B------:R0:W-:Y:S01]  /*27e0*/  STG.E.U8 [R2.64], R4 ;  /* 0x0000000402007986 */ /* 0x0001e2000c101124 */
[----:B------:R-:W-:Y:S05]  /*27f0*/  BRA `(.L_x_1900) ;  /* 0x0000088000007947 */ /* 0x000fea0003800000 */
.L_x_1915:
        /* <DEDUP_REMOVED lines=32> */
.L_x_1920:
[----:B------:R-:W-:-:S04]  /*2a00*/  LOP3.LUT R0, R7, 0x80000000, R0, 0xc8, !PT ;  /* 0x8000000007007812 */ /* 0x000fc800078ec800 */
[----:B------:R-:W-:-:S04]  /*2a10*/  SHF.R.U32.HI R0, RZ, 0x18, R0 ;  /* 0x00000018ff007819 */ /* 0x000fc80000011600 */
[----:B------:R-:W-:-:S04]  /*2a20*/  LOP3.LUT R5, R5, R0, RZ, 0xfc, !PT ;  /* 0x0000000005057212 */ /* 0x000fc800078efcff */
[----:B------:R-:W-:-:S05]  /*2a30*/  PRMT R4, R5, 0x7610, R4 ;  /* 0x0000761005047816 */ /* 0x000fca0000000004 */
.L_x_1919:
[----:B------:R0:W-:Y:S01]  /*2a40*/  STG.E.U8 [R2.64], R4 ;  /* 0x0000000402007986 */ /* 0x0001e2000c101124 */
[----:B------:R-:W-:Y:S05]  /*2a50*/  BRA `(.L_x_1900) ;  /* 0x0000062000007947 */ /* 0x000fea0003800000 */
.L_x_1914:
        /* <DEDUP_REMOVED lines=23> */
[----:B------:R-:W-:Y:S01]  /*2bd0*/  LOP3.LUT R0, R6, 0x80000000, R5, 0xf8, !PT ;  /* 0x8000000006007812 */ /* 0x000fe200078ef805 */
[----:B------:R-:W-:-:S03]  /*2be0*/  IMAD.MOV.U32 R5, RZ, RZ, 0xff ;  /* 0x000000ffff057424 */ /* 0x000fc600078e00ff */
[----:B------:R-:W-:-:S04]  /*2bf0*/  SHF.R.U32.HI R0, RZ, 0x17, R0 ;  /* 0x00000017ff007819 */ /* 0x000fc80000011600 */
        /* <DEDUP_REMOVED lines=9> */
.L_x_1923:
[----:B------:R0:W-:Y:S01]  /*2c90*/  STG.E.U8 [R2.64], R5 ;  /* 0x0000000502007986 */ /* 0x0001e2000c101124 */
[----:B------:R-:W-:Y:S05]  /*2ca0*/  BRA `(.L_x_1900) ;  /* 0x000003d000007947 */ /* 0x000fea0003800000 */
.L_x_1899:
        /* <DEDUP_REMOVED lines=20> */
.L_x_1922:
        /* <DEDUP_REMOVED lines=18> */
[----:B------:R-:W0:Y:S02]  /*2f10*/  F2I.U64.TRUNC R4, R5 ;  /* 0x0000000500047311 */ /* 0x000e24000020d800 */
[----:B0-----:R0:W-:Y:S01]  /*2f20*/  STG.E.64 [R2.64], R4 ;  /* 0x0000000402007986 */ /* 0x0011e2000c101b24 */
[----:B------:R-:W-:Y:S05]  /*2f30*/  BRA `(.L_x_1900) ;  /* 0x0000014000007947 */ /* 0x000fea0003800000 */
.L_x_1921:
        /* <DEDUP_REMOVED lines=18> */
[----:B------:R-:W0:Y:S02]  /*3060*/  F2I.FTZ.U32.TRUNC.NTZ R5, R6 ;  /* 0x0000000600057305 */ /* 0x000e24000021f000 */
[----:B0-----:R0:W-:Y:S02]  /*3070*/  STG.E [R2.64], R5 ;  /* 0x0000000502007986 */ /* 0x0011e4000c101924 */
.L_x_1900:
[----:B------:R-:W-:-:S05]  /*3080*/  IMAD R16, R19, 0x200, R16 ;  /* 0x0000020013107824 */ /* 0x000fca00078e0210 */
[----:B------:R-:W-:Y:S02]  /*3090*/  IADD3 R17, R16, 0x80, RZ ;  /* 0x0000008010117810 */ /* 0x000fe40007ffe0ff */
.L_x_1893:
[----:B------:R-:W-:Y:S05]  /*30a0*/  BSYNC B6 ;  /* 0x0000000000067941 */ /* 0x000fea0003800000 */
.L_x_1892:
        /* <DEDUP_REMOVED lines=205> */
.L_x_1926:
        /* <DEDUP_REMOVED lines=34> */
[----:B0-----:R0:W-:Y:S01]  /*3fa0*/  STG.E.U8 [R2.64], R5 ;  /* 0x0000000502007986 */ /* 0x0011e2000c101124 */
[----:B------:R-:W-:Y:S05]  /*3fb0*/  BRA `(.L_x_1932) ;  /* 0x0000212000007947 */ /* 0x000fea0003800000 */
.L_x_1930:
        /* <DEDUP_REMOVED lines=21> */
.L_x_1929:
        /* <DEDUP_REMOVED lines=27> */
.L_x_1934:
        /* <DEDUP_REMOVED lines=21> */
.L_x_1933:
        /* <DEDUP_REMOVED lines=21> */
.L_x_1928:
        /* <DEDUP_REMOVED lines=26> */
.L_x_1936:
        /* <DEDUP_REMOVED lines=21> */
.L_x_1935:
        /* <DEDUP_REMOVED lines=27> */
.L_x_1938:
        /* <DEDUP_REMOVED lines=22> */
.L_x_1937:
        /* <DEDUP_REMOVED lines=22> */
.L_x_1927:
        /* <DEDUP_REMOVED lines=30> */
.L_x_1941:
        /* <DEDUP_REMOVED lines=23> */
.L_x_1940:
        /* <DEDUP_REMOVED lines=8> */
.L_x_1943:
        /* <DEDUP_REMOVED lines=29> */
.L_x_1944:
[----:B------:R-:W-:Y:S01]  /*5260*/  ISETP.GT.U32.AND P0, PT, R0, 0x7f800000, PT ;  /* 0x7f8000000000780c */ /* 0x000fe20003f04070 */
[----:B------:R-:W-:-:S05]  /*5270*/  IMAD.MOV.U32 R0, RZ, RZ, 0x7f ;  /* 0x0000007fff007424 */ /* 0x000fca00078e00ff */
[----:B------:R-:W-:Y:S02]  /*5280*/  SEL R0, R0, 0x7c, P0 ;  /* 0x0000007c00007807 */ /* 0x000fe40000000000 */
.L_x_1945:
[----:B------:R-:W-:-:S04]  /*5290*/  LOP3.LUT R5, R6, 0x80000000, R5, 0xc8, !PT ;  /* 0x8000000006057812 */ /* 0x000fc800078ec805 */
[----:B------:R-:W-:-:S04]  /*52a0*/  SHF.R.U32.HI R5, RZ, 0x18, R5 ;  /* 0x00000018ff057819 */ /* 0x000fc80000011605 */
[----:B------:R-:W-:-:S05]  /*52b0*/  LOP3.LUT R5, R0, R5, RZ, 0xfc, !PT ;  /* 0x0000000500057212 */ /* 0x000fca00078efcff */
[----:B------:R0:W-:Y:S01]  /*52c0*/  STG.E.U8 [R2.64], R5 ;  /* 0x0000000502007986 */ /* 0x0001e2000c101124 */
[----:B------:R-:W-:Y:S05]  /*52d0*/  BRA `(.L_x_1932) ;  /* 0x00000e0000007947 */ /* 0x000fea0003800000 */
.L_x_1942:
        /* <DEDUP_REMOVED lines=21> */
.L_x_1939:
        /* <DEDUP_REMOVED lines=27> */
[----:B0-----:R0:W-:Y:S01]  /*55e0*/  STG.E.U16 [R2.64], R5 ;  /* 0x0000000502007986 */ /* 0x0011e2000c101524 */
[----:B------:R-:W-:Y:S05]  /*55f0*/  BRA `(.L_x_1932) ;  /* 0x00000ae000007947 */ /* 0x000fea0003800000 */
.L_x_1948:
        /* <DEDUP_REMOVED lines=11> */
[----:B------:R-:W-:Y:S01]  /*56b0*/  IADD3 R6, R0, -0x1, RZ ;  /* 0xffffffff00067810 */ /* 0x000fe20007ffe0ff */
[----:B------:R-:W-:Y:S01]  /*56c0*/  IMAD.MOV.U32 R0, RZ, RZ, 0x80 ;  /* 0x00000080ff007424 */ /* 0x000fe200078e00ff */
        /* <DEDUP_REMOVED lines=20> */
.L_x_1950:
[----:B------:R-:W-:-:S04]  /*5810*/  LOP3.LUT R5, R6, 0x80000000, R5, 0xc8, !PT ;  /* 0x8000000006057812 */ /* 0x000fc800078ec805 */
[----:B------:R-:W-:-:S04]  /*5820*/  SHF.R.U32.HI R5, RZ, 0x18, R5 ;  /* 0x00000018ff057819 */ /* 0x000fc80000011605 */
[----:B------:R-:W-:-:S05]  /*5830*/  LOP3.LUT R0, R0, R5, RZ, 0xfc, !PT ;  /* 0x0000000500007212 */ /* 0x000fca00078efcff */
.L_x_1949:
[----:B------:R0:W-:Y:S01]  /*5840*/  STG.E.U8 [R2.64], R0 ;  /* 0x0000000002007986 */ /* 0x0001e2000c101124 */
[----:B------:R-:W-:Y:S05]  /*5850*/  BRA `(.L_x_1932) ;  /* 0x0000088000007947 */ /* 0x000fea0003800000 */
.L_x_1947:
        /* <DEDUP_REMOVED lines=33> */
.L_x_1952:
[----:B------:R-:W-:-:S04]  /*5a70*/  LOP3.LUT R5, R6, 0x80000000, R5, 0xc8, !PT ;  /* 0x8000000006057812 */ /* 0x000fc800078ec805 */
[----:B------:R-:W-:-:S04]  /*5a80*/  SHF.R.U32.HI R5, RZ, 0x18, R5 ;  /* 0x00000018ff057819 */ /* 0x000fc80000011605 */
[----:B------:R-:W-:-:S05]  /*5a90*/  LOP3.LUT R0, R0, R5, RZ, 0xfc, !PT ;  /* 0x0000000500007212 */ /* 0x000fca00078efcff */
.L_x_1951:
[----:B------:R0:W-:Y:S01]  /*5aa0*/  STG.E.U8 [R2.64], R0 ;  /* 0x0000000002007986 */ /* 0x0001e2000c101124 */
[----:B------:R-:W-:Y:S05]  /*5ab0*/  BRA `(.L_x_1932) ;  /* 0x0000062000007947 */ /* 0x000fea0003800000 */
.L_x_1946:
        /* <DEDUP_REMOVED lines=24> */
[----:B------:R-:W-:-:S04]  /*5c40*/  LOP3.LUT R5, R6, 0x80000000, R5, 0xf8, !PT ;  /* 0x8000000006057812 */ /* 0x000fc800078ef805 */
        /* <DEDUP_REMOVED lines=10> */
.L_x_1955:
[----:B------:R0:W-:Y:S01]  /*5cf0*/  STG.E.U8 [R2.64], R0 ;  /* 0x0000000002007986 */ /* 0x0001e2000c101124 */
[----:B------:R-:W-:Y:S05]  /*5d00*/  BRA `(.L_x_1932) ;  /* 0x000003d000007947 */ /* 0x000fea0003800000 */
.L_x_1931:
        /* <DEDUP_REMOVED lines=20> */
.L_x_1954:
        /* <DEDUP_REMOVED lines=21> */
.L_x_1953:
        /* <DEDUP_REMOVED lines=20> */
.L_x_1932:
        /* <DEDUP_REMOVED lines=205> */
.L_x_1956:
        /* <DEDUP_REMOVED lines=36> */
.L_x_1960:
        /* <DEDUP_REMOVED lines=21> */
.L_x_1959:
        /* <DEDUP_REMOVED lines=27> */
.L_x_1964:
        /* <DEDUP_REMOVED lines=21> */
.L_x_1963:
        /* <DEDUP_REMOVED lines=21> */
.L_x_1958:
        /* <DEDUP_REMOVED lines=26> */
.L_x_1966:
        /* <DEDUP_REMOVED lines=21> */
.L_x_1965:
        /* <DEDUP_REMOVED lines=27> */
.L_x_1968:
        /* <DEDUP_REMOVED lines=22> */
.L_x_1967:
        /* <DEDUP_REMOVED lines=22> */
.L_x_1957:
        /* <DEDUP_REMOVED lines=30> */
.L_x_1971:
        /* <DEDUP_REMOVED lines=23> */
.L_x_1970:
        /* <DEDUP_REMOVED lines=8> */
.L_x_1973:
        /* <DEDUP_REMOVED lines=17> */
[----:B------:R-:W-:-:S04]  /*81d0*/  LOP3.LUT R6, R5, 0x7fffffff, RZ, 0xc0, !PT ;  /* 0x7fffffff05067812 */ /* 0x000fc800078ec0ff */
[----:B------:R-:W-:-:S13]  /*81e0*/  ISETP.GT.U32.AND P0, PT, R6, 0x477fffff, PT ;  /* 0x477fffff0600780c */ /* 0x000fda0003f04070 */
[----:B------:R-:W-:Y:S05]  /*81f0*/  @P0 BRA `(.L_x_1974) ;  /* 0x0000009000000947 */ /* 0x000fea0003800000 */
[----:B------:R-:W-:Y:S02]  /*8200*/  ISETP.GE.U32.AND P0, PT, R6, 0x38800000, PT ;  /* 0x388000000600780c */ /* 0x000fe40003f06070 */
[----:B------:R-:W-:-:S11]  /*8210*/  LOP3.LUT R0, R5, 0x80000000, R4, 0xf8, !PT ;  /* 0x8000000005007812 */ /* 0x000fd600078ef804 */
[----:B------:R-:W-:Y:S01]  /*8220*/  @P0 SHF.R.U32.HI R7, RZ, 0x15, R5 ;  /* 0x00000015ff070819 */ /* 0x000fe20000011605 */
[----:B------:R-:W-:-:S03]  /*8230*/  @!P0 FADD.FTZ R6, R6, 128 ;  /* 0x4300000006068421 */ /* 0x000fc60000010000 */
[----:B------:R-:W-:-:S04]  /*8240*/  @P0 LOP3.LUT R7, R7, 0x1, RZ, 0xc0, !PT ;  /* 0x0000000107070812 */ /* 0x000fc800078ec0ff */
[----:B------:R-:W-:-:S04]  /*8250*/  @P0 IADD3 R0, R0, 0x80fffff, R7 ;  /* 0x080fffff00000810 */ /* 0x000fc80007ffe007 */
[----:B------:R-:W-:Y:S02]  /*8260*/  @P0 SHF.R.U32.HI R0, RZ, 0x15, R0 ;  /* 0x00000015ff000819 */ /* 0x000fe40000011600 */
[----:B------:R-:W-:Y:S01]  /*8270*/  @!P0 IADD3 R0, R6, -0x43000000, RZ ;  /* 0xbd00000006008810 */ /* 0x000fe20007ffe0ff */
[----:B------:R-:W-:Y:S05]  /*8280*/  BRA `(.L_x_1975) ;  /* 0x0000003000007947 */ /* 0x000fea0003800000 */
.L_x_1974:
[----:B------:R-:W-:Y:S01]  /*8290*/  IMAD.MOV.U32 R0, RZ, RZ, 0x7f ;  /* 0x0000007fff007424 */ /* 0x000fe200078e00ff */
[----:B------:R-:W-:-:S04]  /*82a0*/  ISETP.GT.U32.AND P0, PT, R6, 0x7f800000, PT ;  /* 0x7f8000000600780c */ /* 0x000fc80003f04070 */
[----:B------:R-:W-:Y:S02]  /*82b0*/  SEL R0, R0, 0x7c, P0 ;  /* 0x0000007c00007807 */ /* 0x000fe40000000000 */
.L_x_1975:
[----:B------:R-:W-:-:S04]  /*82c0*/  LOP3.LUT R4, R5, 0x80000000, R4, 0xc8, !PT ;  /* 0x8000000005047812 */ /* 0x000fc800078ec804 */
[----:B------:R-:W-:-:S04]  /*82d0*/  SHF.R.U32.HI R5, RZ, 0x18, R4 ;  /* 0x00000018ff057819 */ /* 0x000fc80000011604 */
[----:B------:R-:W-:-:S05]  /*82e0*/  LOP3.LUT R5, R0, R5, RZ, 0xfc, !PT ;  /* 0x0000000500057212 */ /* 0x000fca00078efcff */
[----:B------:R0:W-:Y:S01]  /*82f0*/  STG.E.U8 [R2.64], R5 ;  /* 0x0000000502007986 */ /* 0x0001e2000c101124 */
[----:B------:R-:W-:Y:S05]  /*8300*/  BRA `(.L_x_1962) ;  /* 0x00000e0000007947 */ /* 0x000fea0003800000 */
.L_x_1972:
        /* <DEDUP_REMOVED lines=21> */
.L_x_1969:
        /* <DEDUP_REMOVED lines=29> */
.L_x_1978:
        /* <DEDUP_REMOVED lines=33> */
.L_x_1980:
[----:B------:R-:W-:-:S04]  /*8840*/  LOP3.LUT R5, R6, 0x80000000, R5, 0xc8, !PT ;  /* 0x8000000006057812 */ /* 0x000fc800078ec805 */
[----:B------:R-:W-:-:S04]  /*8850*/  SHF.R.U32.HI R5, RZ, 0x18, R5 ;  /* 0x00000018ff057819 */ /* 0x000fc80000011605 */
[----:B------:R-:W-:-:S05]  /*8860*/  LOP3.LUT R0, R0, R5, RZ, 0xfc, !PT ;  /* 0x0000000500007212 */ /* 0x000fca00078efcff */
.L_x_1979:
[----:B------:R0:W-:Y:S01]  /*8870*/  STG.E.U8 [R2.64], R0 ;  /* 0x0000000002007986 */ /* 0x0001e2000c101124 */
[----:B------:R-:W-:Y:S05]  /*8880*/  BRA `(.L_x_1962) ;  /* 0x0000088000007947 */ /* 0x000fea0003800000 */
.L_x_1977:
        /* <DEDUP_REMOVED lines=33> */
.L_x_1982:
[----:B------:R-:W-:-:S04]  /*8aa0*/  LOP3.LUT R5, R6, 0x80000000, R5, 0xc8, !PT ;  /* 0x8000000006057812 */ /* 0x000fc800078ec805 */
[----:B------:R-:W-:-:S04]  /*8ab0*/  SHF.R.U32.HI R5, RZ, 0x18, R5 ;  /* 0x00000018ff057819 */ /* 0x000fc80000011605 */
[----:B------:R-:W-:-:S05]  /*8ac0*/  LOP3.LUT R0, R0, R5, RZ, 0xfc, !PT ;  /* 0x0000000500007212 */ /* 0x000fca00078efcff */
.L_x_1981:
[----:B------:R0:W-:Y:S01]  /*8ad0*/  STG.E.U8 [R2.64], R0 ;  /* 0x0000000002007986 */ /* 0x0001e2000c101124 */
[----:B------:R-:W-:Y:S05]  /*8ae0*/  BRA `(.L_x_1962) ;  /* 0x0000062000007947 */ /* 0x000fea0003800000 */
.L_x_1976:
        /* <DEDUP_REMOVED lines=35> */
.L_x_1985:
[----:B------:R0:W-:Y:S01]  /*8d20*/  STG.E.U8 [R2.64], R0 ;  /* 0x0000000002007986 */ /* 0x0001e2000c101124 */
[----:B------:R-:W-:Y:S05]  /*8d30*/  BRA `(.L_x_1962) ;  /* 0x000003d000007947 */ /* 0x000fea0003800000 */
.L_x_1961:
        /* <DEDUP_REMOVED lines=20> */
.L_x_1984:
        /* <DEDUP_REMOVED lines=21> */
.L_x_1983:
        /* <DEDUP_REMOVED lines=20> */
.L_x_1962:
[----:B------:R-:W-:Y:S02]  /*9110*/  IADD3 R17, R17, 0x80, RZ ;  /* 0x0000008011117810 */ /* 0x000fe40007ffe0ff */
.L_x_1925:
[----:B------:R-:W-:Y:S05]  /*9120*/  BSYNC B6 ;  /* 0x0000000000067941 */ /* 0x000fea0003800000 */
.L_x_1924:
        /* <DEDUP_REMOVED lines=204> */
.L_x_1986:
        /* <DEDUP_REMOVED lines=34> */
[----:B0-----:R-:W-:Y:S01]  /*a010*/  STG.E.U8 [R2.64], R5 ;  /* 0x0000000502007986 */ /* 0x001fe2000c101124 */
[----:B------:R-:W-:Y:S05]  /*a020*/  EXIT ;  /* 0x000000000000794d */ /* 0x000fea0003800000 */
.L_x_1990:
        /* <DEDUP_REMOVED lines=19> */
[----:B0-----:R-:W-:Y:S01]  /*a160*/  STG.E.U8 [R2.64], R4 ;  /* 0x0000000402007986 */ /* 0x001fe2000c101124 */
[----:B------:R-:W-:Y:S05]  /*a170*/  EXIT ;  /* 0x000000000000794d */ /* 0x000fea0003800000 */
.L_x_1989:
        /* <DEDUP_REMOVED lines=25> */
[----:B0-----:R-:W-:Y:S01]  /*a310*/  STG.E.64 [R2.64], R4 ;  /* 0x0000000402007986 */ /* 0x001fe2000c101b24 */
[----:B------:R-:W-:Y:S05]  /*a320*/  EXIT ;  /* 0x000000000000794d */ /* 0x000fea0003800000 */
.L_x_1993:
        /* <DEDUP_REMOVED lines=19> */
[----:B0-----:R-:W-:Y:S01]  /*a460*/  STG.E [R2.64], R5 ;  /* 0x0000000502007986 */ /* 0x001fe2000c101924 */
[----:B------:R-:W-:Y:S05]  /*a470*/  EXIT ;  /* 0x000000000000794d */ /* 0x000fea0003800000 */
.L_x_1992:
        /* <DEDUP_REMOVED lines=19> */
[----:B0-----:R-:W-:Y:S01]  /*a5b0*/  STG.E.U16 [R2.64], R5 ;  /* 0x0000000502007986 */ /* 0x001fe2000c101524 */
[----:B------:R-:W-:Y:S05]  /*a5c0*/  EXIT ;  /* 0x000000000000794d */ /* 0x000fea0003800000 */
.L_x_1988:
        /* <DEDUP_REMOVED lines=24> */
[----:B------:R-:W-:Y:S01]  /*a750*/  STG.E [R2.64], R5 ;  /* 0x0000000502007986 */ /* 0x000fe2000c101924 */
[----:B------:R-:W-:Y:S05]  /*a760*/  EXIT ;  /* 0x000000000000794d */ /* 0x000fea0003800000 */
.L_x_1995:
        /* <DEDUP_REMOVED lines=19> */
[----:B------:R-:W-:Y:S01]  /*a8a0*/  STG.E.U16 [R2.64], R6 ;  /* 0x0000000602007986 */ /* 0x000fe2000c101524 */
[----:B------:R-:W-:Y:S05]  /*a8b0*/  EXIT ;  /* 0x000000000000794d */ /* 0x000fea0003800000 */
.L_x_1994:
        /* <DEDUP_REMOVED lines=25> */
[----:B------:R-:W-:Y:S01]  /*aa50*/  STG.E.64 [R2.64], R6 ;  /* 0x0000000602007986 */ /* 0x000fe2000c101b24 */
[----:B------:R-:W-:Y:S05]  /*aa60*/  EXIT ;  /* 0x000000000000794d */ /* 0x000fea0003800000 */
.L_x_1997:
        /* <DEDUP_REMOVED lines=20> */
[----:B------:R-:W-:Y:S01]  /*abb0*/  STG.E [R2.64], R6 ;  /* 0x0000000602007986 */ /* 0x000fe2000c101924 */
[----:B------:R-:W-:Y:S05]  /*abc0*/  EXIT ;  /* 0x000000000000794d */ /* 0x000fea0003800000 */
.L_x_1996:
        /* <DEDUP_REMOVED lines=20> */
[----:B0-----:R-:W-:Y:S01]  /*ad10*/  STG.E.64 [R2.64], R4 ;  /* 0x0000000402007986 */ /* 0x001fe2000c101b24 */
[----:B------:R-:W-:Y:S05]  /*ad20*/  EXIT ;  /* 0x000000000000794d */ /* 0x000fea0003800000 */
.L_x_1987:
        /* <DEDUP_REMOVED lines=28> */
[----:B------:R-:W-:Y:S01]  /*aef0*/  STG.E.U8 [R2.64], R5 ;  /* 0x0000000502007986 */ /* 0x000fe2000c101124 */
[----:B------:R-:W-:Y:S05]  /*af00*/  EXIT ;  /* 0x000000000000794d */ /* 0x000fea0003800000 */
.L_x_2000:
        /* <DEDUP_REMOVED lines=21> */
[----:B0-----:R-:W-:Y:S01]  /*b060*/  STG.E.128 [R2.64], R4 ;  /* 0x0000000402007986 */ /* 0x001fe2000c101d24 */
[----:B------:R-:W-:Y:S05]  /*b070*/  EXIT ;  /* 0x000000000000794d */ /* 0x000fea0003800000 */
.L_x_1999:
[----:B------:R-:W-:-:S13]  /*b080*/  ISETP.NE.AND P0, PT, R4, 0xf, PT ;  /* 0x0000000f0400780c */ /* 0x000fda0003f05270 */
[----:B------:R-:W-:Y:S05]  /*b090*/  @!P0 BRA `(.L_x_2001) ;  /* 0x000002b000008947 */ /* 0x000fea0003800000 */
[----:B------:R-:W-:-:S13]  /*b0a0*/  ISETP.NE.AND P0, PT, R4, 0x17, PT ;  /* 0x000000170400780c */ /* 0x000fda0003f05270 */
[----:B------:R-:W-:Y:S05]  /*b0b0*/  @!P0 BRA `(.L_x_2002) ;  /* 0x0000004000008947 */ /* 0x000fea0003800000 */
[----:B------:R-:W-:-:S13]  /*b0c0*/  ISETP.NE.AND P0, PT, R4, 0x18, PT ;  /* 0x000000180400780c */ /* 0x000fda0003f05270 */
[----:B------:R-:W-:Y:S05]  /*b0d0*/  @P0 BRA `(.L_x_1991) ;  /* 0x00000ca000000947 */ /* 0x000fea0003800000 */
[----:B------:R-:W-:Y:S01]  /*b0e0*/  STG.E.U8 [R2.64], R5 ;  /* 0x0000000502007986 */ /* 0x000fe2000c101124 */
[----:B------:R-:W-:Y:S05]  /*b0f0*/  EXIT ;  /* 0x000000000000794d */ /* 0x000fea0003800000 */
.L_x_2002:
        /* <DEDUP_REMOVED lines=29> */
.L_x_2003:
[----:B------:R-:W-:Y:S01]  /*b2d0*/  IMAD.MOV.U32 R0, RZ, RZ, 0x7f ;  /* 0x0000007fff007424 */ /* 0x000fe200078e00ff */
[----:B------:R-:W-:-:S04]  /*b2e0*/  ISETP.GT.U32.AND P0, PT, R4, 0x7f800000, PT ;  /* 0x7f8000000400780c */ /* 0x000fc80003f04070 */
[----:B------:R-:W-:Y:S02]  /*b2f0*/  SEL R0, R0, 0x7c, P0 ;  /* 0x0000007c00007807 */ /* 0x000fe40000000000 */
.L_x_2004:
[----:B------:R-:W-:-:S04]  /*b300*/  LOP3.LUT R5, R6, 0x80000000, R5, 0xc8, !PT ;  /* 0x8000000006057812 */ /* 0x000fc800078ec805 */
[----:B------:R-:W-:-:S04]  /*b310*/  SHF.R.U32.HI R5, RZ, 0x18, R5 ;  /* 0x00000018ff057819 */ /* 0x000fc80000011605 */
[----:B------:R-:W-:-:S05]  /*b320*/  LOP3.LUT R5, R0, R5, RZ, 0xfc, !PT ;  /* 0x0000000500057212 */ /* 0x000fca00078efcff */
[----:B------:R-:W-:Y:S01]  /*b330*/  STG.E.U8 [R2.64], R5 ;  /* 0x0000000502007986 */ /* 0x000fe2000c101124 */
[----:B------:R-:W-:Y:S05]  /*b340*/  EXIT ;  /* 0x000000000000794d */ /* 0x000fea0003800000 */
.L_x_2001:
        /* <DEDUP_REMOVED lines=19> */
[----:B------:R-:W-:Y:S01]  /*b480*/  STG.E.U16 [R2.64], R6 ;  /* 0x0000000602007986 */ /* 0x000fe2000c101524 */
[----:B------:R-:W-:Y:S05]  /*b490*/  EXIT ;  /* 0x000000000000794d */ /* 0x000fea0003800000 */
.L_x_1998:
        /* <DEDUP_REMOVED lines=27> */
[----:B0-----:R-:W-:Y:S01]  /*b650*/  STG.E.U16 [R2.64], R5 ;  /* 0x0000000502007986 */ /* 0x001fe2000c101524 */
[----:B------:R-:W-:Y:S05]  /*b660*/  EXIT ;  /* 0x000000000000794d */ /* 0x000fea0003800000 */
.L_x_2007:
        /* <DEDUP_REMOVED lines=33> */
.L_x_2009:
[----:B------:R-:W-:-:S04]  /*b880*/  LOP3.LUT R5, R6, 0x80000000, R5, 0xc8, !PT ;  /* 0x8000000006057812 */ /* 0x000fc800078ec805 */
[----:B------:R-:W-:-:S04]  /*b890*/  SHF.R.U32.HI R5, RZ, 0x18, R5 ;  /* 0x00000018ff057819 */ /* 0x000fc80000011605 */
[----:B------:R-:W-:-:S05]  /*b8a0*/  LOP3.LUT R0, R0, R5, RZ, 0xfc, !PT ;  /* 0x0000000500007212 */ /* 0x000fca00078efcff */
.L_x_2008:
[----:B------:R-:W-:Y:S01]  /*b8b0*/  STG.E.U8 [R2.64], R0 ;  /* 0x0000000002007986 */ /* 0x000fe2000c101124 */
[----:B------:R-:W-:Y:S05]  /*b8c0*/  EXIT ;  /* 0x000000000000794d */ /* 0x000fea0003800000 */
.L_x_2006:
        /* <DEDUP_REMOVED lines=33> */
.L_x_2011:
[----:B------:R-:W-:-:S04]  /*bae0*/  LOP3.LUT R5, R6, 0x80000000, R5, 0xc8, !PT ;  /* 0x8000000006057812 */ /* 0x000fc800078ec805 */
[----:B------:R-:W-:-:S04]  /*baf0*/  SHF.R.U32.HI R5, RZ, 0x18, R5 ;  /* 0x00000018ff057819 */ /* 0x000fc80000011605 */
[----:B------:R-:W-:-:S05]  /*bb00*/  LOP3.LUT R0, R0, R5, RZ, 0xfc, !PT ;  /* 0x0000000500007212 */ /* 0x000fca00078efcff */
.L_x_2010:
[----:B------:R-:W-:Y:S01]  /*bb10*/  STG.E.U8 [R2.64], R0 ;  /* 0x0000000002007986 */ /* 0x000fe2000c101124 */
[----:B------:R-:W-:Y:S05]  /*bb20*/  EXIT ;  /* 0x000000000000794d */ /* 0x000fea0003800000 */
.L_x_2005:
        /* <DEDUP_REMOVED lines=35> */
.L_x_2014:
[----:B------:R-:W-:Y:S01]  /*bd60*/  STG.E.U8 [R2.64], R0 ;  /* 0x0000000002007986 */ /* 0x000fe2000c101124 */
[----:B------:R-:W-:Y:S05]  /*bd70*/  EXIT ;  /* 0x000000000000794d */ /* 0x000fea0003800000 */
.L_x_1991:
        /* <DEDUP_REMOVED lines=20> */
.L_x_2013:
        /* <DEDUP_REMOVED lines=19> */
[----:B0-----:R-:W-:Y:S01]  /*bff0*/  STG.E.64 [R2.64], R4 ;  /* 0x0000000402007986 */ /* 0x001fe2000c101b24 */
[----:B------:R-:W-:Y:S05]  /*c000*/  EXIT ;  /* 0x000000000000794d */ /* 0x000fea0003800000 */
.L_x_2012:
        /* <DEDUP_REMOVED lines=19> */
[----:B0-----:R-:W-:Y:S01]  /*c140*/  STG.E [R2.64], R5 ;  /* 0x0000000502007986 */ /* 0x001fe2000c101924 */
[----:B------:R-:W-:Y:S05]  /*c150*/  EXIT ;  /* 0x000000000000794d */ /* 0x000fea0003800000 */
.L_x_2015:
        /* <DEDUP_REMOVED lines=10> */
.L_x_6869:


//--------------------- .text._ZN2at6native27unrolled_elementwise_kernelINS0_11FillFunctorIN3c1013Float8_e4m3fnEEESt5arrayIPcLm1EELi4E23TrivialOffsetCalculatorILi0EjES9_ILi1EjENS0_6memory12LoadWithCastILi0EEENSC_13StoreWithCastILi1EEEEEviT_T0_T2_T3_T4_T5_ --------------------------
	.section	.text._ZN2at6native27unrolled_elementwise_kernelINS0_11FillFunctorIN3c1013Float8_e4m3fnEEESt5arrayIPcLm1EELi4E23TrivialOffsetCalculatorILi0EjES9_ILi1EjENS0_6memory12LoadWithCastILi0EEENSC_13StoreWithCastILi1EEEEEviT_T0_T2_T3_T4_T5_,"ax",@progbits
	.sectioninfo	@"SHI_REGISTERS=26"
	.align	128
        .global         _ZN2at6native27unrolled_elementwise_kernelINS0_11FillFunctorIN3c1013Float8_e4m3fnEEESt5arrayIPcLm1EELi4E23TrivialOffsetCalculatorILi0EjES9_ILi1EjENS0_6memory12LoadWithCastILi0EEENSC_13StoreWithCastILi1EEEEEviT_T0_T2_T3_T4_T5_
        .type           _ZN2at6native27unrolled_elementwise_kernelINS0_11FillFunctorIN3c1013Float8_e4m3fnEEESt5arrayIPcLm1EELi4E23TrivialOffsetCalculatorILi0EjES9_ILi1EjENS0_6memory12LoadWithCastILi0EEENSC_13StoreWithCastILi1EEEEEviT_T0_T2_T3_T4_T5_,@function
        .size           _ZN2at6native27unrolled_elementwise_kernelINS0_11FillFunctorIN3c1013Float8_e4m3fnEEESt5arrayIPcLm1EELi4E23TrivialOffsetCalculatorILi0EjES9_ILi1EjENS0_6memory12LoadWithCastILi0EEENSC_13StoreWithCastILi1EEEEEviT_T0_T2_T3_T4_T5_,(.L_x_6870 - _ZN2at6native27unrolled_elementwise_kernelINS0_11FillFunctorIN3c1013Float8_e4m3fnEEESt5arrayIPcLm1EELi4E23TrivialOffsetCalculatorILi0EjES9_ILi1EjENS0_6memory12LoadWithCastILi0EEENSC_13StoreWithCastILi1EEEEEviT_T0_T2_T3_T4_T5_)
        .other          _ZN2at6native27unrolled_elementwise_kernelINS0_11FillFunctorIN3c1013Float8_e4m3fnEEESt5arrayIPcLm1EELi4E23TrivialOffsetCalculatorILi0EjES9_ILi1EjENS0_6memory12LoadWithCastILi0EEENSC_13StoreWithCastILi1EEEEEviT_T0_T2_T3_T4_T5_,@"STO_CUDA_ENTRY STV_DEFAULT"
_ZN2at6native27unrolled_elementwise_kernelINS0_11FillFunctorIN3c1013Float8_e4m3fnEEESt5arrayIPcLm1EELi4E23TrivialOffsetCalculatorILi0EjES9_ILi1EjENS0_6memory12LoadWithCastILi0EEENSC_13StoreWithCastILi1EEEEEviT_T0_T2_T3_T4_T5_:
.text._ZN2at6native27unrolled_elementwise_kernelINS0_11FillFunctorIN3c1013Float8_e4m3fnEEESt5arrayIPcLm1EELi4E23TrivialOffsetCalculatorILi0EjES9_ILi1EjENS0_6memory12LoadWithCastILi0EEENSC_13StoreWithCastILi1EEEEEviT_T0_T2_T3_T4_T5_:
        /* <DEDUP_REMOVED lines=49> */
.L_x_2021:
        /* <DEDUP_REMOVED lines=21> */
.L_x_2020:
        /* <DEDUP_REMOVED lines=27> */
.L_x_2024:
        /* <DEDUP_REMOVED lines=19> */
[----:B0-----:R0:W-:Y:S01]  /*0740*/  STG.E [R2.64], R5 ;  /* 0x0000000502007986 */ /* 0x0011e2000c101924 */
[----:B------:R-:W-:Y:S05]  /*0750*/  BRA `(.L_x_2017) ;  /* 0x00001cd000007947 */ /* 0x000fea0003800000 */
.L_x_2023:
        /* <DEDUP_REMOVED lines=19> */
[----:B0-----:R0:W-:Y:S01]  /*0890*/  STG.E.U16 [R2.64], R5 ;  /* 0x0000000502007986 */ /* 0x0011e2000c101524 */
[----:B------:R-:W-:Y:S05]  /*08a0*/  BRA `(.L_x_2017) ;  /* 0x00001b8000007947 */ /* 0x000fea0003800000 */
.L_x_2019:
        /* <DEDUP_REMOVED lines=23> */
[----:B------:R-:W-:-:S05]  /*0a20*/  LOP3.LUT R5, R5, 0x80000000, R0, 0xf8, !PT ;  /* 0x8000000005057812 */ /* 0x000fca00078ef800 */
[----:B------:R0:W-:Y:S01]  /*0a30*/  STG.E [R2.64], R5 ;  /* 0x0000000502007986 */ /* 0x0001e2000c101924 */
[----:B------:R-:W-:Y:S05]  /*0a40*/  BRA `(.L_x_2017) ;  /* 0x000019e000007947 */ /* 0x000fea0003800000 */
.L_x_2026:
        /* <DEDUP_REMOVED lines=21> */
.L_x_2025:
        /* <DEDUP_REMOVED lines=21> */
[----:B------:R-:W-:Y:S01]  /*0cf0*/  LOP3.LUT R6, R7, 0x7f800000, R6, 0xf8, !PT ;  /* 0x7f80000007067812 */ /* 0x000fe200078ef806 */
[----:B------:R-:W-:-:S03]  /*0d00*/  IMAD.MOV.U32 R7, RZ, RZ, RZ ;  /* 0x000000ffff077224 */ /* 0x000fc600078e00ff */
[----:B------:R-:W-:-:S04]  /*0d10*/  LOP3.LUT R5, R6, R5, RZ, 0x30, !PT ;  /* 0x0000000506057212 */ /* 0x000fc800078e30ff */
[----:B------:R-:W-:-:S05]  /*0d20*/  LOP3.LUT R6, R5, 0x80000000, R0, 0xf8, !PT ;  /* 0x8000000005067812 */ /* 0x000fca00078ef800 */
[----:B------:R0:W-:Y:S01]  /*0d30*/  STG.E.64 [R2.64], R6 ;  /* 0x0000000602007986 */ /* 0x0001e2000c101b24 */
[----:B------:R-:W-:Y:S05]  /*0d40*/  BRA `(.L_x_2017) ;  /* 0x000016e000007947 */ /* 0x000fea0003800000 */
.L_x_2028:
        /* <DEDUP_REMOVED lines=22> */
.L_x_2027:
        /* <DEDUP_REMOVED lines=22> */
.L_x_2018:
        /* <DEDUP_REMOVED lines=30> */
.L_x_2031:
        /* <DEDUP_REMOVED lines=16> */
[----:B------:R-:W-:Y:S02]  /*12f0*/  LOP3.LUT R5, R6, R5, RZ, 0x30, !PT ;  /* 0x0000000506057212 */ /* 0x000fe400078e30ff */
[----:B------:R-:W-:Y:S02]  /*1300*/  CS2R R6, SRZ ;  /* 0x0000000000067805 */ /* 0x000fe4000001ff00 */
[----:B------:R-:W-:-:S05]  /*1310*/  LOP3.LUT R5, R5, 0x80000000, R0, 0xf8, !PT ;  /* 0x8000000005057812 */ /* 0x000fca00078ef800 */
[----:B------:R-:W-:-:S06]  /*1320*/  FMUL.FTZ R5, R5, 1 ;  /* 0x3f80000005057820 */ /* 0x000fcc0000410000 */
[----:B------:R-:W0:Y:S02]  /*1330*/  F2F.F64.F32 R4, R5 ;  /* 0x0000000500047310 */ /* 0x000e240000201800 */
[----:B0-----:R0:W-:Y:S01]  /*1340*/  STG.E.128 [R2.64], R4 ;  /* 0x0000000402007986 */ /* 0x0011e2000c101d24 */
[----:B------:R-:W-:Y:S05]  /*1350*/  BRA `(.L_x_2017) ;  /* 0x000010d000007947 */ /* 0x000fea0003800000 */
.L_x_2030:
        /* <DEDUP_REMOVED lines=8> */
.L_x_2033:
        /* <DEDUP_REMOVED lines=29> */
.L_x_2034:
[----:B------:R-:W-:Y:S01]  /*15b0*/  ISETP.GT.U32.AND P0, PT, R4, 0x7f800000, PT ;  /* 0x7f8000000400780c */ /* 0x000fe20003f04070 */
[----:B------:R-:W-:-:S05]  /*15c0*/  IMAD.MOV.U32 R4, RZ, RZ, 0x7f ;  /* 0x0000007fff047424 */ /* 0x000fca00078e00ff */
[----:B------:R-:W-:Y:S02]  /*15d0*/  SEL R4, R4, 0x7c, P0 ;  /* 0x0000007c04047807 */ /* 0x000fe40000000000 */
.L_x_2035:
[----:B------:R-:W-:-:S04]  /*15e0*/  LOP3.LUT R0, R7, 0x80000000, R0, 0xc8, !PT ;  /* 0x8000000007007812 */ /* 0x000fc800078ec800 */
[----:B------:R-:W-:-:S04]  /*15f0*/  SHF.R.U32.HI R5, RZ, 0x18, R0 ;  /* 0x00000018ff057819 */ /* 0x000fc80000011600 */
[----:B------:R-:W-:-:S05]  /*1600*/  LOP3.LUT R5, R4, R5, RZ, 0xfc, !PT ;  /* 0x0000000504057212 */ /* 0x000fca00078efcff */
[----:B------:R0:W-:Y:S01]  /*1610*/  STG.E.U8 [R2.64], R5 ;  /* 0x0000000502007986 */ /* 0x0001e2000c101124 */
[----:B------:R-:W-:Y:S05]  /*1620*/  BRA `(.L_x_2017) ;  /* 0x00000e0000007947 */ /* 0x000fea0003800000 */
.L_x_2032:
        /* <DEDUP_REMOVED lines=21> */
.L_x_2029:
        /* <DEDUP_REMOVED lines=29> */
.L_x_2038:
        /* <DEDUP_REMOVED lines=32> */
.L_x_2040:
[----:B------:R-:W-:-:S04]  /*1b50*/  LOP3.LUT R0, R7, 0x80000000, R0, 0xc8, !PT ;  /* 0x8000000007007812 */ /* 0x000fc800078ec800 */
[----:B------:R-:W-:-:S04]  /*1b60*/  SHF.R.U32.HI R0, RZ, 0x18, R0 ;  /* 0x00000018ff007819 */ /* 0x000fc80000011600 */
[----:B------:R-:W-:-:S04]  /*1b70*/  LOP3.LUT R5, R5, R0, RZ, 0xfc, !PT ;  /* 0x0000000005057212 */ /* 0x000fc800078efcff */
[----:B------:R-:W-:-:S05]  /*1b80*/  PRMT R4, R5, 0x7610, R4 ;  /* 0x0000761005047816 */ /* 0x000fca0000000004 */
.L_x_2039:
[----:B------:R0:W-:Y:S01]  /*1b90*/  STG.E.U8 [R2.64], R4 ;  /* 0x0000000402007986 */ /* 0x0001e2000c101124 */
[----:B------:R-:W-:Y:S05]  /*1ba0*/  BRA `(.L_x_2017) ;  /* 0x0000088000007947 */ /* 0x000fea0003800000 */
.L_x_2037:
        /* <DEDUP_REMOVED lines=32> */
.L_x_2042:
[----:B------:R-:W-:-:S04]  /*1db0*/  LOP3.LUT R0, R7, 0x80000000, R0, 0xc8, !PT ;  /* 0x8000000007007812 */ /* 0x000fc800078ec800 */
[----:B------:R-:W-:-:S04]  /*1dc0*/  SHF.R.U32.HI R0, RZ, 0x18, R0 ;  /* 0x00000018ff007819 */ /* 0x000fc80000011600 */
[----:B------:R-:W-:-:S04]  /*1dd0*/  LOP3.LUT R5, R5, R0, RZ, 0xfc, !PT ;  /* 0x0000000005057212 */ /* 0x000fc800078efcff */
[----:B------:R-:W-:-:S05]  /*1de0*/  PRMT R4, R5, 0x7610, R4 ;  /* 0x0000761005047816 */ /* 0x000fca0000000004 */
.L_x_2041:
[----:B------:R0:W-:Y:S01]  /*1df0*/  STG.E.U8 [R2.64], R4 ;  /* 0x0000000402007986 */ /* 0x0001e2000c101124 */
[----:B------:R-:W-:Y:S05]  /*1e00*/  BRA `(.L_x_2017) ;  /* 0x0000062000007947 */ /* 0x000fea0003800000 */
.L_x_2036:
        /* <DEDUP_REMOVED lines=22> */
[----:B------:R-:W-:Y:S01]  /*1f70*/  LOP3.LUT R7, R6, R5, RZ, 0x30, !PT ;  /* 0x0000000506077212 */ /* 0x000fe200078e30ff */
[----:B------:R-:W-:-:S03]  /*1f80*/  IMAD.MOV.U32 R5, RZ, RZ, 0xff ;  /* 0x000000ffff057424 */ /* 0x000fc600078e00ff */
        /* <DEDUP_REMOVED lines=11> */
.L_x_2045:
[----:B------:R0:W-:Y:S01]  /*2040*/  STG.E.U8 [R2.64], R5 ;  /* 0x0000000502007986 */ /* 0x0001e2000c101124 */
[----:B------:R-:W-:Y:S05]  /*2050*/  BRA `(.L_x_2017) ;  /* 0x000003d000007947 */ /* 0x000fea0003800000 */
.L_x_2022:
        /* <DEDUP_REMOVED lines=20> */
.L_x_2044:
        /* <DEDUP_REMOVED lines=21> */
.L_x_2043:
        /* <DEDUP_REMOVED lines=19> */
[----:B0-----:R0:W-:Y:S02]  /*2420*/  STG.E [R2.64], R5 ;  /* 0x0000000502007986 */ /* 0x0011e4000c101924 */
.L_x_2017:
[----:B-1-3--:R-:W-:Y:S05]  /*2430*/  BSYNC B6 ;  /* 0x0000000000067941 */ /* 0x00afea0003800000 */
.L_x_2016:
        /* <DEDUP_REMOVED lines=40> */
.L_x_2051:
        /* <DEDUP_REMOVED lines=21> */
.L_x_2050:
        /* <DEDUP_REMOVED lines=27> */
.L_x_2055:
        /* <DEDUP_REMOVED lines=21> */
.L_x_2054:
        /* <DEDUP_REMOVED lines=21> */
.L_x_2049:
        /* <DEDUP_REMOVED lines=26> */
.L_x_2057:
        /* <DEDUP_REMOVED lines=21> */
.L_x_2056:
        /* <DEDUP_REMOVED lines=27> */
.L_x_2059:
        /* <DEDUP_REMOVED lines=22> */
.L_x_2058:
        /* <DEDUP_REMOVED lines=22> */
.L_x_2048:
        /* <DEDUP_REMOVED lines=30> */
.L_x_2062:
        /* <DEDUP_REMOVED lines=23> */
.L_x_2061:
        /* <DEDUP_REMOVED lines=8> */
.L_x_2064:
        /* <DEDUP_REMOVED lines=29> */
.L_x_2065:
[----:B------:R-:W-:Y:S01]  /*3960*/  ISETP.GT.U32.AND P0, PT, R4, 0x7f800000, PT ;  /* 0x7f8000000400780c */ /* 0x000fe20003f04070 */
[----:B------:R-:W-:-:S05]  /*3970*/  IMAD.MOV.U32 R4, RZ, RZ, 0x7f ;  /* 0x0000007fff047424 */ /* 0x000fca00078e00ff */
[----:B------:R-:W-:Y:S02]  /*3980*/  SEL R4, R4, 0x7c, P0 ;  /* 0x0000007c04047807 */ /* 0x000fe40000000000 */
.L_x_2066:
[----:B------:R-:W-:-:S04]  /*3990*/  LOP3.LUT R0, R5, 0x80000000, R0, 0xc8, !PT ;  /* 0x8000000005007812 */ /* 0x000fc800078ec800 */
[----:B------:R-:W-:-:S04]  /*39a0*/  SHF.R.U32.HI R5, RZ, 0x18, R0 ;  /* 0x00000018ff057819 */ /* 0x000fc80000011600 */
[----:B------:R-:W-:-:S05]  /*39b0*/  LOP3.LUT R5, R4, R5, RZ, 0xfc, !PT ;  /* 0x0000000504057212 */ /* 0x000fca00078efcff */
[----:B------:R0:W-:Y:S01]  /*39c0*/  STG.E.U8 [R2.64], R5 ;  /* 0x0000000502007986 */ /* 0x0001e2000c101124 */
[----:B------:R-:W-:Y:S05]  /*39d0*/  BRA `(.L_x_2053) ;  /* 0x00000e0000007947 */ /* 0x000fea0003800000 */
.L_x_2063:
        /* <DEDUP_REMOVED lines=21> */
.L_x_2060:
        /* <DEDUP_REMOVED lines=29> */
.L_x_2069:
        /* <DEDUP_REMOVED lines=33> */
.L_x_2071:
[----:B------:R-:W-:-:S04]  /*3f10*/  LOP3.LUT R0, R5, 0x80000000, R0, 0xc8, !PT ;  /* 0x8000000005007812 */ /* 0x000fc800078ec800 */
[----:B------:R-:W-:-:S04]  /*3f20*/  SHF.R.U32.HI R5, RZ, 0x18, R0 ;  /* 0x00000018ff057819 */ /* 0x000fc80000011600 */
[----:B------:R-:W-:-:S05]  /*3f30*/  LOP3.LUT R4, R4, R5, RZ, 0xfc, !PT ;  /* 0x0000000504047212 */ /* 0x000fca00078efcff */
.L_x_2070:
[----:B------:R0:W-:Y:S01]  /*3f40*/  STG.E.U8 [R2.64], R4 ;  /* 0x0000000402007986 */ /* 0x0001e2000c101124 */
[----:B------:R-:W-:Y:S05]  /*3f50*/  BRA `(.L_x_2053) ;  /* 0x0000088000007947 */ /* 0x000fea0003800000 */
.L_x_2068:
        /* <DEDUP_REMOVED lines=33> */
.L_x_2073:
[----:B------:R-:W-:-:S04]  /*4170*/  LOP3.LUT R0, R5, 0x80000000, R0, 0xc8, !PT ;  /* 0x8000000005007812 */ /* 0x000fc800078ec800 */
[----:B------:R-:W-:-:S04]  /*4180*/  SHF.R.U32.HI R5, RZ, 0x18, R0 ;  /* 0x00000018ff057819 */ /* 0x000fc80000011600 */
[----:B------:R-:W-:-:S05]  /*4190*/  LOP3.LUT R4, R4, R5, RZ, 0xfc, !PT ;  /* 0x0000000504047212 */ /* 0x000fca00078efcff */
.L_x_2072:
[----:B------:R0:W-:Y:S01]  /*41a0*/  STG.E.U8 [R2.64], R4 ;  /* 0x0000000402007986 */ /* 0x0001e2000c101124 */
[----:B------:R-:W-:Y:S05]  /*41b0*/  BRA `(.L_x_2053) ;  /* 0x0000062000007947 */ /* 0x000fea0003800000 */
.L_x_2067:
        /* <DEDUP_REMOVED lines=35> */
.L_x_2076:
[----:B------:R0:W-:Y:S01]  /*43f0*/  STG.E.U8 [R2.64], R0 ;  /* 0x0000000002007986 */ /* 0x0001e2000c101124 */
[----:B------:R-:W-:Y:S05]  /*4400*/  BRA `(.L_x_2053) ;  /* 0x000003d000007947 */ /* 0x000fea0003800000 */
.L_x_2052:
        /* <DEDUP_REMOVED lines=20> */
.L_x_2075:
        /* <DEDUP_REMOVED lines=21> */
.L_x_2074:
        /* <DEDUP_REMOVED lines=20> */
.L_x_2053:
        /* <DEDUP_REMOVED lines=40> */
.L_x_2080:
        /* <DEDUP_REMOVED lines=21> */
.L_x_2079:
        /* <DEDUP_REMOVED lines=27> */
.L_x_2084:
        /* <DEDUP_REMOVED lines=21> */
.L_x_2083:
        /* <DEDUP_REMOVED lines=21> */
.L_x_2078:
        /* <DEDUP_REMOVED lines=26> */
.L_x_2086:
        /* <DEDUP_REMOVED lines=21> */
.L_x_2085:
        /* <DEDUP_REMOVED lines=27> */
.L_x_2088:
        /* <DEDUP_REMOVED lines=22> */
.L_x_2087:
        /* <DEDUP_REMOVED lines=22> */
.L_x_2077:
        /* <DEDUP_REMOVED lines=30> */
.L_x_2091:
        /* <DEDUP_REMOVED lines=23> */
.L_x_2090:
        /* <DEDUP_REMOVED lines=8> */
.L_x_2093:
        /* <DEDUP_REMOVED lines=29> */
.L_x_2094:
[----:B------:R-:W-:Y:S01]  /*5d00*/  IMAD.MOV.U32 R4, RZ, RZ, 0x7f ;  /* 0x0000007fff047424 */ /* 0x000fe200078e00ff */
[----:B------:R-:W-:-:S04]  /*5d10*/  ISETP.GT.U32.AND P0, PT, R6, 0x7f800000, PT ;  /* 0x7f8000000600780c */ /* 0x000fc80003f04070 */
[----:B------:R-:W-:Y:S02]  /*5d20*/  SEL R4, R4, 0x7c, P0 ;  /* 0x0000007c04047807 */ /* 0x000fe40000000000 */
.L_x_2095:
[----:B------:R-:W-:-:S04]  /*5d30*/  LOP3.LUT R0, R5, 0x80000000, R0, 0xc8, !PT ;  /* 0x8000000005007812 */ /* 0x000fc800078ec800 */
[----:B------:R-:W-:-:S04]  /*5d40*/  SHF.R.U32.HI R5, RZ, 0x18, R0 ;  /* 0x00000018ff057819 */ /* 0x000fc80000011600 */
[----:B------:R-:W-:-:S05]  /*5d50*/  LOP3.LUT R5, R4, R5, RZ, 0xfc, !PT ;  /* 0x0000000504057212 */ /* 0x000fca00078efcff */
[----:B------:R0:W-:Y:S01]  /*5d60*/  STG.E.U8 [R2.64], R5 ;  /* 0x0000000502007986 */ /* 0x0001e2000c101124 */
[----:B------:R-:W-:Y:S05]  /*5d70*/  BRA `(.L_x_2082) ;  /* 0x00000e0000007947 */ /* 0x000fea0003800000 */
.L_x_2092:
        /* <DEDUP_REMOVED lines=21> */
.L_x_2089:
        /* <DEDUP_REMOVED lines=29> */
.L_x_2098:
        /* <DEDUP_REMOVED lines=33> */
.L_x_2100:
[----:B------:R-:W-:-:S04]  /*62b0*/  LOP3.LUT R0, R5, 0x80000000, R0, 0xc8, !PT ;  /* 0x8000000005007812 */ /* 0x000fc800078ec800 */
[----:B------:R-:W-:-:S04]  /*62c0*/  SHF.R.U32.HI R5, RZ, 0x18, R0 ;  /* 0x00000018ff057819 */ /* 0x000fc80000011600 */
[----:B------:R-:W-:-:S05]  /*62d0*/  LOP3.LUT R4, R4, R5, RZ, 0xfc, !PT ;  /* 0x0000000504047212 */ /* 0x000fca00078efcff */
.L_x_2099:
[----:B------:R0:W-:Y:S01]  /*62e0*/  STG.E.U8 [R2.64], R4 ;  /* 0x0000000402007986 */ /* 0x0001e2000c101124 */
[----:B------:R-:W-:Y:S05]  /*62f0*/  BRA `(.L_x_2082) ;  /* 0x0000088000007947 */ /* 0x000fea0003800000 */
.L_x_2097:
        /* <DEDUP_REMOVED lines=33> */
.L_x_2102:
[----:B------:R-:W-:-:S04]  /*6510*/  LOP3.LUT R0, R5, 0x80000000, R0, 0xc8, !PT ;  /* 0x8000000005007812 */ /* 0x000fc800078ec800 */
[----:B------:R-:W-:-:S04]  /*6520*/  SHF.R.U32.HI R5, RZ, 0x18, R0 ;  /* 0x00000018ff057819 */ /* 0x000fc80000011600 */
[----:B------:R-:W-:-:S05]  /*6530*/  LOP3.LUT R4, R4, R5, RZ, 0xfc, !PT ;  /* 0x0000000504047212 */ /* 0x000fca00078efcff */
.L_x_2101:
[----:B------:R0:W-:Y:S01]  /*6540*/  STG.E.U8 [R2.64], R4 ;  /* 0x0000000402007986 */ /* 0x0001e2000c101124 */
[----:B------:R-:W-:Y:S05]  /*6550*/  BRA `(.L_x_2082) ;  /* 0x0000062000007947 */ /* 0x000fea0003800000 */
.L_x_2096:
        /* <DEDUP_REMOVED lines=35> */
.L_x_2105:
[----:B------:R0:W-:Y:S01]  /*6790*/  STG.E.U8 [R2.64], R0 ;  /* 0x0000000002007986 */ /* 0x0001e2000c101124 */
[----:B------:R-:W-:Y:S05]  /*67a0*/  BRA `(.L_x_2082) ;  /* 0x000003d000007947 */ /* 0x000fea0003800000 */
.L_x_2081:
        /* <DEDUP_REMOVED lines=20> */
.L_x_2104:
        /* <DEDUP_REMOVED lines=21> */
.L_x_2103:
        /* <DEDUP_REMOVED lines=20> */
.L_x_2082:
[----:B------:R-:W-:Y:S02]  /*6b80*/  IADD3 R16, R16, 0x80, RZ ;  /* 0x0000008010107810 */ /* 0x000fe40007ffe0ff */
.L_x_2047:
[----:B------:R-:W-:Y:S05]  /*6b90*/  BSYNC B6 ;  /* 0x0000000000067941 */ /* 0x000fea0003800000 */
.L_x_2046:
        /* <DEDUP_REMOVED lines=35> */
[----:B------:R-:W0:Y:S02]  /*6dd0*/  F2I.FTZ.TRUNC.NTZ R5, R5 ;  /* 0x0000000500057305 */ /* 0x000e24000021f100 */
[----:B0-----:R-:W-:Y:S01]  /*6de0*/  STG.E.U8 [R2.64], R5 ;  /* 0x0000000502007986 */ /* 0x001fe2000c101124 */
[----:B------:R-:W-:Y:S05]  /*6df0*/  EXIT ;  /* 0x000000000000794d */ /* 0x000fea0003800000 */
.L_x_2109:
        /* <DEDUP_REMOVED lines=21> */
.L_x_2108:
        /* <DEDUP_REMOVED lines=27> */
.L_x_2112:
        /* <DEDUP_REMOVED lines=19> */
[----:B0-----:R-:W-:Y:S01]  /*7230*/  STG.E [R2.64], R5 ;  /* 0x0000000502007986 */ /* 0x001fe2000c101924 */
[----:B------:R-:W-:Y:S05]  /*7240*/  EXIT ;  /* 0x000000000000794d */ /* 0x000fea0003800000 */
.L_x_2111:
        /* <DEDUP_REMOVED lines=19> */
[----:B0-----:R-:W-:Y:S01]  /*7380*/  STG.E.U16 [R2.64], R5 ;  /* 0x0000000502007986 */ /* 0x001fe2000c101524 */
[----:B------:R-:W-:Y:S05]  /*7390*/  EXIT ;  /* 0x000000000000794d */ /* 0x000fea0003800000 */
.L_x_2107:
        /* <DEDUP_REMOVED lines=26> */
.L_x_2114:
        /* <DEDUP_REMOVED lines=21> */
.L_x_2113:
[----:B------:R-:W-:-:S13]  /*7690*/  ISETP.NE.AND P0, PT, R0, 0x7, PT ;  /* 0x000000070000780c */ /* 0x000fda0003f05270 */
[----:B------:R-:W-:Y:S05]  /*76a0*/  @!P0 BRA `(.L_x_2115) ;  /* 0x000002f000008947 */ /* 0x000fea0003800000 */
[----:B------:R-:W-:-:S13]  /*76b0*/  ISETP.NE.AND P0, PT, R0, 0x8, PT ;  /* 0x000000080000780c */ /* 0x000fda0003f05270 */
[----:B------:R-:W-:Y:S05]  /*76c0*/  @!P0 BRA `(.L_x_2116) ;  /* 0x0000017000008947 */ /* 0x000fea0003800000 */
[----:B------:R-:W-:-:S13]  /*76d0*/  ISETP.NE.AND P0, PT, R0, 0x9, PT ;  /* 0x000000090000780c */ /* 0x000fda0003f05270 */
[----:B------:R-:W-:Y:S05]  /*76e0*/  @P0 BRA `(.L_x_2110) ;  /* 0x0000146000000947 */ /* 0x000fea0003800000 */
[----:B------:R-:W-:Y:S02]  /*76f0*/  IMAD.SHL.U32 R18, R18, 0x1000000, RZ ;  /* 0x0100000012127824 */ /* 0x000fe400078e00ff */
[----:B------:R-:W-:Y:S02]  /*7700*/  IMAD.MOV.U32 R6, RZ, RZ, -0x800000 ;  /* 0xff800000ff067424 */ /* 0x000fe400078e00ff */
[----:B------:R-:W-:Y:S01]  /*7710*/  IMAD.MOV.U32 R19, RZ, RZ, RZ ;  /* 0x000000ffff137224 */ /* 0x000fe200078e00ff */
        /* <DEDUP_REMOVED lines=16> */
[----:B------:R-:W-:Y:S01]  /*7820*/  STG.E.64 [R2.64], R18 ;  /* 0x0000001202007986 */ /* 0x000fe2000c101b24 */
[----:B------:R-:W-:Y:S05]  /*7830*/  EXIT ;  /* 0x000000000000794d */ /* 0x000fea0003800000 */
.L_x_2116:
        /* <DEDUP_REMOVED lines=22> */
.L_x_2115:
        /* <DEDUP_REMOVED lines=22> */
.L_x_2106:
        /* <DEDUP_REMOVED lines=30> */
.L_x_2119:
        /* <DEDUP_REMOVED lines=15> */
[----:B------:R-:W-:-:S02]  /*7dd0*/  LOP3.LUT R4, R7, 0x7f800000, R4, 0xf8, !PT ;  /* 0x7f80000007047812 */ /* 0x000fc400078ef804 */
[----:B------:R-:W-:Y:S02]  /*7de0*/  CS2R R6, SRZ ;  /* 0x0000000000067805 */ /* 0x000fe4000001ff00 */
[----:B------:R-:W-:-:S04]  /*7df0*/  LOP3.LUT R5, R4, R5, RZ, 0x30, !PT ;  /* 0x0000000504057212 */ /* 0x000fc800078e30ff */
[----:B------:R-:W-:-:S05]  /*7e00*/  LOP3.LUT R5, R5, 0x80000000, R18, 0xf8, !PT ;  /* 0x8000000005057812 */ /* 0x000fca00078ef812 */
[----:B------:R-:W-:-:S06]  /*7e10*/  FMUL.FTZ R5, R5, 1 ;  /* 0x3f80000005057820 */ /* 0x000fcc0000410000 */
[----:B------:R-:W0:Y:S02]  /*7e20*/  F2F.F64.F32 R4, R5 ;  /* 0x0000000500047310 */ /* 0x000e240000201800 */
[----:B0-----:R-:W-:Y:S01]  /*7e30*/  STG.E.128 [R2.64], R4 ;  /* 0x0000000402007986 */ /* 0x001fe2000c101d24 */
[----:B------:R-:W-:Y:S05]  /*7e40*/  EXIT ;  /* 0x000000000000794d */ /* 0x000fea0003800000 */
.L_x_2118:
        /* <DEDUP_REMOVED lines=8> */
.L_x_2121:
        /* <DEDUP_REMOVED lines=29> */
.L_x_2122:
[----:B------:R-:W-:Y:S01]  /*80a0*/  IMAD.MOV.U32 R0, RZ, RZ, 0x7f ;  /* 0x0000007fff007424 */ /* 0x000fe200078e00ff */
[----:B------:R-:W-:-:S04]  /*80b0*/  ISETP.GT.U32.AND P0, PT, R4, 0x7f800000, PT ;  /* 0x7f8000000400780c */ /* 0x000fc80003f04070 */
[----:B------:R-:W-:Y:S02]  /*80c0*/  SEL R0, R0, 0x7c, P0 ;  /* 0x0000007c00007807 */ /* 0x000fe40000000000 */
.L_x_2123:
[----:B------:R-:W-:-:S04]  /*80d0*/  LOP3.LUT R5, R5, 0x80000000, R18, 0xc8, !PT ;  /* 0x8000000005057812 */ /* 0x000fc800078ec812 */
[----:B------:R-:W-:-:S04]  /*80e0*/  SHF.R.U32.HI R5, RZ, 0x18, R5 ;  /* 0x00000018ff057819 */ /* 0x000fc80000011605 */
[----:B------:R-:W-:-:S05]  /*80f0*/  LOP3.LUT R5, R0, R5, RZ, 0xfc, !PT ;  /* 0x0000000500057212 */ /* 0x000fca00078efcff */
[----:B------:R-:W-:Y:S01]  /*8100*/  STG.E.U8 [R2.64], R5 ;  /* 0x0000000502007986 */ /* 0x000fe2000c101124 */
[----:B------:R-:W-:Y:S05]  /*8110*/  EXIT ;  /* 0x000000000000794d */ /* 0x000fea0003800000 */
.L_x_2120:
        /* <DEDUP_REMOVED lines=21> */
.L_x_2117:
        /* <DEDUP_REMOVED lines=27> */
[----:B0-----:R-:W-:Y:S01]  /*8420*/  STG.E.U16 [R2.64], R5 ;  /* 0x0000000502007986 */ /* 0x001fe2000c101524 */
[----:B------:R-:W-:Y:S05]  /*8430*/  EXIT ;  /* 0x000000000000794d */ /* 0x000fea0003800000 */
.L_x_2126:
        /* <DEDUP_REMOVED lines=33> */
.L_x_2128:
[----:B------:R-:W-:-:S04]  /*8650*/  LOP3.LUT R5, R5, 0x80000000, R18, 0xc8, !PT ;  /* 0x8000000005057812 */ /* 0x000fc800078ec812 */
[----:B------:R-:W-:-:S04]  /*8660*/  SHF.R.U32.HI R5, RZ, 0x18, R5 ;  /* 0x00000018ff057819 */ /* 0x000fc80000011605 */
[----:B------:R-:W-:-:S05]  /*8670*/  LOP3.LUT R0, R0, R5, RZ, 0xfc, !PT ;  /* 0x0000000500007212 */ /* 0x000fca00078efcff */
.L_x_2127:
[----:B------:R-:W-:Y:S01]  /*8680*/  STG.E.U8 [R2.64], R0 ;  /* 0x0000000002007986 */ /* 0x000fe2000c101124 */
[----:B------:R-:W-:Y:S05]  /*8690*/  EXIT ;  /* 0x000000000000794d */ /* 0x000fea0003800000 */
.L_x_2125:
        /* <DEDUP_REMOVED lines=33> */
.L_x_2130:
[----:B------:R-:W-:-:S04]  /*88b0*/  LOP3.LUT R5, R5, 0x80000000, R18, 0xc8, !PT ;  /* 0x8000000005057812 */ /* 0x000fc800078ec812 */
[----:B------:R-:W-:-:S04]  /*88c0*/  SHF.R.U32.HI R5, RZ, 0x18, R5 ;  /* 0x00000018ff057819 */ /* 0x000fc80000011605 */
[----:B------:R-:W-:-:S05]  /*88d0*/  LOP3.LUT R0, R0, R5, RZ, 0xfc, !PT ;  /* 0x0000000500007212 */ /* 0x000fca00078efcff */
.L_x_2129:
[----:B------:R-:W-:Y:S01]  /*88e0*/  STG.E.U8 [R2.64], R0 ;  /* 0x0000000002007986 */ /* 0x000fe2000c101124 */
[----:B------:R-:W-:Y:S05]  /*88f0*/  EXIT ;  /* 0x000000000000794d */ /* 0x000fea0003800000 */
.L_x_2124:
        /* <DEDUP_REMOVED lines=35> */
.L_x_2133:
[----:B------:R-:W-:Y:S01]  /*8b30*/  STG.E.U8 [R2.64], R0 ;  /* 0x0000000002007986 */ /* 0x000fe2000c101124 */
[----:B------:R-:W-:Y:S05]  /*8b40*/  EXIT ;  /* 0x000000000000794d */ /* 0x000fea0003800000 */
.L_x_2110:
        /* <DEDUP_REMOVED lines=20> */
.L_x_2132:
        /* <DEDUP_REMOVED lines=21> */
.L_x_2131:
        /* <DEDUP_REMOVED lines=19> */
[----:B0-----:R-:W-:Y:S01]  /*8f10*/  STG.E [R2.64], R5 ;  /* 0x0000000502007986 */ /* 0x001fe2000c101924 */
[----:B------:R-:W-:Y:S05]  /*8f20*/  EXIT ;  /* 0x000000000000794d */ /* 0x000fea0003800000 */
.L_x_2134:
        /* <DEDUP_REMOVED lines=13> */
.L_x_6870:


//--------------------- .text._ZN2at6native18elementwise_kernelILi128ELi4EZNS0_22gpu_kernel_impl_nocastINS0_11FillFunctorIN3c1013Float8_e4m3fnEEEEEvRNS_18TensorIteratorBaseERKT_EUliE_EEviT1_ --------------------------
	.section	.text._ZN2at6native18elementwise_kernelILi128ELi4EZNS0_22gpu_kernel_impl_nocastINS0_11FillFunctorIN3c1013Float8_e4m3fnEEEEEvRNS_18TensorIteratorBaseERKT_EUliE_EEviT1_,"ax",@progbits
	.sectioninfo	@"SHI_REGISTERS=12"
	.align	128
        .global         _ZN2at6native18elementwise_kernelILi128ELi4EZNS0_22gpu_kernel_impl_nocastINS0_11FillFunctorIN3c1013Float8_e4m3fnEEEEEvRNS_18TensorIteratorBaseERKT_EUliE_EEviT1_
        .type           _ZN2at6native18elementwise_kernelILi128ELi4EZNS0_22gpu_kernel_impl_nocastINS0_11FillFunctorIN3c1013Float8_e4m3fnEEEEEvRNS_18TensorIteratorBaseERKT_EUliE_EEviT1_,@function
        .size           _ZN2at6native18elementwise_kernelILi128ELi4EZNS0_22gpu_kernel_impl_nocastINS0_11FillFunctorIN3c1013Float8_e4m3fnEEEEEvRNS_18TensorIteratorBaseERKT_EUliE_EEviT1_,(.L_x_6871 - _ZN2at6native18elementwise_kernelILi128ELi4EZNS0_22gpu_kernel_impl_nocastINS0_11FillFunctorIN3c1013Float8_e4m3fnEEEEEvRNS_18TensorIteratorBaseERKT_EUliE_EEviT1_)
        .other          _ZN2at6native18elementwise_kernelILi128ELi4EZNS0_22gpu_kernel_impl_nocastINS0_11FillFunctorIN3c1013Float8_e4m3fnEEEEEvRNS_18TensorIteratorBaseERKT_EUliE_EEviT1_,@"STO_CUDA_ENTRY STV_DEFAULT"
_ZN2at6native18elementwise_kernelILi128ELi4EZNS0_22gpu_kernel_impl_nocastINS0_11FillFunctorIN3c1013Float8_e4m3fnEEEEEvRNS_18TensorIteratorBaseERKT_EUliE_EEviT1_:
.text._ZN2at6native18elementwise_kernelILi128ELi4EZNS0_22gpu_kernel_impl_nocastINS0_11FillFunctorIN3c1013Float8_e4m3fnEEEEEvRNS_18TensorIteratorBaseERKT_EUliE_EEviT1_:
        /* <DEDUP_REMOVED lines=211> */
.L_x_2139:
        /* <DEDUP_REMOVED lines=206> */
.L_x_2141:
[----:B------:R-:W-:Y:S02]  /*1a10*/  IADD3 R4, P0, R3, c[0x0][0x300], RZ ;  /* 0x0000c00003047a10 */ /* 0x000fe40007f1e0ff */
[----:B------:R-:W-:-:S03]  /*1a20*/  IADD3 R2, R2, 0x80, RZ ;  /* 0x0000008002027810 */ /* 0x000fc60007ffe0ff */
[----:B------:R-:W-:-:S05]  /*1a30*/  IMAD.X R5, RZ, RZ, c[0x0][0x304], P0 ;  /* 0x0000c100ff057624 */ /* 0x000fca00000e06ff */
[----:B------:R0:W-:Y:S03]  /*1a40*/  STG.E.U8 [R4.64], R0 ;  /* 0x0000000004007986 */ /* 0x0001e6000c101104 */
.L_x_2138:
[----:B------:R-:W-:-:S13]  /*1a50*/  ISETP.GE.AND P0, PT, R2, c[0x0][0x160], PT ;  /* 0x0000580002007a0c */ /* 0x000fda0003f06270 */
[----:B------:R-:W-:Y:S01]  /*1a60*/  @P0 BREAK B1 ;  /* 0x0000000000010942 */ /* 0x000fe20003800000 */
[----:B------:R-:W-:Y:S05]  /*1a70*/  @P0 BRA `(.L_x_2140) ;  /* 0x00000cc000000947 */ /* 0x000fea0003800000 */
[----:B------:R-:W-:Y:S05]  /*1a80*/  BSYNC B1 ;  /* 0x0000000000017941 */ /* 0x000fea0003800000 */
.L_x_2137:
        /* <DEDUP_REMOVED lines=199> */
.L_x_2142:
[----:B------:R-:W-:Y:S02]  /*2700*/  IADD3 R4, P0, R3, c[0x0][0x300], RZ ;  /* 0x0000c00003047a10 */ /* 0x000fe40007f1e0ff */
[----:B------:R-:W-:Y:S02]  /*2710*/  IADD3 R2, R2, 0x80, RZ ;  /* 0x0000008002027810 */ /* 0x000fe40007ffe0ff */
[----:B------:R-:W-:-:S05]  /*2720*/  IADD3.X R5, RZ, c[0x0][0x304], RZ, P0, !PT ;  /* 0x0000c100ff057a10 */ /* 0x000fca00007fe4ff */
[----:B------:R0:W-:Y:S04]  /*2730*/  STG.E.U8 [R4.64], R0 ;  /* 0x0000000004007986 */ /* 0x0001e8000c101104 */
.L_x_2140:
[----:B------:R-:W-:Y:S05]  /*2740*/  BSYNC B0 ;  /* 0x0000000000007941 */ /* 0x000fea0003800000 */
.L_x_2136:
        /* <DEDUP_REMOVED lines=202> */
.L_x_2143:
[----:B------:R-:W-:-:S04]  /*33f0*/  IADD3 R2, P0, R2, c[0x0][0x300], RZ ;  /* 0x0000c00002027a10 */ /* 0x000fc80007f1e0ff */
[----:B------:R-:W-:-:S05]  /*3400*/  IADD3.X R3, RZ, c[0x0][0x304], RZ, P0, !PT ;  /* 0x0000c100ff037a10 */ /* 0x000fca00007fe4ff */
[----:B------:R-:W-:Y:S01]  /*3410*/  STG.E.U8 [R2.64], R0 ;  /* 0x0000000002007986 */ /* 0x000fe2000c101104 */
[----:B------:R-:W-:Y:S05]  /*3420*/  EXIT ;  /* 0x000000000000794d */ /* 0x000fea0003800000 */
.L_x_2135:
        /* <DEDUP_REMOVED lines=16> */
.L_x_2144:
        /* <DEDUP_REMOVED lines=13> */
.L_x_6871:


//--------------------- .text._ZN2at6native27unrolled_elementwise_kernelINS0_11FillFunctorIN3c1013Float8_e4m3fnEEESt5arrayIPcLm1EELi4E23TrivialOffsetCalculatorILi0EjES9_ILi1EjENS0_6memory15LoadWithoutCastENSC_16StoreWithoutCastEEEviT_T0_T2_T3_T4_T5_ --------------------------
	.section	.text._ZN2at6native27unrolled_elementwise_kernelINS0_11FillFunctorIN3c1013Float8_e4m3fnEEESt5arrayIPcLm1EELi4E23TrivialOffsetCalculatorILi0EjES9_ILi1EjENS0_6memory15LoadWithoutCastENSC_16StoreWithoutCastEEEviT_T0_T2_T3_T4_T5_,"ax",@progbits
	.sectioninfo	@"SHI_REGISTERS=12"
	.align	128
        .global         _ZN2at6native27unrolled_elementwise_kernelINS0_11FillFunctorIN3c1013Float8_e4m3fnEEESt5arrayIPcLm1EELi4E23TrivialOffsetCalculatorILi0EjES9_ILi1EjENS0_6memory15LoadWithoutCastENSC_16StoreWithoutCastEEEviT_T0_T2_T3_T4_T5_
        .type           _ZN2at6native27unrolled_elementwise_kernelINS0_11FillFunctorIN3c1013Float8_e4m3fnEEESt5arrayIPcLm1EELi4E23TrivialOffsetCalculatorILi0EjES9_ILi1EjENS0_6memory15LoadWithoutCastENSC_16StoreWithoutCastEEEviT_T0_T2_T3_T4_T5_,@function
        .size           _ZN2at6native27unrolled_elementwise_kernelINS0_11FillFunctorIN3c1013Float8_e4m3fnEEESt5arrayIPcLm1EELi4E23TrivialOffsetCalculatorILi0EjES9_ILi1EjENS0_6memory15LoadWithoutCastENSC_16StoreWithoutCastEEEviT_T0_T2_T3_T4_T5_,(.L_x_6872 - _ZN2at6native27unrolled_elementwise_kernelINS0_11FillFunctorIN3c1013Float8_e4m3fnEEESt5arrayIPcLm1EELi4E23TrivialOffsetCalculatorILi0EjES9_ILi1EjENS0_6memory15LoadWithoutCastENSC_16StoreWithoutCastEEEviT_T0_T2_T3_T4_T5_)
        .other          _ZN2at6native27unrolled_elementwise_kernelINS0_11FillFunctorIN3c1013Float8_e4m3fnEEESt5arrayIPcLm1EELi4E23TrivialOffsetCalculatorILi0EjES9_ILi1EjENS0_6memory15LoadWithoutCastENSC_16StoreWithoutCastEEEviT_T0_T2_T3_T4_T5_,@"STO_CUDA_ENTRY STV_DEFAULT"
_ZN2at6native27unrolled_elementwise_kernelINS0_11FillFunctorIN3c1013Float8_e4m3fnEEESt5arrayIPcLm1EELi4E23TrivialOffsetCalculatorILi0EjES9_ILi1EjENS0_6memory15LoadWithoutCastENSC_16StoreWithoutCastEEEviT_T0_T2_T3_T4_T5_:
.text._ZN2at6native27unrolled_elementwise_kernelINS0_11FillFunctorIN3c1013Float8_e4m3fnEEESt5arrayIPcLm1EELi4E23TrivialOffsetCalculatorILi0EjES9_ILi1EjENS0_6memory15LoadWithoutCastENSC_16StoreWithoutCastEEEviT_T0_T2_T3_T4_T5_:
        /* <DEDUP_REMOVED lines=27> */
.L_x_2146:
[----:B------:R-:W-:Y:S05]  /*01b0*/  BSYNC B0 ;  /* 0x0000000000007941 */ /* 0x000fea0003800000 */
.L_x_2145:
[----:B------:R-:W-:-:S13]  /*01c0*/  ISETP.GE.AND P0, PT, R7, R0, PT ;  /* 0x000000000700720c */ /* 0x000fda0003f06270 */
[----:B------:R-:W-:Y:S05]  /*01d0*/  @P0 EXIT ;  /* 0x000000000000094d */ /* 0x000fea0003800000 */
[----:B0-----:R-:W-:-:S05]  /*01e0*/  IMAD R2, R6, 0x200, R7 ;  /* 0x0000020006027824 */ /* 0x001fca00078e0207 */
[----:B------:R-:W-:-:S05]  /*01f0*/  IADD3 R2, P0, R2, c[0x0][0x168], RZ ;  /* 0x00005a0002027a10 */ /* 0x000fca0007f1e0ff */
[----:B------:R-:W-:-:S05]  /*0200*/  IMAD.X R3, RZ, RZ, c[0x0][0x16c], P0 ;  /* 0x00005b00ff037624 */ /* 0x000fca00000e06ff */
[----:B------:R-:W-:Y:S01]  /*0210*/  STG.E.U8 [R2.64], R9 ;  /* 0x0000000902007986 */ /* 0x000fe2000c101104 */
[----:B------:R-:W-:Y:S05]  /*0220*/  EXIT ;  /* 0x000000000000794d */ /* 0x000fea0003800000 */
.L_x_2147:
        /* <DEDUP_REMOVED lines=13> */
.L_x_6872:


//--------------------- .text._ZN2at6native29vectorized_elementwise_kernelILi2ENS0_11FillFunctorIN3c1013Float8_e4m3fnEEESt5arrayIPcLm1EEEEviT0_T1_ --------------------------
	.section	.text._ZN2at6native29vectorized_elementwise_kernelILi2ENS0_11FillFunctorIN3c1013Float8_e4m3fnEEESt5arrayIPcLm1EEEEviT0_T1_,"ax",@progbits
	.sectioninfo	@"SHI_REGISTERS=10"
	.align	128
        .global         _ZN2at6native29vectorized_elementwise_kernelILi2ENS0_11FillFunctorIN3c1013Float8_e4m3fnEEESt5arrayIPcLm1EEEEviT0_T1_
        .type           _ZN2at6native29vectorized_elementwise_kernelILi2ENS0_11FillFunctorIN3c1013Float8_e4m3fnEEESt5arrayIPcLm1EEEEviT0_T1_,@function
        .size           _ZN2at6native29vectorized_elementwise_kernelILi2ENS0_11FillFunctorIN3c1013Float8_e4m3fnEEESt5arrayIPcLm1EEEEviT0_T1_,(.L_x_6873 - _ZN2at6native29vectorized_elementwise_kernelILi2ENS0_11FillFunctorIN3c1013Float8_e4m3fnEEESt5arrayIPcLm1EEEEviT0_T1_)
        .other          _ZN2at6native29vectorized_elementwise_kernelILi2ENS0_11FillFunctorIN3c1013Float8_e4m3fnEEESt5arrayIPcLm1EEEEviT0_T1_,@"STO_CUDA_ENTRY STV_DEFAULT"
_ZN2at6native29vectorized_elementwise_kernelILi2ENS0_11FillFunctorIN3c1013Float8_e4m3fnEEESt5arrayIPcLm1EEEEviT0_T1_:
.text._ZN2at6native29vectorized_elementwise_kernelILi2ENS0_11FillFunctorIN3c1013Float8_e4m3fnEEESt5arrayIPcLm1EEEEviT0_T1_:
        /* <DEDUP_REMOVED lines=22> */
.L_x_2148:
        /* <DEDUP_REMOVED lines=23> */
.L_x_2151:
[----:B0-----:R-:W-:-:S13]  /*02d0*/  ISETP.GE.AND P0, PT, R4, R3, PT ;  /* 0x000000030400720c */ /* 0x001fda0003f06270 */
[----:B------:R-:W-:Y:S05]  /*02e0*/  @P0 BRA `(.L_x_2153) ;  /* 0x000000c000000947 */ /* 0x000fea0003800000 */
[----:B------:R-:W-:Y:S01]  /*02f0*/  IMAD.IADD R6, R2, 0x1, R4 ;  /* 0x0000000102067824 */ /* 0x000fe200078e0204 */
[----:B------:R-:W-:-:S04]  /*0300*/  IADD3 R4, R4, 0x80, RZ ;  /* 0x0000008004047810 */ /* 0x000fc80007ffe0ff */
[----:B------:R-:W-:-:S05]  /*0310*/  IADD3 R6, P0, R6, c[0x0][0x168], RZ ;  /* 0x00005a0006067a10 */ /* 0x000fca0007f1e0ff */
[----:B------:R-:W-:-:S05]  /*0320*/  IMAD.X R7, RZ, RZ, c[0x0][0x16c], P0 ;  /* 0x00005b00ff077624 */ /* 0x000fca00000e06ff */
[----:B------:R0:W-:Y:S03]  /*0330*/  STG.E.U8 [R6.64], R0 ;  /* 0x0000000006007986 */ /* 0x0001e6000c101104 */
.L_x_2152:
[----:B------:R-:W-:-:S13]  /*0340*/  ISETP.GE.AND P0, PT, R4, R3, PT ;  /* 0x000000030400720c */ /* 0x000fda0003f06270 */
[----:B------:R-:W-:Y:S05]  /*0350*/  @P0 BRA `(.L_x_2154) ;  /* 0x000000c000000947 */ /* 0x000fea0003800000 */
[----:B0-----:R-:W-:Y:S01]  /*0360*/  IMAD.IADD R6, R2, 0x1, R4 ;  /* 0x0000000102067824 */ /* 0x001fe200078e0204 */
[----:B------:R-:W-:-:S04]  /*0370*/  IADD3 R4, R4, 0x80, RZ ;  /* 0x0000008004047810 */ /* 0x000fc80007ffe0ff */
[----:B------:R-:W-:-:S05]  /*0380*/  IADD3 R6, P0, R6, c[0x0][0x168], RZ ;  /* 0x00005a0006067a10 */ /* 0x000fca0007f1e0ff */
[----:B------:R-:W-:-:S05]  /*0390*/  IMAD.X R7, RZ, RZ, c[0x0][0x16c], P0 ;  /* 0x00005b00ff077624 */ /* 0x000fca00000e06ff */
[----:B------:R0:W-:Y:S03]  /*03a0*/  STG.E.U8 [R6.64], R0 ;  /* 0x0000000006007986 */ /* 0x0001e6000c101104 */
.L_x_2153:
[----:B------:R-:W-:-:S13]  /*03b0*/  ISETP.GE.AND P0, PT, R4, R3, PT ;  /* 0x000000030400720c */ /* 0x000fda0003f06270 */
[----:B------:R-:W-:Y:S05]  /*03c0*/  @P0 BRA `(.L_x_2155) ;  /* 0x000000c000000947 */ /* 0x000fea0003800000 */
[----:B0-----:R-:W-:Y:S01]  /*03d0*/  IMAD.IADD R6, R2, 0x1, R4 ;  /* 0x0000000102067824 */ /* 0x001fe200078e0204 */
[----:B------:R-:W-:-:S04]  /*03e0*/  IADD3 R4, R4, 0x80, RZ ;  /* 0x0000008004047810 */ /* 0x000fc80007ffe0ff */
[----:B------:R-:W-:-:S05]  /*03f0*/  IADD3 R6, P0, R6, c[0x0][0x168], RZ ;  /* 0x00005a0006067a10 */ /* 0x000fca0007f1e0ff */
[----:B------:R-:W-:-:S05]  /*0400*/  IMAD.X R7, RZ, RZ, c[0x0][0x16c], P0 ;  /* 0x00005b00ff077624 */ /* 0x000fca00000e06ff */
[----:B------:R0:W-:Y:S03]  /*0410*/  STG.E.U8 [R6.64], R0 ;  /* 0x0000000006007986 */ /* 0x0001e6000c101104 */
.L_x_2154:
[----:B------:R-:W-:-:S13]  /*0420*/  ISETP.GE.AND P0, PT, R4, R3, PT ;  /* 0x000000030400720c */ /* 0x000fda0003f06270 */
[----:B------:R-:W-:Y:S05]  /*0430*/  @P0 BRA `(.L_x_2156) ;  /* 0x000000c000000947 */ /* 0x000fea0003800000 */
[----:B0-----:R-:W-:Y:S01]  /*0440*/  IMAD.IADD R6, R2, 0x1, R4 ;  /* 0x0000000102067824 */ /* 0x001fe200078e0204 */
[----:B------:R-:W-:-:S04]  /*0450*/  IADD3 R4, R4, 0x80, RZ ;  /* 0x0000008004047810 */ /* 0x000fc80007ffe0ff */
[----:B------:R-:W-:-:S05]  /*0460*/  IADD3 R6, P0, R6, c[0x0][0x168], RZ ;  /* 0x00005a0006067a10 */ /* 0x000fca0007f1e0ff */
[----:B------:R-:W-:-:S05]  /*0470*/  IMAD.X R7, RZ, RZ, c[0x0][0x16c], P0 ;  /* 0x00005b00ff077624 */ /* 0x000fca00000e06ff */
[----:B------:R0:W-:Y:S03]  /*0480*/  STG.E.U8 [R6.64], R0 ;  /* 0x0000000006007986 */ /* 0x0001e6000c101104 */
.L_x_2155:
[----:B------:R-:W-:-:S13]  /*0490*/  ISETP.GE.AND P0, PT, R4, R3, PT ;  /* 0x000000030400720c */ /* 0x000fda0003f06270 */
[----:B------:R-:W-:Y:S05]  /*04a0*/  @P0 BRA `(.L_x_2157) ;  /* 0x000000c000000947 */ /* 0x000fea0003800000 */
[----:B0-----:R-:W-:Y:S01]  /*04b0*/  IMAD.IADD R6, R2, 0x1, R4 ;  /* 0x0000000102067824 */ /* 0x001fe200078e0204 */
[----:B------:R-:W-:-:S04]  /*04c0*/  IADD3 R4, R4, 0x80, RZ ;  /* 0x0000008004047810 */ /* 0x000fc80007ffe0ff */
[----:B------:R-:W-:-:S05]  /*04d0*/  IADD3 R6, P0, R6, c[0x0][0x168], RZ ;  /* 0x00005a0006067a10 */ /* 0x000fca0007f1e0ff */
[----:B------:R-:W-:-:S05]  /*04e0*/  IMAD.X R7, RZ, RZ, c[0x0][0x16c], P0 ;  /* 0x00005b00ff077624 */ /* 0x000fca00000e06ff */
[----:B------:R0:W-:Y:S03]  /*04f0*/  STG.E.U8 [R6.64], R0 ;  /* 0x0000000006007986 */ /* 0x0001e6000c101104 */
.L_x_2156:
[----:B------:R-:W-:-:S13]  /*0500*/  ISETP.GE.AND P0, PT, R4, R3, PT ;  /* 0x000000030400720c */ /* 0x000fda0003f06270 */
[----:B------:R-:W-:Y:S05]  /*0510*/  @P0 BRA `(.L_x_2158) ;  /* 0x000000c000000947 */ /* 0x000fea0003800000 */
[----:B0-----:R-:W-:Y:S01]  /*0520*/  IMAD.IADD R6, R2, 0x1, R4 ;  /* 0x0000000102067824 */ /* 0x001fe200078e0204 */
[----:B------:R-:W-:-:S04]  /*0530*/  IADD3 R4, R4, 0x80, RZ ;  /* 0x0000008004047810 */ /* 0x000fc80007ffe0ff */
[----:B------:R-:W-:-:S05]  /*0540*/  IADD3 R6, P0, R6, c[0x0][0x168], RZ ;  /* 0x00005a0006067a10 */ /* 0x000fca0007f1e0ff */
[----:B------:R-:W-:-:S05]  /*0550*/  IMAD.X R7, RZ, RZ, c[0x0][0x16c], P0 ;  /* 0x00005b00ff077624 */ /* 0x000fca00000e06ff */
[----:B------:R0:W-:Y:S03]  /*0560*/  STG.E.U8 [R6.64], R0 ;  /* 0x0000000006007986 */ /* 0x0001e6000c101104 */
.L_x_2157:
[----:B------:R-:W-:-:S13]  /*0570*/  ISETP.GE.AND P0, PT, R4, R3, PT ;  /* 0x000000030400720c */ /* 0x000fda0003f06270 */
[----:B------:R-:W-:Y:S05]  /*0580*/  @P0 BRA `(.L_x_2159) ;  /* 0x000000c000000947 */ /* 0x000fea0003800000 */
[----:B0-----:R-:W-:Y:S01]  /*0590*/  IMAD.IADD R6, R2, 0x1, R4 ;  /* 0x0000000102067824 */ /* 0x001fe200078e0204 */
[----:B------:R-:W-:-:S04]  /*05a0*/  IADD3 R4, R4, 0x80, RZ ;  /* 0x0000008004047810 */ /* 0x000fc80007ffe0ff */
[----:B------:R-:W-:-:S05]  /*05b0*/  IADD3 R6, P0, R6, c[0x0][0x168], RZ ;  /* 0x00005a0006067a10 */ /* 0x000fca0007f1e0ff */
[----:B------:R-:W-:-:S05]  /*05c0*/  IMAD.X R7, RZ, RZ, c[0x0][0x16c], P0 ;  /* 0x00005b00ff077624 */ /* 0x000fca00000e06ff */
[----:B------:R0:W-:Y:S03]  /*05d0*/  STG.E.U8 [R6.64], R0 ;  /* 0x0000000006007986 */ /* 0x0001e6000c101104 */
.L_x_2158:
[----:B------:R-:W-:-:S13]  /*05e0*/  ISETP.GE.AND P0, PT, R4, R3, PT ;  /* 0x000000030400720c */ /* 0x000fda0003f06270 */
[----:B------:R-:W-:Y:S05]  /*05f0*/  @P0 BRA `(.L_x_2160) ;  /* 0x000000c000000947 */ /* 0x000fea0003800000 */
[----:B0-----:R-:W-:Y:S01]  /*0600*/  IMAD.IADD R6, R2, 0x1, R4 ;  /* 0x0000000102067824 */ /* 0x001fe200078e0204 */
[----:B------:R-:W-:-:S04]  /*0610*/  IADD3 R4, R4, 0x80, RZ ;  /* 0x0000008004047810 */ /* 0x000fc80007ffe0ff */
[----:B------:R-:W-:-:S05]  /*0620*/  IADD3 R6, P0, R6, c[0x0][0x168], RZ ;  /* 0x00005a0006067a10 */ /* 0x000fca0007f1e0ff */
[----:B------:R-:W-:-:S05]  /*0630*/  IMAD.X R7, RZ, RZ, c[0x0][0x16c], P0 ;  /* 0x00005b00ff077624 */ /* 0x000fca00000e06ff */
[----:B------:R0:W-:Y:S03]  /*0640*/  STG.E.U8 [R6.64], R0 ;  /* 0x0000000006007986 */ /* 0x0001e6000c101104 */
.L_x_2159:
[----:B------:R-:W-:-:S13]  /*0650*/  ISETP.GE.AND P0, PT, R4, R3, PT ;  /* 0x000000030400720c */ /* 0x000fda0003f06270 */
[----:B------:R-:W-:Y:S05]  /*0660*/  @P0 BRA `(.L_x_2161) ;  /* 0x000000c000000947 */ /* 0x000fea0003800000 */
[----:B0-----:R-:W-:Y:S01]  /*0670*/  IMAD.IADD R6, R2, 0x1, R4 ;  /* 0x0000000102067824 */ /* 0x001fe200078e0204 */
[----:B------:R-:W-:-:S04]  /*0680*/  IADD3 R4, R4, 0x80, RZ ;  /* 0x0000008004047810 */ /* 0x000fc80007ffe0ff */
[----:B------:R-:W-:-:S05]  /*0690*/  IADD3 R6, P0, R6, c[0x0][0x168], RZ ;  /* 0x00005a0006067a10 */ /* 0x000fca0007f1e0ff */
[----:B------:R-:W-:-:S05]  /*06a0*/  IMAD.X R7, RZ, RZ, c[0x0][0x16c], P0 ;  /* 0x00005b00ff077624 */ /* 0x000fca00000e06ff */
[----:B------:R0:W-:Y:S03]  /*06b0*/  STG.E.U8 [R6.64], R0 ;  /* 0x0000000006007986 */ /* 0x0001e6000c101104 */
.L_x_2160:
[----:B------:R-:W-:-:S13]  /*06c0*/  ISETP.GE.AND P0, PT, R4, R3, PT ;  /* 0x000000030400720c */ /* 0x000fda0003f06270 */
[----:B------:R-:W-:Y:S05]  /*06d0*/  @P0 BRA `(.L_x_2162) ;  /* 0x000000d000000947 */ /* 0x000fea0003800000 */
[----:B0-----:R-:W-:Y:S01]  /*06e0*/  IMAD.IADD R6, R2, 0x1, R4 ;  /* 0x0000000102067824 */ /* 0x001fe200078e0204 */
[----:B------:R-:W-:-:S04]  /*06f0*/  IADD3 R4, R4, 0x80, RZ ;  /* 0x0000008004047810 */ /* 0x000fc80007ffe0ff */
[----:B------:R-:W-:-:S05]  /*0700*/  IADD3 R6, P0, R6, c[0x0][0x168], RZ ;  /* 0x00005a0006067a10 */ /* 0x000fca0007f1e0ff */
[----:B------:R-:W-:-:S05]  /*0710*/  IMAD.X R7, RZ, RZ, c[0x0][0x16c], P0 ;  /* 0x00005b00ff077624 */ /* 0x000fca00000e06ff */
[----:B------:R0:W-:Y:S03]  /*0720*/  STG.E.U8 [R6.64], R0 ;  /* 0x0000000006007986 */ /* 0x0001e6000c101104 */
.L_x_2161:
        /* <DEDUP_REMOVED lines=8> */
.L_x_2162:
[----:B------:R-:W-:Y:S05]  /*07b0*/  BSYNC B1 ;  /* 0x0000000000017941 */ /* 0x000fea0003800000 */
.L_x_2150:
[----:B------:R-:W-:-:S13]  /*07c0*/  ISETP.GE.AND P0, PT, R4, R3, PT ;  /* 0x000000030400720c */ /* 0x000fda0003f06270 */
[----:B0-----:R-:W-:Y:S01]  /*07d0*/  @!P0 IMAD.IADD R6, R2, 0x1, R4 ;  /* 0x0000000102068824 */ /* 0x001fe200078e0204 */
[----:B------:R-:W-:-:S04]  /*07e0*/  @!P0 IADD3 R4, R4, 0x80, RZ ;  /* 0x0000008004048810 */ /* 0x000fc80007ffe0ff */
[----:B------:R-:W-:-:S05]  /*07f0*/  @!P0 IADD3 R6, P1, R6, c[0x0][0x168], RZ ;  /* 0x00005a0006068a10 */ /* 0x000fca0007f3e0ff */
[----:B------:R-:W-:-:S05]  /*0800*/  @!P0 IMAD.X R7, RZ, RZ, c[0x0][0x16c], P1 ;  /* 0x00005b00ff078624 */ /* 0x000fca00008e06ff */
[----:B------:R0:W-:Y:S03]  /*0810*/  @!P0 STG.E.U8 [R6.64], R0 ;  /* 0x0000000006008986 */ /* 0x0001e6000c101104 */
.L_x_2163:
[----:B------:R-:W-:Y:S05]  /*0820*/  BSYNC B0 ;  /* 0x0000000000007941 */ /* 0x000fea0003800000 */
.L_x_2149:
        /* <DEDUP_REMOVED lines=8> */
.L_x_2164:
        /* <DEDUP_REMOVED lines=13> */
.L_x_6873:


//--------------------- .text._ZN2at6native29vectorized_elementwise_kernelILi4ENS0_11FillFunctorIN3c1013Float8_e4m3fnEEESt5arrayIPcLm1EEEEviT0_T1_ --------------------------
	.section	.text._ZN2at6native29vectorized_elementwise_kernelILi4ENS0_11FillFunctorIN3c1013Float8_e4m3fnEEESt5arrayIPcLm1EEEEviT0_T1_,"ax",@progbits
	.sectioninfo	@"SHI_REGISTERS=10"
	.align	128
        .global         _ZN2at6native29vectorized_elementwise_kernelILi4ENS0_11FillFunctorIN3c1013Float8_e4m3fnEEESt5arrayIPcLm1EEEEviT0_T1_
        .type           _ZN2at6native29vectorized_elementwise_kernelILi4ENS0_11FillFunctorIN3c1013Float8_e4m3fnEEESt5arrayIPcLm1EEEEviT0_T1_,@function
        .size           _ZN2at6native29vectorized_elementwise_kernelILi4ENS0_11FillFunctorIN3c1013Float8_e4m3fnEEESt5arrayIPcLm1EEEEviT0_T1_,(.L_x_6874 - _ZN2at6native29vectorized_elementwise_kernelILi4ENS0_11FillFunctorIN3c1013Float8_e4m3fnEEESt5arrayIPcLm1EEEEviT0_T1_)
        .other          _ZN2at6native29vectorized_elementwise_kernelILi4ENS0_11FillFunctorIN3c1013Float8_e4m3fnEEESt5arrayIPcLm1EEEEviT0_T1_,@"STO_CUDA_ENTRY STV_DEFAULT"
_ZN2at6native29vectorized_elementwise_kernelILi4ENS0_11FillFunctorIN3c1013Float8_e4m3fnEEESt5arrayIPcLm1EEEEviT0_T1_:
.text._ZN2at6native29vectorized_elementwise_kernelILi4ENS0_11FillFunctorIN3c1013Float8_e4m3fnEEESt5arrayIPcLm1EEEEviT0_T1_:
        /* <DEDUP_REMOVED lines=20> */
.L_x_2165:
        /* <DEDUP_REMOVED lines=23> */
.L_x_2168:
[----:B0-----:R-:W-:-:S13]  /*02b0*/  ISETP.GE.AND P0, PT, R4, R3, PT ;  /* 0x000000030400720c */ /* 0x001fda0003f06270 */
[----:B------:R-:W-:Y:S05]  /*02c0*/  @P0 BRA `(.L_x_2170) ;  /* 0x000000c000000947 */ /* 0x000fea0003800000 */
[----:B------:R-:W-:Y:S01]  /*02d0*/  IMAD.IADD R6, R2, 0x1, R4 ;  /* 0x0000000102067824 */ /* 0x000fe200078e0204 */
[----:B------:R-:W-:-:S04]  /*02e0*/  IADD3 R4, R4, 0x80, RZ ;  /* 0x0000008004047810 */ /* 0x000fc80007ffe0ff */
[----:B------:R-:W-:-:S05]  /*02f0*/  IADD3 R6, P0, R6, c[0x0][0x168], RZ ;  /* 0x00005a0006067a10 */ /* 0x000fca0007f1e0ff */
[----:B------:R-:W-:-:S05]  /*0300*/  IMAD.X R7, RZ, RZ, c[0x0][0x16c], P0 ;  /* 0x00005b00ff077624 */ /* 0x000fca00000e06ff */
[----:B------:R0:W-:Y:S03]  /*0310*/  STG.E.U8 [R6.64], R0 ;  /* 0x0000000006007986 */ /* 0x0001e6000c101104 */
.L_x_2169:
[----:B------:R-:W-:-:S13]  /*0320*/  ISETP.GE.AND P0, PT, R4, R3, PT ;  /* 0x000000030400720c */ /* 0x000fda0003f06270 */
[----:B------:R-:W-:Y:S05]  /*0330*/  @P0 BRA `(.L_x_2171) ;  /* 0x000000c000000947 */ /* 0x000fea0003800000 */
[----:B0-----:R-:W-:Y:S01]  /*0340*/  IMAD.IADD R6, R2, 0x1, R4 ;  /* 0x0000000102067824 */ /* 0x001fe200078e0204 */
[----:B------:R-:W-:-:S04]  /*0350*/  IADD3 R4, R4, 0x80, RZ ;  /* 0x0000008004047810 */ /* 0x000fc80007ffe0ff */
[----:B------:R-:W-:-:S05]  /*0360*/  IADD3 R6, P0, R6, c[0x0][0x168], RZ ;  /* 0x00005a0006067a10 */ /* 0x000fca0007f1e0ff */
[----:B------:R-:W-:-:S05]  /*0370*/  IMAD.X R7, RZ, RZ, c[0x0][0x16c], P0 ;  /* 0x00005b00ff077624 */ /* 0x000fca00000e06ff */
[----:B------:R0:W-:Y:S03]  /*0380*/  STG.E.U8 [R6.64], R0 ;  /* 0x0000000006007986 */ /* 0x0001e6000c101104 */
.L_x_2170:
[----:B------:R-:W-:-:S13]  /*0390*/  ISETP.GE.AND P0, PT, R4, R3, PT ;  /* 0x000000030400720c */ /* 0x000fda0003f06270 */
[----:B------:R-:W-:Y:S05]  /*03a0*/  @P0 BRA `(.L_x_2172) ;  /* 0x000000c000000947 */ /* 0x000fea0003800000 */
[----:B0-----:R-:W-:Y:S01]  /*03b0*/  IMAD.IADD R6, R2, 0x1, R4 ;  /* 0x0000000102067824 */ /* 0x001fe200078e0204 */
[----:B------:R-:W-:-:S04]  /*03c0*/  IADD3 R4, R4, 0x80, RZ ;  /* 0x0000008004047810 */ /* 0x000fc80007ffe0ff */
[----:B------:R-:W-:-:S05]  /*03d0*/  IADD3 R6, P0, R6, c[0x0][0x168], RZ ;  /* 0x00005a0006067a10 */ /* 0x000fca0007f1e0ff */
[----:B------:R-:W-:-:S05]  /*03e0*/  IMAD.X R7, RZ, RZ, c[0x0][0x16c], P0 ;  /* 0x00005b00ff077624 */ /* 0x000fca00000e06ff */
[----:B------:R0:W-:Y:S03]  /*03f0*/  STG.E.U8 [R6.64], R0 ;  /* 0x0000000006007986 */ /* 0x0001e6000c101104 */
.L_x_2171:
[----:B------:R-:W-:-:S13]  /*0400*/  ISETP.GE.AND P0, PT, R4, R3, PT ;  /* 0x000000030400720c */ /* 0x000fda0003f06270 */
[----:B------:R-:W-:Y:S05]  /*0410*/  @P0 BRA `(.L_x_2173) ;  /* 0x000000c000000947 */ /* 0x000fea0003800000 */
[----:B0-----:R-:W-:Y:S01]  /*0420*/  IMAD.IADD R6, R2, 0x1, R4 ;  /* 0x0000000102067824 */ /* 0x001fe200078e0204 */
[----:B------:R-:W-:-:S04]  /*0430*/  IADD3 R4, R4, 0x80, RZ ;  /* 0x0000008004047810 */ /* 0x000fc80007ffe0ff */
[----:B------:R-:W-:-:S05]  /*0440*/  IADD3 R6, P0, R6, c[0x0][0x168], RZ ;  /* 0x00005a0006067a10 */ /* 0x000fca0007f1e0ff */
[----:B------:R-:W-:-:S05]  /*0450*/  IMAD.X R7, RZ, RZ, c[0x0][0x16c], P0 ;  /* 0x00005b00ff077624 */ /* 0x000fca00000e06ff */
[----:B------:R0:W-:Y:S03]  /*0460*/  STG.E.U8 [R6.64], R0 ;  /* 0x0000000006007986 */ /* 0x0001e6000c101104 */
.L_x_2172:
[----:B------:R-:W-:-:S13]  /*0470*/  ISETP.GE.AND P0, PT, R4, R3, PT ;  /* 0x000000030400720c */ /* 0x000fda0003f06270 */
[----:B------:R-:W-:Y:S05]  /*0480*/  @P0 BRA `(.L_x_2174) ;  /* 0x000000c000000947 */ /* 0x000fea0003800000 */
[----:B0-----:R-:W-:Y:S01]  /*0490*/  IMAD.IADD R6, R2, 0x1, R4 ;  /* 0x0000000102067824 */ /* 0x001fe200078e0204 */
[----:B------:R-:W-:-:S04]  /*04a0*/  IADD3 R4, R4, 0x80, RZ ;  /* 0x0000008004047810 */ /* 0x000fc80007ffe0ff */
[----:B------:R-:W-:-:S05]  /*04b0*/  IADD3 R6, P0, R6, c[0x0][0x168], RZ ;  /* 0x00005a0006067a10 */ /* 0x000fca0007f1e0ff */
[----:B------:R-:W-:-:S05]  /*04c0*/  IMAD.X R7, RZ, RZ, c[0x0][0x16c], P0 ;  /* 0x00005b00ff077624 */ /* 0x000fca00000e06ff */
[----:B------:R0:W-:Y:S03]  /*04d0*/  STG.E.U8 [R6.64], R0 ;  /* 0x0000000006007986 */ /* 0x0001e6000c101104 */
.L_x_2173:
[----:B------:R-:W-:-:S13]  /*04e0*/  ISETP.GE.AND P0, PT, R4, R3, PT ;  /* 0x000000030400720c */ /* 0x000fda0003f06270 */
[----:B------:R-:W-:Y:S05]  /*04f0*/  @P0 BRA `(.L_x_2175) ;  /* 0x000000c000000947 */ /* 0x000fea0003800000 */
[----:B0-----:R-:W-:Y:S01]  /*0500*/  IMAD.IADD R6, R2, 0x1, R4 ;  /* 0x0000000102067824 */ /* 0x001fe200078e0204 */
[----:B------:R-:W-:-:S04]  /*0510*/  IADD3 R4, R4, 0x80, RZ ;  /* 0x0000008004047810 */ /* 0x000fc80007ffe0ff */
[----:B------:R-:W-:-:S05]  /*0520*/  IADD3 R6, P0, R6, c[0x0][0x168], RZ ;  /* 0x00005a0006067a10 */ /* 0x000fca0007f1e0ff */
[----:B------:R-:W-:-:S05]  /*0530*/  IMAD.X R7, RZ, RZ, c[0x0][0x16c], P0 ;  /* 0x00005b00ff077624 */ /* 0x000fca00000e06ff */
[----:B------:R0:W-:Y:S03]  /*0540*/  STG.E.U8 [R6.64], R0 ;  /* 0x0000000006007986 */ /* 0x0001e6000c101104 */
.L_x_2174:
[----:B------:R-:W-:-:S13]  /*0550*/  ISETP.GE.AND P0, PT, R4, R3, PT ;  /* 0x000000030400720c */ /* 0x000fda0003f06270 */
[----:B------:R-:W-:Y:S05]  /*0560*/  @P0 BRA `(.L_x_2176) ;  /* 0x000000c000000947 */ /* 0x000fea0003800000 */
[----:B0-----:R-:W-:Y:S01]  /*0570*/  IMAD.IADD R6, R2, 0x1, R4 ;  /* 0x0000000102067824 */ /* 0x001fe200078e0204 */
[----:B------:R-:W-:-:S04]  /*0580*/  IADD3 R4, R4, 0x80, RZ ;  /* 0x0000008004047810 */ /* 0x000fc80007ffe0ff */
[----:B------:R-:W-:-:S05]  /*0590*/  IADD3 R6, P0, R6, c[0x0][0x168], RZ ;  /* 0x00005a0006067a10 */ /* 0x000fca0007f1e0ff */
[----:B------:R-:W-:-:S05]  /*05a0*/  IMAD.X R7, RZ, RZ, c[0x0][0x16c], P0 ;  /* 0x00005b00ff077624 */ /* 0x000fca00000e06ff */
[----:B------:R0:W-:Y:S03]  /*05b0*/  STG.E.U8 [R6.64], R0 ;  /* 0x0000000006007986 */ /* 0x0001e6000c101104 */
.L_x_2175:
[----:B------:R-:W-:-:S13]  /*05c0*/  ISETP.GE.AND P0, PT, R4, R3, PT ;  /* 0x000000030400720c */ /* 0x000fda0003f06270 */
[----:B------:R-:W-:Y:S05]  /*05d0*/  @P0 BRA `(.L_x_2177) ;  /* 0x000000c000000947 */ /* 0x000fea0003800000 */
[----:B0-----:R-:W-:Y:S01]  /*05e0*/  IMAD.IADD R6, R2, 0x1, R4 ;  /* 0x0000000102067824 */ /* 0x001fe200078e0204 */
[----:B------:R-:W-:-:S04]  /*05f0*/  IADD3 R4, R4, 0x80, RZ ;  /* 0x0000008004047810 */ /* 0x000fc80007ffe0ff */
[----:B------:R-:W-:-:S05]  /*0600*/  IADD3 R6, P0, R6, c[0x0][0x168], RZ ;  /* 0x00005a0006067a10 */ /* 0x000fca0007f1e0ff */
[----:B------:R-:W-:-:S05]  /*0610*/  IMAD.X R7, RZ, RZ, c[0x0][0x16c], P0 ;  /* 0x00005b00ff077624 */ /* 0x000fca00000e06ff */
[----:B------:R0:W-:Y:S03]  /*0620*/  STG.E.U8 [R6.64], R0 ;  /* 0x0000000006007986 */ /* 0x0001e6000c101104 */
.L_x_2176:
[----:B------:R-:W-:-:S13]  /*0630*/  ISETP.GE.AND P0, PT, R4, R3, PT ;  /* 0x000000030400720c */ /* 0x000fda0003f06270 */
[----:B------:R-:W-:Y:S05]  /*0640*/  @P0 BRA `(.L_x_2178) ;  /* 0x000000c000000947 */ /* 0x000fea0003800000 */
[----:B0-----:R-:W-:Y:S01]  /*0650*/  IMAD.IADD R6, R2, 0x1, R4 ;  /* 0x0000000102067824 */ /* 0x001fe200078e0204 */
[----:B------:R-:W-:-:S04]  /*0660*/  IADD3 R4, R4, 0x80, RZ ;  /* 0x0000008004047810 */ /* 0x000fc80007ffe0ff */
[----:B------:R-:W-:-:S05]  /*0670*/  IADD3 R6, P0, R6, c[0x0][0x168], RZ ;  /* 0x00005a0006067a10 */ /* 0x000fca0007f1e0ff */
[----:B------:R-:W-:-:S05]  /*0680*/  IMAD.X R7, RZ, RZ, c[0x0][0x16c], P0 ;  /* 0x00005b00ff077624 */ /* 0x000fca00000e06ff */
[----:B------:R0:W-:Y:S03]  /*0690*/  STG.E.U8 [R6.64], R0 ;  /* 0x0000000006007986 */ /* 0x0001e6000c101104 */
.L_x_2177:
[----:B------:R-:W-:-:S13]  /*06a0*/  ISETP.GE.AND P0, PT, R4, R3, PT ;  /* 0x000000030400720c */ /* 0x000fda0003f06270 */
[----:B------:R-:W-:Y:S05]  /*06b0*/  @P0 BRA `(.L_x_2179) ;  /* 0x000000d000000947 */ /* 0x000fea0003800000 */
[----:B0-----:R-:W-:Y:S01]  /*06c0*/  IMAD.IADD R6, R2, 0x1, R4 ;  /* 0x0000000102067824 */ /* 0x001fe200078e0204 */
[----:B------:R-:W-:-:S04]  /*06d0*/  IADD3 R4, R4, 0x80, RZ ;  /* 0x0000008004047810 */ /* 0x000fc80007ffe0ff */
[----:B------:R-:W-:-:S05]  /*06e0*/  IADD3 R6, P0, R6, c[0x0][0x168], RZ ;  /* 0x00005a0006067a10 */ /* 0x000fca0007f1e0ff */
[----:B------:R-:W-:-:S05]  /*06f0*/  IMAD.X R7, RZ, RZ, c[0x0][0x16c], P0 ;  /* 0x00005b00ff077624 */ /* 0x000fca00000e06ff */
[----:B------:R0:W-:Y:S03]  /*0700*/  STG.E.U8 [R6.64], R0 ;  /* 0x0000000006007986 */ /* 0x0001e6000c101104 */
.L_x_2178:
        /* <DEDUP_REMOVED lines=8> */
.L_x_2179:
[----:B------:R-:W-:Y:S05]  /*0790*/  BSYNC B1 ;  /* 0x0000000000017941 */ /* 0x000fea0003800000 */
.L_x_2167:
[----:B------:R-:W-:-:S13]  /*07a0*/  ISETP.GE.AND P0, PT, R4, R3, PT ;  /* 0x000000030400720c */ /* 0x000fda0003f06270 */
[----:B0-----:R-:W-:Y:S01]  /*07b0*/  @!P0 IMAD.IADD R6, R2, 0x1, R4 ;  /* 0x0000000102068824 */ /* 0x001fe200078e0204 */
[----:B------:R-:W-:-:S04]  /*07c0*/  @!P0 IADD3 R4, R4, 0x80, RZ ;  /* 0x0000008004048810 */ /* 0x000fc80007ffe0ff */
[----:B------:R-:W-:-:S05]  /*07d0*/  @!P0 IADD3 R6, P1, R6, c[0x0][0x168], RZ ;  /* 0x00005a0006068a10 */ /* 0x000fca0007f3e0ff */
[----:B------:R-:W-:-:S05]  /*07e0*/  @!P0 IMAD.X R7, RZ, RZ, c[0x0][0x16c], P1 ;  /* 0x00005b00ff078624 */ /* 0x000fca00008e06ff */
[----:B------:R0:W-:Y:S03]  /*07f0*/  @!P0 STG.E.U8 [R6.64], R0 ;  /* 0x0000000006008986 */ /* 0x0001e6000c101104 */
.L_x_2180:
[----:B------:R-:W-:Y:S05]  /*0800*/  BSYNC B0 ;  /* 0x0000000000007941 */ /* 0x000fea0003800000 */
.L_x_2166:
        /* <DEDUP_REMOVED lines=8> */
.L_x_2181:
        /* <DEDUP_REMOVED lines=15> */
.L_x_6874:


//--------------------- .text._ZN2at6native29vectorized_elementwise_kernelILi8ENS0_11FillFunctorIN3c1013Float8_e4m3fnEEESt5arrayIPcLm1EEEEviT0_T1_ --------------------------
	.section	.text._ZN2at6native29vectorized_elementwise_kernelILi8ENS0_11FillFunctorIN3c1013Float8_e4m3fnEEESt5arrayIPcLm1EEEEviT0_T1_,"ax",@progbits
	.sectioninfo	@"SHI_REGISTERS=4"
	.align	128
        .global         _ZN2at6native29vectorized_elementwise_kernelILi8ENS0_11FillFunctorIN3c1013Float8_e4m3fnEEESt5arrayIPcLm1EEEEviT0_T1_
        .type           _ZN2at6native29vectorized_elementwise_kernelILi8ENS0_11FillFunctorIN3c1013Float8_e4m3fnEEESt5arrayIPcLm1EEEEviT0_T1_,@function
        .size           _ZN2at6native29vectorized_elementwise_kernelILi8ENS0_11FillFunctorIN3c1013Float8_e4m3fnEEESt5arrayIPcLm1EEEEviT0_T1_,(.L_x_6875 - _ZN2at6native29vectorized_elementwise_kernelILi8ENS0_11FillFunctorIN3c1013Float8_e4m3fnEEESt5arrayIPcLm1EEEEviT0_T1_)
        .other          _ZN2at6native29vectorized_elementwise_kernelILi8ENS0_11FillFunctorIN3c1013Float8_e4m3fnEEESt5arrayIPcLm1EEEEviT0_T1_,@"STO_CUDA_ENTRY STV_DEFAULT"
_ZN2at6native29vectorized_elementwise_kernelILi8ENS0_11FillFunctorIN3c1013Float8_e4m3fnEEESt5arrayIPcLm1EEEEviT0_T1_:
.text._ZN2at6native29vectorized_elementwise_kernelILi8ENS0_11FillFunctorIN3c1013Float8_e4m3fnEEESt5arrayIPcLm1EEEEviT0_T1_:
[----:B------:R-:W-:Y:S02]  /*0000*/  MOV R1, c[0x0][0x28] ;  /* 0x00000a0000017a02 */ /* 0x000fe40000000f00 */
[----:B------:R-:W-:Y:S05]  /*0010*/  EXIT ;  /* 0x000000000000794d */ /* 0x000fea0003800000 */
.L_x_2182:
        /* <DEDUP_REMOVED lines=14> */
.L_x_6875:


//--------------------- .text._ZN2at6native18elementwise_kernelILi128ELi4EZNS0_15gpu_kernel_implINS0_11FillFunctorIN3c1015Float8_e5m2fnuzEEEEEvRNS_18TensorIteratorBaseERKT_EUliE_EEviT1_ --------------------------
	.section	.text._ZN2at6native18elementwise_kernelILi128ELi4EZNS0_15gpu_kernel_implINS0_11FillFunctorIN3c1015Float8_e5m2fnuzEEEEEvRNS_18TensorIteratorBaseERKT_EUliE_EEviT1_,"ax",@progbits
	.sectioninfo	@"SHI_REGISTERS=24"
	.align	128
        .global         _ZN2at6native18elementwise_kernelILi128ELi4EZNS0_15gpu_kernel_implINS0_11FillFunctorIN3c1015Float8_e5m2fnuzEEEEEvRNS_18TensorIteratorBaseERKT_EUliE_EEviT1_
        .type           _ZN2at6native18elementwise_kernelILi128ELi4EZNS0_15gpu_kernel_implINS0_11FillFunctorIN3c1015Float8_e5m2fnuzEEEEEvRNS_18TensorIteratorBaseERKT_EUliE_EEviT1_,@function
        .size           _ZN2at6native18elementwise_kernelILi128ELi4EZNS0_15gpu_kernel_implINS0_11FillFunctorIN3c1015Float8_e5m2fnuzEEEEEvRNS_18TensorIteratorBaseERKT_EUliE_EEviT1_,(.L_x_6876 - _ZN2at6native18elementwise_kernelILi128ELi4EZNS0_15gpu_kernel_implINS0_11FillFunctorIN3c1015Float8_e5m2fnuzEEEEEvRNS_18TensorIteratorBaseERKT_EUliE_EEviT1_)
        .other          _ZN2at6native18elementwise_kernelILi128ELi4EZNS0_15gpu_kernel_implINS0_11FillFunctorIN3c1015Float8_e5m2fnuzEEEEEvRNS_18TensorIteratorBaseERKT_EUliE_EEviT1_,@"STO_CUDA_ENTRY STV_DEFAULT"
_ZN2at6native18elementwise_kernelILi128ELi4EZNS0_15gpu_kernel_implINS0_11FillFunctorIN3c1015Float8_e5m2fnuzEEEEEvRNS_18TensorIteratorBaseERKT_EUliE_EEviT1_:
.text._ZN2at6native18elementwise_kernelILi128ELi4EZNS0_15gpu_kernel_implINS0_11FillFunctorIN3c1015Float8_e5m2fnuzEEEEEvRNS_18TensorIteratorBaseERKT_EUliE_EEviT1_:
        /* <DEDUP_REMOVED lines=210> */
.L_x_2185:
        /* <DEDUP_REMOVED lines=34> */
.L_x_2192:
[----:B------:R-:W-:Y:S01]  /*0f40*/  LEA R7, R0, 0x37800000, 0x17 ;  /* 0x3780000000077811 */ /* 0x000fe200078eb8ff */
[----:B------:R-:W-:-:S05]  /*0f50*/  IMAD.SHL.U32 R0, R5, 0x200000, RZ ;  /* 0x0020000005007824 */ /* 0x000fca00078e00ff */
[----:B------:R-:W-:-:S04]  /*0f60*/  LOP3.LUT R0, R7, R0, R6, 0xfe, !PT ;  /* 0x0000000007007212 */ /* 0x000fc800078efe06 */
.L_x_2191:
[----:B------:R-:W0:Y:S02]  /*0f70*/  F2I.FTZ.TRUNC.NTZ R5, R0 ;  /* 0x0000000000057305 */ /* 0x000e24000021f100 */
[----:B0-----:R0:W-:Y:S01]  /*0f80*/  STG.E.U8 [R2.64], R5 ;  /* 0x0000000502007986 */ /* 0x0011e2000c101124 */
[----:B------:R-:W-:Y:S05]  /*0f90*/  BRA `(.L_x_2193) ;  /* 0x000025c000007947 */ /* 0x000fea0003800000 */
.L_x_2189:
        /* <DEDUP_REMOVED lines=19> */
.L_x_2195:
[----:B------:R-:W-:Y:S01]  /*10d0*/  IMAD.SHL.U32 R5, R5, 0x200000, RZ ;  /* 0x0020000005057824 */ /* 0x000fe200078e00ff */
[----:B------:R-:W-:-:S04]  /*10e0*/  LEA R0, R0, 0x37800000, 0x17 ;  /* 0x3780000000007811 */ /* 0x000fc800078eb8ff */
[----:B------:R-:W-:-:S06]  /*10f0*/  LOP3.LUT R4, R0, R5, R6, 0xfe, !PT ;  /* 0x0000000500047212 */ /* 0x000fcc00078efe06 */
.L_x_2194:
[----:B------:R-:W0:Y:S02]  /*1100*/  F2I.S64.TRUNC R4, R4 ;  /* 0x0000000400047311 */ /* 0x000e24000020d900 */
[----:B0-----:R-:W-:-:S05]  /*1110*/  IMAD.MOV.U32 R7, RZ, RZ, R4 ;  /* 0x000000ffff077224 */ /* 0x001fca00078e0004 */
[----:B------:R0:W-:Y:S01]  /*1120*/  STG.E.U8 [R2.64], R7 ;  /* 0x0000000702007986 */ /* 0x0001e2000c101124 */
[----:B------:R-:W-:Y:S05]  /*1130*/  BRA `(.L_x_2193) ;  /* 0x0000242000007947 */ /* 0x000fea0003800000 */
.L_x_2188:
        /* <DEDUP_REMOVED lines=25> */
.L_x_2199:
[----:B------:R-:W-:Y:S01]  /*12d0*/  IMAD.SHL.U32 R5, R5, 0x200000, RZ ;  /* 0x0020000005057824 */ /* 0x000fe200078e00ff */
[----:B------:R-:W-:-:S04]  /*12e0*/  LEA R0, R0, 0x37800000, 0x17 ;  /* 0x3780000000007811 */ /* 0x000fc800078eb8ff */
[----:B------:R-:W-:-:S06]  /*12f0*/  LOP3.LUT R4, R0, R5, R6, 0xfe, !PT ;  /* 0x0000000500047212 */ /* 0x000fcc00078efe06 */
.L_x_2198:
[----:B------:R-:W0:Y:S02]  /*1300*/  F2I.S64.TRUNC R4, R4 ;  /* 0x0000000400047311 */ /* 0x000e24000020d900 */
[----:B0-----:R0:W-:Y:S01]  /*1310*/  STG.E.64 [R2.64], R4 ;  /* 0x0000000402007986 */ /* 0x0011e2000c101b24 */
[----:B------:R-:W-:Y:S05]  /*1320*/  BRA `(.L_x_2193) ;  /* 0x0000223000007947 */ /* 0x000fea0003800000 */
.L_x_2197:
        /* <DEDUP_REMOVED lines=19> */
.L_x_2201:
[----:B------:R-:W-:Y:S01]  /*1460*/  IMAD.SHL.U32 R5, R5, 0x200000, RZ ;  /* 0x0020000005057824 */ /* 0x000fe200078e00ff */
[----:B------:R-:W-:-:S04]  /*1470*/  LEA R0, R0, 0x37800000, 0x17 ;  /* 0x3780000000007811 */ /* 0x000fc800078eb8ff */
[----:B------:R-:W-:-:S04]  /*1480*/  LOP3.LUT R0, R0, R5, R6, 0xfe, !PT ;  /* 0x0000000500007212 */ /* 0x000fc800078efe06 */
.L_x_2200:
[----:B------:R-:W0:Y:S02]  /*1490*/  F2I.FTZ.TRUNC.NTZ R5, R0 ;  /* 0x0000000000057305 */ /* 0x000e24000021f100 */
[----:B0-----:R0:W-:Y:S01]  /*14a0*/  STG.E [R2.64], R5 ;  /* 0x0000000502007986 */ /* 0x0011e2000c101924 */
[----:B------:R-:W-:Y:S05]  /*14b0*/  BRA `(.L_x_2193) ;  /* 0x000020a000007947 */ /* 0x000fea0003800000 */
.L_x_2196:
        /* <DEDUP_REMOVED lines=19> */
.L_x_2203:
[----:B------:R-:W-:Y:S01]  /*15f0*/  IMAD.SHL.U32 R5, R5, 0x200000, RZ ;  /* 0x0020000005057824 */ /* 0x000fe200078e00ff */
[----:B------:R-:W-:-:S04]  /*1600*/  LEA R0, R0, 0x37800000, 0x17 ;  /* 0x3780000000007811 */ /* 0x000fc800078eb8ff */
[----:B------:R-:W-:-:S04]  /*1610*/  LOP3.LUT R0, R0, R5, R6, 0xfe, !PT ;  /* 0x0000000500007212 */ /* 0x000fc800078efe06 */
.L_x_2202:
[----:B------:R-:W0:Y:S02]  /*1620*/  F2I.FTZ.TRUNC.NTZ R5, R0 ;  /* 0x0000000000057305 */ /* 0x000e24000021f100 */
[----:B0-----:R0:W-:Y:S01]  /*1630*/  STG.E.U16 [R2.64], R5 ;  /* 0x0000000502007986 */ /* 0x0011e2000c101524 */
[----:B------:R-:W-:Y:S05]  /*1640*/  BRA `(.L_x_2193) ;  /* 0x00001f1000007947 */ /* 0x000fea0003800000 */
.L_x_2187:
        /* <DEDUP_REMOVED lines=25> */
.L_x_2207:
[----:B------:R-:W-:Y:S01]  /*17e0*/  IMAD.SHL.U32 R5, R5, 0x200000, RZ ;  /* 0x0020000005057824 */ /* 0x000fe200078e00ff */
[----:B------:R-:W-:-:S04]  /*17f0*/  LEA R0, R0, 0x37800000, 0x17 ;  /* 0x3780000000007811 */ /* 0x000fc800078eb8ff */
[----:B------:R-:W-:-:S05]  /*1800*/  LOP3.LUT R7, R0, R5, R6, 0xfe, !PT ;  /* 0x0000000500077212 */ /* 0x000fca00078efe06 */
.L_x_2206:
[----:B------:R0:W-:Y:S01]  /*1810*/  STG.E [R2.64], R7 ;  /* 0x0000000702007986 */ /* 0x0001e2000c101924 */
[----:B------:R-:W-:Y:S05]  /*1820*/  BRA `(.L_x_2193) ;  /* 0x00001d3000007947 */ /* 0x000fea0003800000 */
.L_x_2205:
        /* <DEDUP_REMOVED lines=19> */
.L_x_2209:
[----:B------:R-:W-:Y:S01]  /*1960*/  IMAD.SHL.U32 R5, R5, 0x200000, RZ ;  /* 0x0020000005057824 */ /* 0x000fe200078e00ff */
[----:B------:R-:W-:-:S04]  /*1970*/  LEA R0, R0, 0x37800000, 0x17 ;  /* 0x3780000000007811 */ /* 0x000fc800078eb8ff */
[----:B------:R-:W-:-:S04]  /*1980*/  LOP3.LUT R0, R0, R5, R6, 0xfe, !PT ;  /* 0x0000000500007212 */ /* 0x000fc800078efe06 */
.L_x_2208:
[----:B------:R-:W-:-:S05]  /*1990*/  F2FP.PACK_AB R0, RZ, R0 ;  /* 0x00000000ff00723e */ /* 0x000fca00000000ff */
[----:B------:R0:W-:Y:S01]  /*19a0*/  STG.E.U16 [R2.64], R0 ;  /* 0x0000000002007986 */ /* 0x0001e2000c101524 */
[----:B------:R-:W-:Y:S05]  /*19b0*/  BRA `(.L_x_2193) ;  /* 0x00001ba000007947 */ /* 0x000fea0003800000 */
.L_x_2204:
        /* <DEDUP_REMOVED lines=25> */
.L_x_2213:
[----:B------:R-:W-:Y:S01]  /*1b50*/  IMAD.SHL.U32 R5, R5, 0x200000, RZ ;  /* 0x0020000005057824 */ /* 0x000fe200078e00ff */
[----:B------:R-:W-:-:S04]  /*1b60*/  LEA R0, R0, 0x37800000, 0x17 ;  /* 0x3780000000007811 */ /* 0x000fc800078eb8ff */
[----:B------:R-:W-:Y:S02]  /*1b70*/  LOP3.LUT R4, R0, R5, R6, 0xfe, !PT ;  /* 0x0000000500047212 */ /* 0x000fe400078efe06 */
.L_x_2212:
[----:B------:R-:W-:-:S05]  /*1b80*/  IMAD.MOV.U32 R5, RZ, RZ, RZ ;  /* 0x000000ffff057224 */ /* 0x000fca00078e00ff */
[----:B------:R0:W-:Y:S01]  /*1b90*/  STG.E.64 [R2.64], R4 ;  /* 0x0000000402007986 */ /* 0x0001e2000c101b24 */
[----:B------:R-:W-:Y:S05]  /*1ba0*/  BRA `(.L_x_2193) ;  /* 0x000019b000007947 */ /* 0x000fea0003800000 */
.L_x_2211:
        /* <DEDUP_REMOVED lines=19> */
.L_x_2215:
[----:B------:R-:W-:Y:S01]  /*1ce0*/  IMAD.SHL.U32 R5, R5, 0x200000, RZ ;  /* 0x0020000005057824 */ /* 0x000fe200078e00ff */
[----:B------:R-:W-:-:S04]  /*1cf0*/  LEA R0, R0, 0x37800000, 0x17 ;  /* 0x3780000000007811 */ /* 0x000fc800078eb8ff */
[----:B------:R-:W-:-:S04]  /*1d00*/  LOP3.LUT R0, R0, R5, R6, 0xfe, !PT ;  /* 0x0000000500007212 */ /* 0x000fc800078efe06 */
.L_x_2214:
[----:B------:R-:W-:-:S04]  /*1d10*/  F2FP.PACK_AB R0, RZ, R0 ;  /* 0x00000000ff00723e */ /* 0x000fc800000000ff */
[----:B------:R-:W-:-:S05]  /*1d20*/  PRMT R0, R0, 0x5410, RZ ;  /* 0x0000541000007816 */ /* 0x000fca00000000ff */
[----:B------:R0:W-:Y:S01]  /*1d30*/  STG.E [R2.64], R0 ;  /* 0x0000000002007986 */ /* 0x0001e2000c101924 */
[----:B------:R-:W-:Y:S05]  /*1d40*/  BRA `(.L_x_2193) ;  /* 0x0000181000007947 */ /* 0x000fea0003800000 */
.L_x_2210:
        /* <DEDUP_REMOVED lines=19> */
.L_x_2217:
[----:B------:R-:W-:Y:S01]  /*1e80*/  IMAD.SHL.U32 R5, R5, 0x200000, RZ ;  /* 0x0020000005057824 */ /* 0x000fe200078e00ff */
[----:B------:R-:W-:-:S04]  /*1e90*/  LEA R0, R0, 0x37800000, 0x17 ;  /* 0x3780000000007811 */ /* 0x000fc800078eb8ff */
[----:B------:R-:W-:-:S05]  /*1ea0*/  LOP3.LUT R0, R0, R5, R6, 0xfe, !PT ;  /* 0x0000000500007212 */ /* 0x000fca00078efe06 */
.L_x_2216:
[----:B------:R-:W-:-:S04]  /*1eb0*/  FMUL.FTZ R0, R0, 1 ;  /* 0x3f80000000007820 */ /* 0x000fc80000410000 */
[----:B------:R-:W0:Y:S02]  /*1ec0*/  F2F.F64.F32 R4, R0 ;  /* 0x0000000000047310 */ /* 0x000e240000201800 */
[----:B0-----:R0:W-:Y:S01]  /*1ed0*/  STG.E.64 [R2.64], R4 ;  /* 0x0000000402007986 */ /* 0x0011e2000c101b24 */
[----:B------:R-:W-:Y:S05]  /*1ee0*/  BRA `(.L_x_2193) ;  /* 0x0000167000007947 */ /* 0x000fea0003800000 */
.L_x_2186:
        /* <DEDUP_REMOVED lines=27> */
.L_x_2222:
[----:B------:R-:W-:Y:S01]  /*20a0*/  IMAD.SHL.U32 R5, R5, 0x200000, RZ ;  /* 0x0020000005057824 */ /* 0x000fe200078e00ff */
[----:B------:R-:W-:-:S04]  /*20b0*/  LEA R0, R0, 0x37800000, 0x17 ;  /* 0x3780000000007811 */ /* 0x000fc800078eb8ff */
[----:B------:R-:W-:-:S04]  /*20c0*/  LOP3.LUT R0, R0, R5, R6, 0xfe, !PT ;  /* 0x0000000500007212 */ /* 0x000fc800078efe06 */
.L_x_2221:
[----:B------:R-:W-:-:S04]  /*20d0*/  FSETP.NEU.FTZ.AND P0, PT, R0, RZ, PT ;  /* 0x000000ff0000720b */ /* 0x000fc80003f1d000 */
[----:B------:R-:W-:-:S05]  /*20e0*/  SEL R5, RZ, 0x1, !P0 ;  /* 0x00000001ff057807 */ /* 0x000fca0004000000 */
[----:B------:R0:W-:Y:S01]  /*20f0*/  STG.E.U8 [R2.64], R5 ;  /* 0x0000000502007986 */ /* 0x0001e2000c101124 */
[----:B------:R-:W-:Y:S05]  /*2100*/  BRA `(.L_x_2193) ;  /* 0x0000145000007947 */ /* 0x000fea0003800000 */
.L_x_2220:
        /* <DEDUP_REMOVED lines=19> */
.L_x_2224:
[----:B------:R-:W-:Y:S01]  /*2240*/  IMAD.SHL.U32 R5, R5, 0x200000, RZ ;  /* 0x0020000005057824 */ /* 0x000fe200078e00ff */
[----:B------:R-:W-:-:S04]  /*2250*/  LEA R0, R0, 0x37800000, 0x17 ;  /* 0x3780000000007811 */ /* 0x000fc800078eb8ff */
[----:B------:R-:W-:-:S05]  /*2260*/  LOP3.LUT R0, R0, R5, R6, 0xfe, !PT ;  /* 0x0000000500007212 */ /* 0x000fca00078efe06 */
.L_x_2223:
[----:B------:R-:W-:Y:S01]  /*2270*/  FMUL.FTZ R0, R0, 1 ;  /* 0x3f80000000007820 */ /* 0x000fe20000410000 */
[----:B------:R-:W-:-:S03]  /*2280*/  CS2R R6, SRZ ;  /* 0x0000000000067805 */ /* 0x000fc6000001ff00 */
[----:B------:R-:W0:Y:S02]  /*2290*/  F2F.F64.F32 R4, R0 ;  /* 0x0000000000047310 */ /* 0x000e240000201800 */
[----:B0-----:R0:W-:Y:S01]  /*22a0*/  STG.E.128 [R2.64], R4 ;  /* 0x0000000402007986 */ /* 0x0011e2000c101d24 */
[----:B------:R-:W-:Y:S05]  /*22b0*/  BRA `(.L_x_2193) ;  /* 0x000012a000007947 */ /* 0x000fea0003800000 */
.L_x_2219:
        /* <DEDUP_REMOVED lines=25> */
.L_x_2228:
[----:B------:R-:W-:Y:S01]  /*2450*/  IMAD.SHL.U32 R5, R5, 0x200000, RZ ;  /* 0x0020000005057824 */ /* 0x000fe200078e00ff */
[----:B------:R-:W-:-:S04]  /*2460*/  LEA R0, R0, 0x37800000, 0x17 ;  /* 0x3780000000007811 */ /* 0x000fc800078eb8ff */
[----:B------:R-:W-:-:S04]  /*2470*/  LOP3.LUT R0, R0, R5, R6, 0xfe, !PT ;  /* 0x0000000500007212 */ /* 0x000fc800078efe06 */
.L_x_2227:
        /* <DEDUP_REMOVED lines=13> */
.L_x_2229:
[----:B------:R-:W-:-:S05]  /*2550*/  LOP3.LUT R7, R4, R7, RZ, 0xfc, !PT ;  /* 0x0000000704077212 */ /* 0x000fca00078efcff */
[----:B------:R0:W-:Y:S01]  /*2560*/  STG.E.U8 [R2.64], R7 ;  /* 0x0000000702007986 */ /* 0x0001e2000c101124 */
[----:B------:R-:W-:Y:S05]  /*2570*/  BRA `(.L_x_2193) ;  /* 0x00000fe000007947 */ /* 0x000fea0003800000 */
.L_x_2226:
        /* <DEDUP_REMOVED lines=19> */
.L_x_2231:
[----:B------:R-:W-:Y:S01]  /*26b0*/  IMAD.SHL.U32 R5, R5, 0x200000, RZ ;  /* 0x0020000005057824 */ /* 0x000fe200078e00ff */
[----:B------:R-:W-:-:S04]  /*26c0*/  LEA R0, R0, 0x37800000, 0x17 ;  /* 0x3780000000007811 */ /* 0x000fc800078eb8ff */
[----:B------:R-:W-:-:S04]  /*26d0*/  LOP3.LUT R0, R0, R5, R6, 0xfe, !PT ;  /* 0x0000000500007212 */ /* 0x000fc800078efe06 */
.L_x_2230:
        /* <DEDUP_REMOVED lines=11> */
.L_x_2232:
[----:B------:R-:W-:Y:S01]  /*2790*/  IMAD.MOV.U32 R4, RZ, RZ, 0x7f ;  /* 0x0000007fff047424 */ /* 0x000fe200078e00ff */
[----:B------:R-:W-:-:S04]  /*27a0*/  ISETP.GT.U32.AND P0, PT, R6, 0x7f800000, PT ;  /* 0x7f8000000600780c */ /* 0x000fc80003f04070 */
[----:B------:R-:W-:Y:S02]  /*27b0*/  SEL R4, R4, 0x7c, P0 ;  /* 0x0000007c04047807 */ /* 0x000fe40000000000 */
.L_x_2233:
[----:B------:R-:W-:-:S04]  /*27c0*/  LOP3.LUT R0, R0, 0x80000000, RZ, 0xc0, !PT ;  /* 0x8000000000007812 */ /* 0x000fc800078ec0ff */
[----:B------:R-:W-:-:S04]  /*27d0*/  SHF.R.U32.HI R5, RZ, 0x18, R0 ;  /* 0x00000018ff057819 */ /* 0x000fc80000011600 */
[----:B------:R-:W-:-:S05]  /*27e0*/  LOP3.LUT R5, R4, R5, RZ, 0xfc, !PT ;  /* 0x0000000504057212 */ /* 0x000fca00078efcff */
[----:B------:R0:W-:Y:S01]  /*27f0*/  STG.E.U8 [R2.64], R5 ;  /* 0x0000000502007986 */ /* 0x0001e2000c101124 */
[----:B------:R-:W-:Y:S05]  /*2800*/  BRA `(.L_x_2193) ;  /* 0x00000d5000007947 */ /* 0x000fea0003800000 */
.L_x_2225:
        /* <DEDUP_REMOVED lines=19> */
.L_x_2235:
[----:B------:R-:W-:Y:S01]  /*2940*/  IMAD.SHL.U32 R5, R5, 0x200000, RZ ;  /* 0x0020000005057824 */ /* 0x000fe200078e00ff */
[----:B------:R-:W-:-:S04]  /*2950*/  LEA R0, R0, 0x37800000, 0x17 ;  /* 0x3780000000007811 */ /* 0x000fc800078eb8ff */
[----:B------:R-:W-:-:S04]  /*2960*/  LOP3.LUT R0, R0, R5, R6, 0xfe, !PT ;  /* 0x0000000500007212 */ /* 0x000fc800078efe06 */
.L_x_2234:
[----:B------:R-:W-:-:S05]  /*2970*/  F2FP.BF16.PACK_AB R0, RZ, R0 ;  /* 0x00000000ff00723e */ /* 0x000fca00000010ff */
[----:B------:R0:W-:Y:S01]  /*2980*/  STG.E.U16 [R2.64], R0 ;  /* 0x0000000002007986 */ /* 0x0001e2000c101524 */
[----:B------:R-:W-:Y:S05]  /*2990*/  BRA `(.L_x_2193) ;  /* 0x00000bc000007947 */ /* 0x000fea0003800000 */
.L_x_2218:
        /* <DEDUP_REMOVED lines=27> */
.L_x_2240:
[----:B------:R-:W-:Y:S01]  /*2b50*/  IMAD.SHL.U32 R5, R5, 0x200000, RZ ;  /* 0x0020000005057824 */ /* 0x000fe200078e00ff */
[----:B------:R-:W-:-:S04]  /*2b60*/  LEA R0, R0, 0x37800000, 0x17 ;  /* 0x3780000000007811 */ /* 0x000fc800078eb8ff */
[----:B------:R-:W-:-:S04]  /*2b70*/  LOP3.LUT R0, R0, R5, R6, 0xfe, !PT ;  /* 0x0000000500007212 */ /* 0x000fc800078efe06 */
.L_x_2239:
[----:B------:R-:W0:Y:S02]  /*2b80*/  F2I.FTZ.U32.TRUNC.NTZ R5, R0 ;  /* 0x0000000000057305 */ /* 0x000e24000021f000 */
[----:B0-----:R0:W-:Y:S01]  /*2b90*/  STG.E.U16 [R2.64], R5 ;  /* 0x0000000502007986 */ /* 0x0011e2000c101524 */
[----:B------:R-:W-:Y:S05]  /*2ba0*/  BRA `(.L_x_2193) ;  /* 0x000009b000007947 */ /* 0x000fea0003800000 */
.L_x_2238:
        /* <DEDUP_REMOVED lines=19> */
.L_x_2242:
[----:B------:R-:W-:Y:S01]  /*2ce0*/  IMAD.SHL.U32 R5, R5, 0x200000, RZ ;  /* 0x0020000005057824 */ /* 0x000fe200078e00ff */
[----:B------:R-:W-:-:S04]  /*2cf0*/  LEA R0, R0, 0x37800000, 0x17 ;  /* 0x3780000000007811 */ /* 0x000fc800078eb8ff */
[----:B------:R-:W-:-:S04]  /*2d00*/  LOP3.LUT R0, R0, R5, R6, 0xfe, !PT ;  /* 0x0000000500007212 */ /* 0x000fc800078efe06 */
.L_x_2241:
        /* <DEDUP_REMOVED lines=15> */
.L_x_2244:
[----:B------:R-:W-:-:S04]  /*2e00*/  LOP3.LUT R0, R0, 0x80000000, RZ, 0xc0, !PT ;  /* 0x8000000000007812 */ /* 0x000fc800078ec0ff */
[----:B------:R-:W-:-:S04]  /*2e10*/  SHF.R.U32.HI R0, RZ, 0x18, R0 ;  /* 0x00000018ff007819 */ /* 0x000fc80000011600 */
[----:B------:R-:W-:-:S04]  /*2e20*/  LOP3.LUT R0, R5, R0, RZ, 0xfc, !PT ;  /* 0x0000000005007212 */ /* 0x000fc800078efcff */
[----:B------:R-:W-:-:S05]  /*2e30*/  PRMT R4, R0, 0x7610, R4 ;  /* 0x0000761000047816 */ /* 0x000fca0000000004 */
.L_x_2243:
[----:B------:R0:W-:Y:S01]  /*2e40*/  STG.E.U8 [R2.64], R4 ;  /* 0x0000000402007986 */ /* 0x0001e2000c101124 */
[----:B------:R-:W-:Y:S05]  /*2e50*/  BRA `(.L_x_2193) ;  /* 0x0000070000007947 */ /* 0x000fea0003800000 */
.L_x_2237:
[----:B------:R0:W-:Y:S01]  /*2e60*/  STG.E.U8 [R2.64], R5 ;  /* 0x0000000502007986 */ /* 0x0001e2000c101124 */
[----:B------:R-:W-:Y:S05]  /*2e70*/  BRA `(.L_x_2193) ;  /* 0x000006e000007947 */ /* 0x000fea0003800000 */
.L_x_2236:
        /* <DEDUP_REMOVED lines=25> */
.L_x_2248:
[----:B------:R-:W-:Y:S01]  /*3010*/  IMAD.SHL.U32 R5, R5, 0x200000, RZ ;  /* 0x0020000005057824 */ /* 0x000fe200078e00ff */
[----:B------:R-:W-:-:S04]  /*3020*/  LEA R0, R0, 0x37800000, 0x17 ;  /* 0x3780000000007811 */ /* 0x000fc800078eb8ff */
[----:B------:R-:W-:-:S04]  /*3030*/  LOP3.LUT R0, R0, R5, R6, 0xfe, !PT ;  /* 0x0000000500007212 */ /* 0x000fc800078efe06 */
.L_x_2247:
        /* <DEDUP_REMOVED lines=11> */
.L_x_2249:
[----:B------:R0:W-:Y:S01]  /*30f0*/  STG.E.U8 [R2.64], R4 ;  /* 0x0000000402007986 */ /* 0x0001e2000c101124 */
[----:B------:R-:W-:Y:S05]  /*3100*/  BRA `(.L_x_2193) ;  /* 0x0000045000007947 */ /* 0x000fea0003800000 */
.L_x_2190:
        /* <DEDUP_REMOVED lines=20> */
.L_x_2246:
        /* <DEDUP_REMOVED lines=19> */
.L_x_2251:
[----:B------:R-:W-:Y:S01]  /*3380*/  IMAD.SHL.U32 R5, R5, 0x200000, RZ ;  /* 0x0020000005057824 */ /* 0x000fe200078e00ff */
[----:B------:R-:W-:-:S04]  /*3390*/  LEA R0, R0, 0x37800000, 0x17 ;  /* 0x3780000000007811 */ /* 0x000fc800078eb8ff */
[----:B------:R-:W-:-:S06]  /*33a0*/  LOP3.LUT R4, R0, R5, R6, 0xfe, !PT ;  /* 0x0000000500047212 */ /* 0x000fcc00078efe06 */
.L_x_2250:
[----:B------:R-:W0:Y:S02]  /*33b0*/  F2I.U64.TRUNC R4, R4 ;  /* 0x0000000400047311 */ /* 0x000e24000020d800 */
[----:B0-----:R0:W-:Y:S01]  /*33c0*/  STG.E.64 [R2.64], R4 ;  /* 0x0000000402007986 */ /* 0x0011e2000c101b24 */
[----:B------:R-:W-:Y:S05]  /*33d0*/  BRA `(.L_x_2193) ;  /* 0x0000018000007947 */ /* 0x000fea0003800000 */
.L_x_2245:
        /* <DEDUP_REMOVED lines=19> */
.L_x_2253:
[----:B------:R-:W-:Y:S01]  /*3510*/  IMAD.SHL.U32 R5, R5, 0x200000, RZ ;  /* 0x0020000005057824 */ /* 0x000fe200078e00ff */
[----:B------:R-:W-:-:S04]  /*3520*/  LEA R0, R0, 0x37800000, 0x17 ;  /* 0x3780000000007811 */ /* 0x000fc800078eb8ff */
[----:B------:R-:W-:-:S04]  /*3530*/  LOP3.LUT R0, R0, R5, R6, 0xfe, !PT ;  /* 0x0000000500007212 */ /* 0x000fc800078efe06 */
.L_x_2252:
[----:B------:R-:W0:Y:S02]  /*3540*/  F2I.FTZ.U32.TRUNC.NTZ R5, R0 ;  /* 0x0000000000057305 */ /* 0x000e24000021f000 */
[----:B0-----:R0:W-:Y:S02]  /*3550*/  STG.E [R2.64], R5 ;  /* 0x0000000502007986 */ /* 0x0011e4000c101924 */
.L_x_2193:
[----:B------:R-:W-:-:S05]  /*3560*/  IMAD R16, R19, 0x200, R16 ;  /* 0x0000020013107824 */ /* 0x000fca00078e0210 */
[----:B------:R-:W-:Y:S02]  /*3570*/  IADD3 R17, R16, 0x80, RZ ;  /* 0x0000008010117810 */ /* 0x000fe40007ffe0ff */
.L_x_2184:
[----:B------:R-:W-:Y:S05]  /*3580*/  BSYNC B6 ;  /* 0x0000000000067941 */ /* 0x000fea0003800000 */
.L_x_2183:
        /* <DEDUP_REMOVED lines=205> */
.L_x_2256:
        /* <DEDUP_REMOVED lines=34> */
.L_x_2263:
[----:B------:R-:W-:Y:S01]  /*4480*/  IMAD.SHL.U32 R5, R5, 0x200000, RZ ;  /* 0x0020000005057824 */ /* 0x000fe200078e00ff */
[----:B------:R-:W-:-:S04]  /*4490*/  LEA R0, R0, 0x37800000, 0x17 ;  /* 0x3780000000007811 */ /* 0x000fc800078eb8ff */
[----:B------:R-:W-:-:S04]  /*44a0*/  LOP3.LUT R0, R0, R5, R6, 0xfe, !PT ;  /* 0x0000000500007212 */ /* 0x000fc800078efe06 */
.L_x_2262:
[----:B------:R-:W0:Y:S02]  /*44b0*/  F2I.FTZ.TRUNC.NTZ R5, R0 ;  /* 0x0000000000057305 */ /* 0x000e24000021f100 */
[----:B0-----:R0:W-:Y:S01]  /*44c0*/  STG.E.U8 [R2.64], R5 ;  /* 0x0000000502007986 */ /* 0x0011e2000c101124 */
[----:B------:R-:W-:Y:S05]  /*44d0*/  BRA `(.L_x_2264) ;  /* 0x000025c000007947 */ /* 0x000fea0003800000 */
.L_x_2260:
        /* <DEDUP_REMOVED lines=19> */
.L_x_2266:
[----:B------:R-:W-:Y:S01]  /*4610*/  IMAD.SHL.U32 R5, R5, 0x200000, RZ ;  /* 0x0020000005057824 */ /* 0x000fe200078e00ff */
[----:B------:R-:W-:-:S04]  /*4620*/  LEA R0, R0, 0x37800000, 0x17 ;  /* 0x3780000000007811 */ /* 0x000fc800078eb8ff */
[----:B------:R-:W-:-:S06]  /*4630*/  LOP3.LUT R4, R0, R5, R6, 0xfe, !PT ;  /* 0x0000000500047212 */ /* 0x000fcc00078efe06 */
.L_x_2265:
[----:B------:R-:W0:Y:S02]  /*4640*/  F2I.S64.TRUNC R4, R4 ;  /* 0x0000000400047311 */ /* 0x000e24000020d900 */
[----:B0-----:R-:W-:-:S05]  /*4650*/  IMAD.MOV.U32 R7, RZ, RZ, R4 ;  /* 0x000000ffff077224 */ /* 0x001fca00078e0004 */
[----:B------:R0:W-:Y:S01]  /*4660*/  STG.E.U8 [R2.64], R7 ;  /* 0x0000000702007986 */ /* 0x0001e2000c101124 */
[----:B------:R-:W-:Y:S05]  /*4670*/  BRA `(.L_x_2264) ;  /* 0x0000242000007947 */ /* 0x000fea0003800000 */
.L_x_2259:
        /* <DEDUP_REMOVED lines=25> */
.L_x_2270:
[----:B------:R-:W-:Y:S01]  /*4810*/  IMAD.SHL.U32 R5, R5, 0x200000, RZ ;  /* 0x0020000005057824 */ /* 0x000fe200078e00ff */
[----:B------:R-:W-:-:S04]  /*4820*/  LEA R0, R0, 0x37800000, 0x17 ;  /* 0x3780000000007811 */ /* 0x000fc800078eb8ff */
[----:B------:R-:W-:-:S06]  /*4830*/  LOP3.LUT R4, R0, R5, R6, 0xfe, !PT ;  /* 0x0000000500047212 */ /* 0x000fcc00078efe06 */
.L_x_2269:
[----:B------:R-:W0:Y:S02]  /*4840*/  F2I.S64.TRUNC R4, R4 ;  /* 0x0000000400047311 */ /* 0x000e24000020d900 */
[----:B0-----:R0:W-:Y:S01]  /*4850*/  STG.E.64 [R2.64], R4 ;  /* 0x0000000402007986 */ /* 0x0011e2000c101b24 */
[----:B------:R-:W-:Y:S05]  /*4860*/  BRA `(.L_x_2264) ;  /* 0x0000223000007947 */ /* 0x000fea0003800000 */
.L_x_2268:
        /* <DEDUP_REMOVED lines=19> */
.L_x_2272:
[----:B------:R-:W-:Y:S01]  /*49a0*/  IMAD.SHL.U32 R5, R5, 0x200000, RZ ;  /* 0x0020000005057824 */ /* 0x000fe200078e00ff */
[----:B------:R-:W-:-:S04]  /*49b0*/  LEA R0, R0, 0x37800000, 0x17 ;  /* 0x3780000000007811 */ /* 0x000fc800078eb8ff */
[----:B------:R-:W-:-:S04]  /*49c0*/  LOP3.LUT R0, R0, R5, R6, 0xfe, !PT ;  /* 0x0000000500007212 */ /* 0x000fc800078efe06 */
.L_x_2271:
[----:B------:R-:W0:Y:S02]  /*49d0*/  F2I.FTZ.TRUNC.NTZ R5, R0 ;  /* 0x0000000000057305 */ /* 0x000e24000021f100 */
[----:B0-----:R0:W-:Y:S01]  /*49e0*/  STG.E [R2.64], R5 ;  /* 0x0000000502007986 */ /* 0x0011e2000c101924 */
[----:B------:R-:W-:Y:S05]  /*49f0*/  BRA `(.L_x_2264) ;  /* 0x000020a000007947 */ /* 0x000fea0003800000 */
.L_x_2267:
        /* <DEDUP_REMOVED lines=19> */
.L_x_2274:
[----:B------:R-:W-:Y:S01]  /*4b30*/  IMAD.SHL.U32 R5, R5, 0x200000, RZ ;  /* 0x0020000005057824 */ /* 0x000fe200078e00ff */
[----:B------:R-:W-:-:S04]  /*4b40*/  LEA R0, R0, 0x37800000, 0x17 ;  /* 0x3780000000007811 */ /* 0x000fc800078eb8ff */
[----:B------:R-:W-:-:S04]  /*4b50*/  LOP3.LUT R0, R0, R5, R6, 0xfe, !PT ;  /* 0x0000000500007212 */ /* 0x000fc800078efe06 */
.L_x_2273:
[----:B------:R-:W0:Y:S02]  /*4b60*/  F2I.FTZ.TRUNC.NTZ R5, R0 ;  /* 0x0000000000057305 */ /* 0x000e24000021f100 */
[----:B0-----:R0:W-:Y:S01]  /*4b70*/  STG.E.U16 [R2.64], R5 ;  /* 0x0000000502007986 */ /* 0x0011e2000c101524 */
[----:B------:R-:W-:Y:S05]  /*4b80*/  BRA `(.L_x_2264) ;  /* 0x00001f1000007947 */ /* 0x000fea0003800000 */
.L_x_2258:
        /* <DEDUP_REMOVED lines=25> */
.L_x_2278:
[----:B------:R-:W-:Y:S01]  /*4d20*/  IMAD.SHL.U32 R5, R5, 0x200000, RZ ;  /* 0x0020000005057824 */ /* 0x000fe200078e00ff */
[----:B------:R-:W-:-:S04]  /*4d30*/  LEA R0, R0, 0x37800000, 0x17 ;  /* 0x3780000000007811 */ /* 0x000fc800078eb8ff */
[----:B------:R-:W-:-:S05]  /*4d40*/  LOP3.LUT R7, R0, R5, R6, 0xfe, !PT ;  /* 0x0000000500077212 */ /* 0x000fca00078efe06 */
.L_x_2277:
[----:B------:R0:W-:Y:S01]  /*4d50*/  STG.E [R2.64], R7 ;  /* 0x0000000702007986 */ /* 0x0001e2000c101924 */
[----:B------:R-:W-:Y:S05]  /*4d60*/  BRA `(.L_x_2264) ;  /* 0x00001d3000007947 */ /* 0x000fea0003800000 */
.L_x_2276:
        /* <DEDUP_REMOVED lines=19> */
.L_x_2280:
[----:B------:R-:W-:Y:S01]  /*4ea0*/  IMAD.SHL.U32 R5, R5, 0x200000, RZ ;  /* 0x0020000005057824 */ /* 0x000fe200078e00ff */
[----:B------:R-:W-:-:S04]  /*4eb0*/  LEA R0, R0, 0x37800000, 0x17 ;  /* 0x3780000000007811 */ /* 0x000fc800078eb8ff */
[----:B------:R-:W-:-:S04]  /*4ec0*/  LOP3.LUT R0, R0, R5, R6, 0xfe, !PT ;  /* 0x0000000500007212 */ /* 0x000fc800078efe06 */
.L_x_2279:
[----:B------:R-:W-:-:S05]  /*4ed0*/  F2FP.PACK_AB R0, RZ, R0 ;  /* 0x00000000ff00723e */ /* 0x000fca00000000ff */
[----:B------:R0:W-:Y:S01]  /*4ee0*/  STG.E.U16 [R2.64], R0 ;  /* 0x0000000002007986 */ /* 0x0001e2000c101524 */
[----:B------:R-:W-:Y:S05]  /*4ef0*/  BRA `(.L_x_2264) ;  /* 0x00001ba000007947 */ /* 0x000fea0003800000 */
.L_x_2275:
        /* <DEDUP_REMOVED lines=25> */
.L_x_2284:
[----:B------:R-:W-:Y:S01]  /*5090*/  IMAD.SHL.U32 R5, R5, 0x200000, RZ ;  /* 0x0020000005057824 */ /* 0x000fe200078e00ff */
[----:B------:R-:W-:-:S04]  /*50a0*/  LEA R0, R0, 0x37800000, 0x17 ;  /* 0x3780000000007811 */ /* 0x000fc800078eb8ff */
[----:B------:R-:W-:Y:S02]  /*50b0*/  LOP3.LUT R4, R0, R5, R6, 0xfe, !PT ;  /* 0x0000000500047212 */ /* 0x000fe400078efe06 */
.L_x_2283:
[----:B------:R-:W-:-:S05]  /*50c0*/  IMAD.MOV.U32 R5, RZ, RZ, RZ ;  /* 0x000000ffff057224 */ /* 0x000fca00078e00ff */
[----:B------:R0:W-:Y:S01]  /*50d0*/  STG.E.64 [R2.64], R4 ;  /* 0x0000000402007986 */ /* 0x0001e2000c101b24 */
[----:B------:R-:W-:Y:S05]  /*50e0*/  BRA `(.L_x_2264) ;  /* 0x000019b000007947 */ /* 0x000fea0003800000 */
.L_x_2282:
        /* <DEDUP_REMOVED lines=19> */
.L_x_2286:
[----:B------:R-:W-:Y:S01]  /*5220*/  IMAD.SHL.U32 R5, R5, 0x200000, RZ ;  /* 0x0020000005057824 */ /* 0x000fe200078e00ff */
[----:B------:R-:W-:-:S04]  /*5230*/  LEA R0, R0, 0x37800000, 0x17 ;  /* 0x3780000000007811 */ /* 0x000fc800078eb8ff */
[----:B------:R-:W-:-:S04]  /*5240*/  LOP3.LUT R0, R0, R5, R6, 0xfe, !PT ;  /* 0x0000000500007212 */ /* 0x000fc800078efe06 */
.L_x_2285:
[----:B------:R-:W-:-:S04]  /*5250*/  F2FP.PACK_AB R0, RZ, R0 ;  /* 0x00000000ff00723e */ /* 0x000fc800000000ff */
[----:B------:R-:W-:-:S05]  /*5260*/  PRMT R0, R0, 0x5410, RZ ;  /* 0x0000541000007816 */ /* 0x000fca00000000ff */
[----:B------:R0:W-:Y:S01]  /*5270*/  STG.E [R2.64], R0 ;  /* 0x0000000002007986 */ /* 0x0001e2000c101924 */
[----:B------:R-:W-:Y:S05]  /*5280*/  BRA `(.L_x_2264) ;  /* 0x0000181000007947 */ /* 0x000fea0003800000 */
.L_x_2281:
        /* <DEDUP_REMOVED lines=19> */
.L_x_2288:
[----:B------:R-:W-:Y:S01]  /*53c0*/  IMAD.SHL.U32 R5, R5, 0x200000, RZ ;  /* 0x0020000005057824 */ /* 0x000fe200078e00ff */
[----:B------:R-:W-:-:S04]  /*53d0*/  LEA R0, R0, 0x37800000, 0x17 ;  /* 0x3780000000007811 */ /* 0x000fc800078eb8ff */
[----:B------:R-:W-:-:S05]  /*53e0*/  LOP3.LUT R0, R0, R5, R6, 0xfe, !PT ;  /* 0x0000000500007212 */ /* 0x000fca00078efe06 */
.L_x_2287:
[----:B------:R-:W-:-:S04]  /*53f0*/  FMUL.FTZ R0, R0, 1 ;  /* 0x3f80000000007820 */ /* 0x000fc80000410000 */
[----:B------:R-:W0:Y:S02]  /*5400*/  F2F.F64.F32 R4, R0 ;  /* 0x0000000000047310 */ /* 0x000e240000201800 */
[----:B0-----:R0:W-:Y:S01]  /*5410*/  STG.E.64 [R2.64], R4 ;  /* 0x0000000402007986 */ /* 0x0011e2000c101b24 */
[----:B------:R-:W-:Y:S05]  /*5420*/  BRA `(.L_x_2264) ;  /* 0x0000167000007947 */ /* 0x000fea0003800000 */
.L_x_2257:
        /* <DEDUP_REMOVED lines=27> */
.L_x_2293:
[----:B------:R-:W-:Y:S01]  /*55e0*/  IMAD.SHL.U32 R5, R5, 0x200000, RZ ;  /* 0x0020000005057824 */ /* 0x000fe200078e00ff */
[----:B------:R-:W-:-:S04]  /*55f0*/  LEA R0, R0, 0x37800000, 0x17 ;  /* 0x3780000000007811 */ /* 0x000fc800078eb8ff */
[----:B------:R-:W-:-:S04]  /*5600*/  LOP3.LUT R0, R0, R5, R6, 0xfe, !PT ;  /* 0x0000000500007212 */ /* 0x000fc800078efe06 */
.L_x_2292:
[----:B------:R-:W-:-:S04]  /*5610*/  FSETP.NEU.FTZ.AND P0, PT, R0, RZ, PT ;  /* 0x000000ff0000720b */ /* 0x000fc80003f1d000 */
[----:B------:R-:W-:-:S05]  /*5620*/  SEL R5, RZ, 0x1, !P0 ;  /* 0x00000001ff057807 */ /* 0x000fca0004000000 */
[----:B------:R0:W-:Y:S01]  /*5630*/  STG.E.U8 [R2.64], R5 ;  /* 0x0000000502007986 */ /* 0x0001e2000c101124 */
[----:B------:R-:W-:Y:S05]  /*5640*/  BRA `(.L_x_2264) ;  /* 0x0000145000007947 */ /* 0x000fea0003800000 */
.L_x_2291:
        /* <DEDUP_REMOVED lines=19> */
.L_x_2295:
[----:B------:R-:W-:Y:S01]  /*5780*/  IMAD.SHL.U32 R5, R5, 0x200000, RZ ;  /* 0x0020000005057824 */ /* 0x000fe200078e00ff */
[----:B------:R-:W-:-:S04]  /*5790*/  LEA R0, R0, 0x37800000, 0x17 ;  /* 0x3780000000007811 */ /* 0x000fc800078eb8ff */
[----:B------:R-:W-:-:S05]  /*57a0*/  LOP3.LUT R0, R0, R5, R6, 0xfe, !PT ;  /* 0x0000000500007212 */ /* 0x000fca00078efe06 */
.L_x_2294:
[----:B------:R-:W-:Y:S01]  /*57b0*/  FMUL.FTZ R0, R0, 1 ;  /* 0x3f80000000007820 */ /* 0x000fe20000410000 */
[----:B------:R-:W-:-:S03]  /*57c0*/  CS2R R6, SRZ ;  /* 0x0000000000067805 */ /* 0x000fc6000001ff00 */
[----:B------:R-:W0:Y:S02]  /*57d0*/  F2F.F64.F32 R4, R0 ;  /* 0x0000000000047310 */ /* 0x000e240000201800 */
[----:B0-----:R0:W-:Y:S01]  /*57e0*/  STG.E.128 [R2.64], R4 ;  /* 0x0000000402007986 */ /* 0x0011e2000c101d24 */
[----:B------:R-:W-:Y:S05]  /*57f0*/  BRA `(.L_x_2264) ;  /* 0x000012a000007947 */ /* 0x000fea0003800000 */
.L_x_2290:
        /* <DEDUP_REMOVED lines=25> */
.L_x_2299:
[----:B------:R-:W-:Y:S01]  /*5990*/  IMAD.SHL.U32 R5, R5, 0x200000, RZ ;  /* 0x0020000005057824 */ /* 0x000fe200078e00ff */
[----:B------:R-:W-:-:S04]  /*59a0*/  LEA R0, R0, 0x37800000, 0x17 ;  /* 0x3780000000007811 */ /* 0x000fc800078eb8ff */
[----:B------:R-:W-:-:S04]  /*59b0*/  LOP3.LUT R0, R0, R5, R6, 0xfe, !PT ;  /* 0x0000000500007212 */ /* 0x000fc800078efe06 */
.L_x_2298:
        /* <DEDUP_REMOVED lines=13> */
.L_x_2300:
[----:B------:R-:W-:-:S05]  /*5a90*/  LOP3.LUT R7, R4, R7, RZ, 0xfc, !PT ;  /* 0x0000000704077212 */ /* 0x000fca00078efcff */
[----:B------:R0:W-:Y:S01]  /*5aa0*/  STG.E.U8 [R2.64], R7 ;  /* 0x0000000702007986 */ /* 0x0001e2000c101124 */
[----:B------:R-:W-:Y:S05]  /*5ab0*/  BRA `(.L_x_2264) ;  /* 0x00000fe000007947 */ /* 0x000fea0003800000 */
.L_x_2297:
        /* <DEDUP_REMOVED lines=19> */
.L_x_2302:
[----:B------:R-:W-:Y:S01]  /*5bf0*/  IMAD.SHL.U32 R5, R5, 0x200000, RZ ;  /* 0x0020000005057824 */ /* 0x000fe200078e00ff */
[----:B------:R-:W-:-:S04]  /*5c00*/  LEA R0, R0, 0x37800000, 0x17 ;  /* 0x3780000000007811 */ /* 0x000fc800078eb8ff */
[----:B------:R-:W-:-:S04]  /*5c10*/  LOP3.LUT R0, R0, R5, R6, 0xfe, !PT ;  /* 0x0000000500007212 */ /* 0x000fc800078efe06 */
.L_x_2301:
        /* <DEDUP_REMOVED lines=11> */
.L_x_2303:
[----:B------:R-:W-:Y:S01]  /*5cd0*/  IMAD.MOV.U32 R4, RZ, RZ, 0x7f ;  /* 0x0000007fff047424 */ /* 0x000fe200078e00ff */
[----:B------:R-:W-:-:S04]  /*5ce0*/  ISETP.GT.U32.AND P0, PT, R6, 0x7f800000, PT ;  /* 0x7f8000000600780c */ /* 0x000fc80003f04070 */
[----:B------:R-:W-:Y:S02]  /*5cf0*/  SEL R4, R4, 0x7c, P0 ;  /* 0x0000007c04047807 */ /* 0x000fe40000000000 */
.L_x_2304:
[----:B------:R-:W-:-:S04]  /*5d00*/  LOP3.LUT R0, R0, 0x80000000, RZ, 0xc0, !PT ;  /* 0x8000000000007812 */ /* 0x000fc800078ec0ff */
[----:B------:R-:W-:-:S04]  /*5d10*/  SHF.R.U32.HI R5, RZ, 0x18, R0 ;  /* 0x00000018ff057819 */ /* 0x000fc80000011600 */
[----:B------:R-:W-:-:S05]  /*5d20*/  LOP3.LUT R5, R4, R5, RZ, 0xfc, !PT ;  /* 0x0000000504057212 */ /* 0x000fca00078efcff */
[----:B------:R0:W-:Y:S01]  /*5d30*/  STG.E.U8 [R2.64], R5 ;  /* 0x0000000502007986 */ /* 0x0001e2000c101124 */
[----:B------:R-:W-:Y:S05]  /*5d40*/  BRA `(.L_x_2264) ;  /* 0x00000d5000007947 */ /* 0x000fea0003800000 */
.L_x_2296:
        /* <DEDUP_REMOVED lines=19> */
.L_x_2306:
[----:B------:R-:W-:Y:S01]  /*5e80*/  IMAD.SHL.U32 R5, R5, 0x200000, RZ ;  /* 0x0020000005057824 */ /* 0x000fe200078e00ff */
[----:B------:R-:W-:-:S04]  /*5e90*/  LEA R0, R0, 0x37800000, 0x17 ;  /* 0x3780000000007811 */ /* 0x000fc800078eb8ff */
[----:B------:R-:W-:-:S04]  /*5ea0*/  LOP3.LUT R0, R0, R5, R6, 0xfe, !PT ;  /* 0x0000000500007212 */ /* 0x000fc800078efe06 */
.L_x_2305:
[----:B------:R-:W-:-:S05]  /*5eb0*/  F2FP.BF16.PACK_AB R0, RZ, R0 ;  /* 0x00000000ff00723e */ /* 0x000fca00000010ff */
[----:B------:R0:W-:Y:S01]  /*5ec0*/  STG.E.U16 [R2.64], R0 ;  /* 0x0000000002007986 */ /* 0x0001e2000c101524 */
[----:B------:R-:W-:Y:S05]  /*5ed0*/  BRA `(.L_x_2264) ;  /* 0x00000bc000007947 */ /* 0x000fea0003800000 */
.L_x_2289:
        /* <DEDUP_REMOVED lines=27> */
.L_x_2311:
[----:B------:R-:W-:Y:S01]  /*6090*/  IMAD.SHL.U32 R5, R5, 0x200000, RZ ;  /* 0x0020000005057824 */ /* 0x000fe200078e00ff */
[----:B------:R-:W-:-:S04]  /*60a0*/  LEA R0, R0, 0x37800000, 0x17 ;  /* 0x3780000000007811 */ /* 0x000fc800078eb8ff */
[----:B------:R-:W-:-:S04]  /*60b0*/  LOP3.LUT R0, R0, R5, R6, 0xfe, !PT ;  /* 0x0000000500007212 */ /* 0x000fc800078efe06 */
.L_x_2310:
[----:B------:R-:W0:Y:S02]  /*60c0*/  F2I.FTZ.U32.TRUNC.NTZ R5, R0 ;  /* 0x0000000000057305 */ /* 0x000e24000021f000 */
[----:B0-----:R0:W-:Y:S01]  /*60d0*/  STG.E.U16 [R2.64], R5 ;  /* 0x0000000502007986 */ /* 0x0011e2000c101524 */
[----:B------:R-:W-:Y:S05]  /*60e0*/  BRA `(.L_x_2264) ;  /* 0x000009b000007947 */ /* 0x000fea0003800000 */
.L_x_2309:
        /* <DEDUP_REMOVED lines=19> */
.L_x_2313:
[----:B------:R-:W-:Y:S01]  /*6220*/  IMAD.SHL.U32 R5, R5, 0x200000, RZ ;  /* 0x0020000005057824 */ /* 0x000fe200078e00ff */
[----:B------:R-:W-:-:S04]  /*6230*/  LEA R0, R0, 0x37800000, 0x17 ;  /* 0x3780000000007811 */ /* 0x000fc800078eb8ff */
[----:B------:R-:W-:-:S04]  /*6240*/  LOP3.LUT R0, R0, R5, R6, 0xfe, !PT ;  /* 0x0000000500007212 */ /* 0x000fc800078efe06 */
.L_x_2312:
        /* <DEDUP_REMOVED lines=15> */
.L_x_2315:
[----:B------:R-:W-:-:S04]  /*6340*/  LOP3.LUT R0, R0, 0x80000000, RZ, 0xc0, !PT ;  /* 0x8000000000007812 */ /* 0x000fc800078ec0ff */
[----:B------:R-:W-:-:S04]  /*6350*/  SHF.R.U32.HI R0, RZ, 0x18, R0 ;  /* 0x00000018ff007819 */ /* 0x000fc80000011600 */
[----:B------:R-:W-:-:S04]  /*6360*/  LOP3.LUT R0, R5, R0, RZ, 0xfc, !PT ;  /* 0x0000000005007212 */ /* 0x000fc800078efcff */
[----:B------:R-:W-:-:S05]  /*6370*/  PRMT R4, R0, 0x7610, R4 ;  /* 0x0000761000047816 */ /* 0x000fca0000000004 */
.L_x_2314:
[----:B------:R0:W-:Y:S01]  /*6380*/  STG.E.U8 [R2.64], R4 ;  /* 0x0000000402007986 */ /* 0x0001e2000c101124 */
[----:B------:R-:W-:Y:S05]  /*6390*/  BRA `(.L_x_2264) ;  /* 0x0000070000007947 */ /* 0x000fea0003800000 */
.L_x_2308:
[----:B------:R0:W-:Y:S01]  /*63a0*/  STG.E.U8 [R2.64], R5 ;  /* 0x0000000502007986 */ /* 0x0001e2000c101124 */
[----:B------:R-:W-:Y:S05]  /*63b0*/  BRA `(.L_x_2264) ;  /* 0x000006e000007947 */ /* 0x000fea0003800000 */
.L_x_2307:
        /* <DEDUP_REMOVED lines=25> */
.L_x_2319:
[----:B------:R-:W-:Y:S01]  /*6550*/  IMAD.SHL.U32 R5, R5, 0x200000, RZ ;  /* 0x0020000005057824 */ /* 0x000fe200078e00ff */
[----:B------:R-:W-:-:S04]  /*6560*/  LEA R0, R0, 0x37800000, 0x17 ;  /* 0x3780000000007811 */ /* 0x000fc800078eb8ff */
[----:B------:R-:W-:-:S04]  /*6570*/  LOP3.LUT R0, R0, R5, R6, 0xfe, !PT ;  /* 0x0000000500007212 */ /* 0x000fc800078efe06 */
.L_x_2318:
        /* <DEDUP_REMOVED lines=11> */
.L_x_2320:
[----:B------:R0:W-:Y:S01]  /*6630*/  STG.E.U8 [R2.64], R4 ;  /* 0x0000000402007986 */ /* 0x0001e2000c101124 */
[----:B------:R-:W-:Y:S05]  /*6640*/  BRA `(.L_x_2264) ;  /* 0x0000045000007947 */ /* 0x000fea0003800000 */
.L_x_2261:
        /* <DEDUP_REMOVED lines=20> */
.L_x_2317:
        /* <DEDUP_REMOVED lines=19> */
.L_x_2322:
[----:B------:R-:W-:Y:S01]  /*68c0*/  IMAD.SHL.U32 R5, R5, 0x200000, RZ ;  /* 0x0020000005057824 */ /* 0x000fe200078e00ff */
[----:B------:R-:W-:-:S04]  /*68d0*/  LEA R0, R0, 0x37800000, 0x17 ;  /* 0x3780000000007811 */ /* 0x000fc800078eb8ff */
[----:B------:R-:W-:-:S06]  /*68e0*/  LOP3.LUT R4, R0, R5, R6, 0xfe, !PT ;  /* 0x0000000500047212 */ /* 0x000fcc00078efe06 */
.L_x_2321:
[----:B------:R-:W0:Y:S02]  /*68f0*/  F2I.U64.TRUNC R4, R4 ;  /* 0x0000000400047311 */ /* 0x000e24000020d800 */
[----:B0-----:R0:W-:Y:S01]  /*6900*/  STG.E.64 [R2.64], R4 ;  /* 0x0000000402007986 */ /* 0x0011e2000c101b24 */
[----:B------:R-:W-:Y:S05]  /*6910*/  BRA `(.L_x_2264) ;  /* 0x0000018000007947 */ /* 0x000fea0003800000 */
.L_x_2316:
        /* <DEDUP_REMOVED lines=19> */
.L_x_2324:
[----:B------:R-:W-:Y:S01]  /*6a50*/  IMAD.SHL.U32 R5, R5, 0x200000, RZ ;  /* 0x0020000005057824 */ /* 0x000fe200078e00ff */
[----:B------:R-:W-:-:S04]  /*6a60*/  LEA R0, R0, 0x37800000, 0x17 ;  /* 0x3780000000007811 */ /* 0x000fc800078eb8ff */
[----:B------:R-:W-:-:S04]  /*6a70*/  LOP3.LUT R0, R0, R5, R6, 0xfe, !PT ;  /* 0x0000000500007212 */ /* 0x000fc800078efe06 */
.L_x_2323:
[----:B------:R-:W0:Y:S02]  /*6a80*/  F2I.FTZ.U32.TRUNC.NTZ R5, R0 ;  /* 0x0000000000057305 */ /* 0x000e24000021f000 */
[----:B0-----:R0:W-:Y:S02]  /*6a90*/  STG.E [R2.64], R5 ;  /* 0x0000000502007986 */ /* 0x0011e4000c101924 */
.L_x_2264:
        /* <DEDUP_REMOVED lines=205> */
.L_x_2325:
        /* <DEDUP_REMOVED lines=34> */
.L_x_2332:
[----:B------:R-:W-:Y:S01]  /*7990*/  IMAD.SHL.U32 R5, R5, 0x200000, RZ ;  /* 0x0020000005057824 */ /* 0x000fe200078e00ff */
[----:B------:R-:W-:-:S04]  /*79a0*/  LEA R0, R0, 0x37800000, 0x17 ;  /* 0x3780000000007811 */ /* 0x000fc800078eb8ff */
[----:B------:R-:W-:-:S04]  /*79b0*/  LOP3.LUT R0, R0, R5, R6, 0xfe, !PT ;  /* 0x0000000500007212 */ /* 0x000fc800078efe06 */
.L_x_2331:
[----:B------:R-:W0:Y:S02]  /*79c0*/  F2I.FTZ.TRUNC.NTZ R5, R0 ;  /* 0x0000000000057305 */ /* 0x000e24000021f100 */
[----:B0-----:R0:W-:Y:S01]  /*79d0*/  STG.E.U8 [R2.64], R5 ;  /* 0x0000000502007986 */ /* 0x0011e2000c101124 */
[----:B------:R-:W-:Y:S05]  /*79e0*/  BRA `(.L_x_2333) ;  /* 0x000025c000007947 */ /* 0x000fea0003800000 */
.L_x_2329:
        /* <DEDUP_REMOVED lines=19> */
.L_x_2335:
[----:B------:R-:W-:Y:S01]  /*7b20*/  IMAD.SHL.U32 R5, R5, 0x200000, RZ ;  /* 0x0020000005057824 */ /* 0x000fe200078e00ff */
[----:B------:R-:W-:-:S04]  /*7b30*/  LEA R0, R0, 0x37800000, 0x17 ;  /* 0x3780000000007811 */ /* 0x000fc800078eb8ff */
[----:B------:R-:W-:-:S06]  /*7b40*/  LOP3.LUT R4, R0, R5, R6, 0xfe, !PT ;  /* 0x0000000500047212 */ /* 0x000fcc00078efe06 */
.L_x_2334:
[----:B------:R-:W0:Y:S02]  /*7b50*/  F2I.S64.TRUNC R4, R4 ;  /* 0x0000000400047311 */ /* 0x000e24000020d900 */
[----:B0-----:R-:W-:-:S05]  /*7b60*/  IMAD.MOV.U32 R7, RZ, RZ, R4 ;  /* 0x000000ffff077224 */ /* 0x001fca00078e0004 */
[----:B------:R0:W-:Y:S01]  /*7b70*/  STG.E.U8 [R2.64], R7 ;  /* 0x0000000702007986 */ /* 0x0001e2000c101124 */
[----:B------:R-:W-:Y:S05]  /*7b80*/  BRA `(.L_x_2333) ;  /* 0x0000242000007947 */ /* 0x000fea0003800000 */
.L_x_2328:
        /* <DEDUP_REMOVED lines=25> */
.L_x_2339:
[----:B------:R-:W-:Y:S01]  /*7d20*/  IMAD.SHL.U32 R5, R5, 0x200000, RZ ;  /* 0x0020000005057824 */ /* 0x000fe200078e00ff */
[----:B------:R-:W-:-:S04]  /*7d30*/  LEA R0, R0, 0x37800000, 0x17 ;  /* 0x3780000000007811 */ /* 0x000fc800078eb8ff */
[----:B------:R-:W-:-:S06]  /*7d40*/  LOP3.LUT R4, R0, R5, R6, 0xfe, !PT ;  /* 0x0000000500047212 */ /* 0x000fcc00078efe06 */
.L_x_2338:
[----:B------:R-:W0:Y:S02]  /*7d50*/  F2I.S64.TRUNC R4, R4 ;  /* 0x0000000400047311 */ /* 0x000e24000020d900 */
[----:B0-----:R0:W-:Y:S01]  /*7d60*/  STG.E.64 [R2.64], R4 ;  /* 0x0000000402007986 */ /* 0x0011e2000c101b24 */
[----:B------:R-:W-:Y:S05]  /*7d70*/  BRA `(.L_x_2333) ;  /* 0x0000223000007947 */ /* 0x000fea0003800000 */
.L_x_2337:
        /* <DEDUP_REMOVED lines=19> */
.L_x_2341:
[----:B------:R-:W-:Y:S01]  /*7eb0*/  IMAD.SHL.U32 R5, R5, 0x200000, RZ ;  /* 0x0020000005057824 */ /* 0x000fe200078e00ff */
[----:B------:R-:W-:-:S04]  /*7ec0*/  LEA R0, R0, 0x37800000, 0x17 ;  /* 0x3780000000007811 */ /* 0x000fc800078eb8ff */
[----:B------:R-:W-:-:S04]  /*7ed0*/  LOP3.LUT R0, R0, R5, R6, 0xfe, !PT ;  /* 0x0000000500007212 */ /* 0x000fc800078efe06 */
.L_x_2340:
[----:B------:R-:W0:Y:S02]  /*7ee0*/  F2I.FTZ.TRUNC.NTZ R5, R0 ;  /* 0x0000000000057305 */ /* 0x000e24000021f100 */
[----:B0-----:R0:W-:Y:S01]  /*7ef0*/  STG.E [R2.64], R5 ;  /* 0x0000000502007986 */ /* 0x0011e2000c101924 */
[----:B------:R-:W-:Y:S05]  /*7f00*/  BRA `(.L_x_2333) ;  /* 0x000020a000007947 */ /* 0x000fea0003800000 */
.L_x_2336:
        /* <DEDUP_REMOVED lines=19> */
.L_x_2343:
[----:B------:R-:W-:Y:S01]  /*8040*/  IMAD.SHL.U32 R5, R5, 0x200000, RZ ;  /* 0x0020000005057824 */ /* 0x000fe200078e00ff */
[----:B------:R-:W-:-:S04]  /*8050*/  LEA R0, R0, 0x37800000, 0x17 ;  /* 0x3780000000007811 */ /* 0x000fc800078eb8ff */
[----:B------:R-:W-:-:S04]  /*8060*/  LOP3.LUT R0, R0, R5, R6, 0xfe, !PT ;  /* 0x0000000500007212 */ /* 0x000fc800078efe06 */
.L_x_2342:
[----:B------:R-:W0:Y:S02]  /*8070*/  F2I.FTZ.TRUNC.NTZ R5, R0 ;  /* 0x0000000000057305 */ /* 0x000e24000021f100 */
[----:B0-----:R0:W-:Y:S01]  /*8080*/  STG.E.U16 [R2.64], R5 ;  /* 0x0000000502007986 */ /* 0x0011e2000c101524 */
[----:B------:R-:W-:Y:S05]  /*8090*/  BRA `(.L_x_2333) ;  /* 0x00001f1000007947 */ /* 0x000fea0003800000 */
.L_x_2327:
        /* <DEDUP_REMOVED lines=25> */
.L_x_2347:
[----:B------:R-:W-:Y:S01]  /*8230*/  IMAD.SHL.U32 R5, R5, 0x200000, RZ ;  /* 0x0020000005057824 */ /* 0x000fe200078e00ff */
[----:B------:R-:W-:-:S04]  /*8240*/  LEA R0, R0, 0x37800000, 0x17 ;  /* 0x3780000000007811 */ /* 0x000fc800078eb8ff */
[----:B------:R-:W-:-:S05]  /*8250*/  LOP3.LUT R7, R0, R5, R6, 0xfe, !PT ;  /* 0x0000000500077212 */ /* 0x000fca00078efe06 */
.L_x_2346:
[----:B------:R0:W-:Y:S01]  /*8260*/  STG.E [R2.64], R7 ;  /* 0x0000000702007986 */ /* 0x0001e2000c101924 */
[----:B------:R-:W-:Y:S05]  /*8270*/  BRA `(.L_x_2333) ;  /* 0x00001d3000007947 */ /* 0x000fea0003800000 */
.L_x_2345:
        /* <DEDUP_REMOVED lines=19> */
.L_x_2349:
[----:B------:R-:W-:Y:S01]  /*83b0*/  IMAD.SHL.U32 R5, R5, 0x200000, RZ ;  /* 0x0020000005057824 */ /* 0x000fe200078e00ff */
[----:B------:R-:W-:-:S04]  /*83c0*/  LEA R0, R0, 0x37800000, 0x17 ;  /* 0x3780000000007811 */ /* 0x000fc800078eb8ff */
[----:B------:R-:W-:-:S04]  /*83d0*/  LOP3.LUT R0, R0, R5, R6, 0xfe, !PT ;  /* 0x0000000500007212 */ /* 0x000fc800078efe06 */
.L_x_2348:
[----:B------:R-:W-:-:S05]  /*83e0*/  F2FP.PACK_AB R0, RZ, R0 ;  /* 0x00000000ff00723e */ /* 0x000fca00000000ff */
[----:B------:R0:W-:Y:S01]  /*83f0*/  STG.E.U16 [R2.64], R0 ;  /* 0x0000000002007986 */ /* 0x0001e2000c101524 */
[----:B------:R-:W-:Y:S05]  /*8400*/  BRA `(.L_x_2333) ;  /* 0x00001ba000007947 */ /* 0x000fea0003800000 */
.L_x_2344:
        /* <DEDUP_REMOVED lines=25> */
.L_x_2353:
[----:B------:R-:W-:Y:S01]  /*85a0*/  IMAD.SHL.U32 R5, R5, 0x200000, RZ ;  /* 0x0020000005057824 */ /* 0x000fe200078e00ff */
[----:B------:R-:W-:-:S04]  /*85b0*/  LEA R0, R0, 0x37800000, 0x17 ;  /* 0x3780000000007811 */ /* 0x000fc800078eb8ff */
[----:B------:R-:W-:Y:S02]  /*85c0*/  LOP3.LUT R4, R0, R5, R6, 0xfe, !PT ;  /* 0x0000000500047212 */ /* 0x000fe400078efe06 */
.L_x_2352:
[----:B------:R-:W-:-:S05]  /*85d0*/  IMAD.MOV.U32 R5, RZ, RZ, RZ ;  /* 0x000000ffff057224 */ /* 0x000fca00078e00ff */
[----:B------:R0:W-:Y:S01]  /*85e0*/  STG.E.64 [R2.64], R4 ;  /* 0x0000000402007986 */ /* 0x0001e2000c101b24 */
[----:B------:R-:W-:Y:S05]  /*85f0*/  BRA `(.L_x_2333) ;  /* 0x000019b000007947 */ /* 0x000fea0003800000 */
.L_x_2351:
        /* <DEDUP_REMOVED lines=19> */
.L_x_2355:
[----:B------:R-:W-:Y:S01]  /*8730*/  IMAD.SHL.U32 R5, R5, 0x200000, RZ ;  /* 0x0020000005057824 */ /* 0x000fe200078e00ff */
[----:B------:R-:W-:-:S04]  /*8740*/  LEA R0, R0, 0x37800000, 0x17 ;  /* 0x3780000000007811 */ /* 0x000fc800078eb8ff */
[----:B------:R-:W-:-:S04]  /*8750*/  LOP3.LUT R0, R0, R5, R6, 0xfe, !PT ;  /* 0x0000000500007212 */ /* 0x000fc800078efe06 */
.L_x_2354:
[----:B------:R-:W-:-:S04]  /*8760*/  F2FP.PACK_AB R0, RZ, R0 ;  /* 0x00000000ff00723e */ /* 0x000fc800000000ff */
[----:B------:R-:W-:-:S05]  /*8770*/  PRMT R0, R0, 0x5410, RZ ;  /* 0x0000541000007816 */ /* 0x000fca00000000ff */
[----:B------:R0:W-:Y:S01]  /*8780*/  STG.E [R2.64], R0 ;  /* 0x0000000002007986 */ /* 0x0001e2000c101924 */
[----:B------:R-:W-:Y:S05]  /*8790*/  BRA `(.L_x_2333) ;  /* 0x0000181000007947 */ /* 0x000fea0003800000 */
.L_x_2350:
        /* <DEDUP_REMOVED lines=19> */
.L_x_2357:
[----:B------:R-:W-:Y:S01]  /*88d0*/  IMAD.SHL.U32 R5, R5, 0x200000, RZ ;  /* 0x0020000005057824 */ /* 0x000fe200078e00ff */
[----:B------:R-:W-:-:S04]  /*88e0*/  LEA R0, R0, 0x37800000, 0x17 ;  /* 0x3780000000007811 */ /* 0x000fc800078eb8ff */
[----:B------:R-:W-:-:S05]  /*88f0*/  LOP3.LUT R0, R0, R5, R6, 0xfe, !PT ;  /* 0x0000000500007212 */ /* 0x000fca00078efe06 */
.L_x_2356:
[----:B------:R-:W-:-:S04]  /*8900*/  FMUL.FTZ R0, R0, 1 ;  /* 0x3f80000000007820 */ /* 0x000fc80000410000 */
[----:B------:R-:W0:Y:S02]  /*8910*/  F2F.F64.F32 R4, R0 ;  /* 0x0000000000047310 */ /* 0x000e240000201800 */
[----:B0-----:R0:W-:Y:S01]  /*8920*/  STG.E.64 [R2.64], R4 ;  /* 0x0000000402007986 */ /* 0x0011e2000c101b24 */
[----:B------:R-:W-:Y:S05]  /*8930*/  BRA `(.L_x_2333) ;  /* 0x0000167000007947 */ /* 0x000fea0003800000 */
.L_x_2326:
        /* <DEDUP_REMOVED lines=27> */
.L_x_2362:
[----:B------:R-:W-:Y:S01]  /*8af0*/  IMAD.SHL.U32 R5, R5, 0x200000, RZ ;  /* 0x0020000005057824 */ /* 0x000fe200078e00ff */
[----:B------:R-:W-:-:S04]  /*8b00*/  LEA R0, R0, 0x37800000, 0x17 ;  /* 0x3780000000007811 */ /* 0x000fc800078eb8ff */
[----:B------:R-:W-:-:S04]  /*8b10*/  LOP3.LUT R0, R0, R5, R6, 0xfe, !PT ;  /* 0x0000000500007212 */ /* 0x000fc800078efe06 */
.L_x_2361:
[----:B------:R-:W-:-:S04]  /*8b20*/  FSETP.NEU.FTZ.AND P0, PT, R0, RZ, PT ;  /* 0x000000ff0000720b */ /* 0x000fc80003f1d000 */
[----:B------:R-:W-:-:S05]  /*8b30*/  SEL R5, RZ, 0x1, !P0 ;  /* 0x00000001ff057807 */ /* 0x000fca0004000000 */
[----:B------:R0:W-:Y:S01]  /*8b40*/  STG.E.U8 [R2.64], R5 ;  /* 0x0000000502007986 */ /* 0x0001e2000c101124 */
[----:B------:R-:W-:Y:S05]  /*8b50*/  BRA `(.L_x_2333) ;  /* 0x0000145000007947 */ /* 0x000fea0003800000 */
.L_x_2360:
        /* <DEDUP_REMOVED lines=19> */
.L_x_2364:
[----:B------:R-:W-:Y:S01]  /*8c90*/  IMAD.SHL.U32 R5, R5, 0x200000, RZ ;  /* 0x0020000005057824 */ /* 0x000fe200078e00ff */
[----:B------:R-:W-:-:S04]  /*8ca0*/  LEA R0, R0, 0x37800000, 0x17 ;  /* 0x3780000000007811 */ /* 0x000fc800078eb8ff */
[----:B------:R-:W-:-:S05]  /*8cb0*/  LOP3.LUT R0, R0, R5, R6, 0xfe, !PT ;  /* 0x0000000500007212 */ /* 0x000fca00078efe06 */
.L_x_2363:
[----:B------:R-:W-:Y:S01]  /*8cc0*/  FMUL.FTZ R0, R0, 1 ;  /* 0x3f80000000007820 */ /* 0x000fe20000410000 */
[----:B------:R-:W-:-:S03]  /*8cd0*/  CS2R R6, SRZ ;  /* 0x0000000000067805 */ /* 0x000fc6000001ff00 */
[----:B------:R-:W0:Y:S02]  /*8ce0*/  F2F.F64.F32 R4, R0 ;  /* 0x0000000000047310 */ /* 0x000e240000201800 */
[----:B0-----:R0:W-:Y:S01]  /*8cf0*/  STG.E.128 [R2.64], R4 ;  /* 0x0000000402007986 */ /* 0x0011e2000c101d24 */
[----:B------:R-:W-:Y:S05]  /*8d00*/  BRA `(.L_x_2333) ;  /* 0x000012a000007947 */ /* 0x000fea0003800000 */
.L_x_2359:
        /* <DEDUP_REMOVED lines=25> */
.L_x_2368:
[----:B------:R-:W-:Y:S01]  /*8ea0*/  IMAD.SHL.U32 R5, R5, 0x200000, RZ ;  /* 0x0020000005057824 */ /* 0x000fe200078e00ff */
[----:B------:R-:W-:-:S04]  /*8eb0*/  LEA R0, R0, 0x37800000, 0x17 ;  /* 0x3780000000007811 */ /* 0x000fc800078eb8ff */
[----:B------:R-:W-:-:S04]  /*8ec0*/  LOP3.LUT R0, R0, R5, R6, 0xfe, !PT ;  /* 0x0000000500007212 */ /* 0x000fc800078efe06 */
.L_x_2367:
        /* <DEDUP_REMOVED lines=13> */
.L_x_2369:
[----:B------:R-:W-:-:S05]  /*8fa0*/  LOP3.LUT R7, R4, R7, RZ, 0xfc, !PT ;  /* 0x0000000704077212 */ /* 0x000fca00078efcff */
[----:B------:R0:W-:Y:S01]  /*8fb0*/  STG.E.U8 [R2.64], R7 ;  /* 0x0000000702007986 */ /* 0x0001e2000c101124 */
[----:B------:R-:W-:Y:S05]  /*8fc0*/  BRA `(.L_x_2333) ;  /* 0x00000fe000007947 */ /* 0x000fea0003800000 */
.L_x_2366:
        /* <DEDUP_REMOVED lines=19> */
.L_x_2371:
[----:B------:R-:W-:Y:S01]  /*9100*/  IMAD.SHL.U32 R5, R5, 0x200000, RZ ;  /* 0x0020000005057824 */ /* 0x000fe200078e00ff */
[----:B------:R-:W-:-:S04]  /*9110*/  LEA R0, R0, 0x37800000, 0x17 ;  /* 0x3780000000007811 */ /* 0x000fc800078eb8ff */
[----:B------:R-:W-:-:S04]  /*9120*/  LOP3.LUT R0, R0, R5, R6, 0xfe, !PT ;  /* 0x0000000500007212 */ /* 0x000fc800078efe06 */
.L_x_2370:
        /* <DEDUP_REMOVED lines=11> */
.L_x_2372:
[----:B------:R-:W-:Y:S01]  /*91e0*/  IMAD.MOV.U32 R4, RZ, RZ, 0x7f ;  /* 0x0000007fff047424 */ /* 0x000fe200078e00ff */
[----:B------:R-:W-:-:S04]  /*91f0*/  ISETP.GT.U32.AND P0, PT, R6, 0x7f800000, PT ;  /* 0x7f8000000600780c */ /* 0x000fc80003f04070 */
[----:B------:R-:W-:Y:S02]  /*9200*/  SEL R4, R4, 0x7c, P0 ;  /* 0x0000007c04047807 */ /* 0x000fe40000000000 */
.L_x_2373:
[----:B------:R-:W-:-:S04]  /*9210*/  LOP3.LUT R0, R0, 0x80000000, RZ, 0xc0, !PT ;  /* 0x8000000000007812 */ /* 0x000fc800078ec0ff */
[----:B------:R-:W-:-:S04]  /*9220*/  SHF.R.U32.HI R5, RZ, 0x18, R0 ;  /* 0x00000018ff057819 */ /* 0x000fc80000011600 */
[----:B------:R-:W-:-:S05]  /*9230*/  LOP3.LUT R5, R4, R5, RZ, 0xfc, !PT ;  /* 0x0000000504057212 */ /* 0x000fca00078efcff */
[----:B------:R0:W-:Y:S01]  /*9240*/  STG.E.U8 [R2.64], R5 ;  /* 0x0000000502007986 */ /* 0x0001e2000c101124 */
[----:B------:R-:W-:Y:S05]  /*9250*/  BRA `(.L_x_2333) ;  /* 0x00000d5000007947 */ /* 0x000fea0003800000 */
.L_x_2365:
        /* <DEDUP_REMOVED lines=19> */
.L_x_2375:
[----:B------:R-:W-:Y:S01]  /*9390*/  IMAD.SHL.U32 R5, R5, 0x200000, RZ ;  /* 0x0020000005057824 */ /* 0x000fe200078e00ff */
[----:B------:R-:W-:-:S04]  /*93a0*/  LEA R0, R0, 0x37800000, 0x17 ;  /* 0x3780000000007811 */ /* 0x000fc800078eb8ff */
[----:B------:R-:W-:-:S04]  /*93b0*/  LOP3.LUT R0, R0, R5, R6, 0xfe, !PT ;  /* 0x0000000500007212 */ /* 0x000fc800078efe06 */
.L_x_2374:
[----:B------:R-:W-:-:S05]  /*93c0*/  F2FP.BF16.PACK_AB R0, RZ, R0 ;  /* 0x00000000ff00723e */ /* 0x000fca00000010ff */
[----:B------:R0:W-:Y:S01]  /*93d0*/  STG.E.U16 [R2.64], R0 ;  /* 0x0000000002007986 */ /* 0x0001e2000c101524 */
[----:B------:R-:W-:Y:S05]  /*93e0*/  BRA `(.L_x_2333) ;  /* 0x00000bc000007947 */ /* 0x000fea0003800000 */
.L_x_2358:
        /* <DEDUP_REMOVED lines=27> */
.L_x_2380:
[----:B------:R-:W-:Y:S01]  /*95a0*/  IMAD.SHL.U32 R5, R5, 0x200000, RZ ;  /* 0x0020000005057824 */ /* 0x000fe200078e00ff */
[----:B------:R-:W-:-:S04]  /*95b0*/  LEA R0, R0, 0x37800000, 0x17 ;  /* 0x3780000000007811 */ /* 0x000fc800078eb8ff */
[----:B------:R-:W-:-:S04]  /*95c0*/  LOP3.LUT R0, R0, R5, R6, 0xfe, !PT ;  /* 0x0000000500007212 */ /* 0x000fc800078efe06 */
.L_x_2379:
[----:B------:R-:W0:Y:S02]  /*95d0*/  F2I.FTZ.U32.TRUNC.NTZ R5, R0 ;  /* 0x0000000000057305 */ /* 0x000e24000021f000 */
[----:B0-----:R0:W-:Y:S01]  /*95e0*/  STG.E.U16 [R2.64], R5 ;  /* 0x0000000502007986 */ /* 0x0011e2000c101524 */
[----:B------:R-:W-:Y:S05]  /*95f0*/  BRA `(.L_x_2333) ;  /* 0x000009b000007947 */ /* 0x000fea0003800000 */
.L_x_2378:
        /* <DEDUP_REMOVED lines=19> */
.L_x_2382:
[----:B------:R-:W-:Y:S01]  /*9730*/  IMAD.SHL.U32 R5, R5, 0x200000, RZ ;  /* 0x0020000005057824 */ /* 0x000fe200078e00ff */
[----:B------:R-:W-:-:S04]  /*9740*/  LEA R0, R0, 0x37800000, 0x17 ;  /* 0x3780000000007811 */ /* 0x000fc800078eb8ff */
[----:B------:R-:W-:-:S04]  /*9750*/  LOP3.LUT R0, R0, R5, R6, 0xfe, !PT ;  /* 0x0000000500007212 */ /* 0x000fc800078efe06 */
.L_x_2381:
        /* <DEDUP_REMOVED lines=15> */
.L_x_2384:
[----:B------:R-:W-:-:S04]  /*9850*/  LOP3.LUT R0, R0, 0x80000000, RZ, 0xc0, !PT ;  /* 0x8000000000007812 */ /* 0x000fc800078ec0ff */
[----:B------:R-:W-:-:S04]  /*9860*/  SHF.R.U32.HI R0, RZ, 0x18, R0 ;  /* 0x00000018ff007819 */ /* 0x000fc80000011600 */
[----:B------:R-:W-:-:S04]  /*9870*/  LOP3.LUT R0, R5, R0, RZ, 0xfc, !PT ;  /* 0x0000000005007212 */ /* 0x000fc800078efcff */
[----:B------:R-:W-:-:S05]  /*9880*/  PRMT R4, R0, 0x7610, R4 ;  /* 0x0000761000047816 */ /* 0x000fca0000000004 */
.L_x_2383:
[----:B------:R0:W-:Y:S01]  /*9890*/  STG.E.U8 [R2.64], R4 ;  /* 0x0000000402007986 */ /* 0x0001e2000c101124 */
[----:B------:R-:W-:Y:S05]  /*98a0*/  BRA `(.L_x_2333) ;  /* 0x0000070000007947 */ /* 0x000fea0003800000 */
.L_x_2377:
[----:B------:R0:W-:Y:S01]  /*98b0*/  STG.E.U8 [R2.64], R5 ;  /* 0x0000000502007986 */ /* 0x0001e2000c101124 */
[----:B------:R-:W-:Y:S05]  /*98c0*/  BRA `(.L_x_2333) ;  /* 0x000006e000007947 */ /* 0x000fea0003800000 */
.L_x_2376:
        /* <DEDUP_REMOVED lines=25> */
.L_x_2388:
[----:B------:R-:W-:Y:S01]  /*9a60*/  IMAD.SHL.U32 R5, R5, 0x200000, RZ ;  /* 0x0020000005057824 */ /* 0x000fe200078e00ff */
[----:B------:R-:W-:-:S04]  /*9a70*/  LEA R0, R0, 0x37800000, 0x17 ;  /* 0x3780000000007811 */ /* 0x000fc800078eb8ff */
[----:B------:R-:W-:-:S04]  /*9a80*/  LOP3.LUT R0, R0, R5, R6, 0xfe, !PT ;  /* 0x0000000500007212 */ /* 0x000fc800078efe06 */
.L_x_2387:
        /* <DEDUP_REMOVED lines=11> */
.L_x_2389:
[----:B------:R0:W-:Y:S01]  /*9b40*/  STG.E.U8 [R2.64], R4 ;  /* 0x0000000402007986 */ /* 0x0001e2000c101124 */
[----:B------:R-:W-:Y:S05]  /*9b50*/  BRA `(.L_x_2333) ;  /* 0x0000045000007947 */ /* 0x000fea0003800000 */
.L_x_2330:
        /* <DEDUP_REMOVED lines=20> */
.L_x_2386:
        /* <DEDUP_REMOVED lines=19> */
.L_x_2391:
[----:B------:R-:W-:Y:S01]  /*9dd0*/  IMAD.SHL.U32 R5, R5, 0x200000, RZ ;  /* 0x0020000005057824 */ /* 0x000fe200078e00ff */
[----:B------:R-:W-:-:S04]  /*9de0*/  LEA R0, R0, 0x37800000, 0x17 ;  /* 0x3780000000007811 */ /* 0x000fc800078eb8ff */
[----:B------:R-:W-:-:S06]  /*9df0*/  LOP3.LUT R4, R0, R5, R6, 0xfe, !PT ;  /* 0x0000000500047212 */ /* 0x000fcc00078efe06 */
.L_x_2390:
[----:B------:R-:W0:Y:S02]  /*9e00*/  F2I.U64.TRUNC R4, R4 ;  /* 0x0000000400047311 */ /* 0x000e24000020d800 */
[----:B0-----:R0:W-:Y:S01]  /*9e10*/  STG.E.64 [R2.64], R4 ;  /* 0x0000000402007986 */ /* 0x0011e2000c101b24 */
[----:B------:R-:W-:Y:S05]  /*9e20*/  BRA `(.L_x_2333) ;  /* 0x0000018000007947 */ /* 0x000fea0003800000 */
.L_x_2385:
        /* <DEDUP_REMOVED lines=19> */
.L_x_2393:
[----:B------:R-:W-:Y:S01]  /*9f60*/  IMAD.SHL.U32 R5, R5, 0x200000, RZ ;  /* 0x0020000005057824 */ /* 0x000fe200078e00ff */
[----:B------:R-:W-:-:S04]  /*9f70*/  LEA R0, R0, 0x37800000, 0x17 ;  /* 0x3780000000007811 */ /* 0x000fc800078eb8ff */
[----:B------:R-:W-:-:S04]  /*9f80*/  LOP3.LUT R0, R0, R5, R6, 0xfe, !PT ;  /* 0x0000000500007212 */ /* 0x000fc800078efe06 */
.L_x_2392:
[----:B------:R-:W0:Y:S02]  /*9f90*/  F2I.FTZ.U32.TRUNC.NTZ R5, R0 ;  /* 0x0000000000057305 */ /* 0x000e24000021f000 */
[----:B0-----:R0:W-:Y:S02]  /*9fa0*/  STG.E [R2.64], R5 ;  /* 0x0000000502007986 */ /* 0x0011e4000c101924 */
.L_x_2333:
[----:B------:R-:W-:Y:S02]  /*9fb0*/  IADD3 R17, R17, 0x80, RZ ;  /* 0x0000008011117810 */ /* 0x000fe40007ffe0ff */
.L_x_2255:
[----:B------:R-:W-:Y:S05]  /*9fc0*/  BSYNC B6 ;  /* 0x0000000000067941 */ /* 0x000fea0003800000 */
.L_x_2254:
        /* <DEDUP_REMOVED lines=204> */
.L_x_2394:
        /* <DEDUP_REMOVED lines=34> */
.L_x_2401:
[----:B------:R-:W-:Y:S01]  /*aeb0*/  IMAD.SHL.U32 R5, R5, 0x200000, RZ ;  /* 0x0020000005057824 */ /* 0x000fe200078e00ff */
[----:B------:R-:W-:-:S04]  /*aec0*/  LEA R0, R0, 0x37800000, 0x17 ;  /* 0x3780000000007811 */ /* 0x000fc800078eb8ff */
[----:B------:R-:W-:-:S04]  /*aed0*/  LOP3.LUT R0, R0, R5, R6, 0xfe, !PT ;  /* 0x0000000500007212 */ /* 0x000fc800078efe06 */
.L_x_2400:
[----:B------:R-:W0:Y:S02]  /*aee0*/  F2I.FTZ.TRUNC.NTZ R5, R0 ;  /* 0x0000000000057305 */ /* 0x000e24000021f100 */
[----:B0-----:R-:W-:Y:S01]  /*aef0*/  STG.E.U8 [R2.64], R5 ;  /* 0x0000000502007986 */ /* 0x001fe2000c101124 */
[----:B------:R-:W-:Y:S05]  /*af00*/  EXIT ;  /* 0x000000000000794d */ /* 0x000fea0003800000 */
.L_x_2398:
        /* <DEDUP_REMOVED lines=19> */
.L_x_2403:
[----:B------:R-:W-:Y:S01]  /*b040*/  IMAD.SHL.U32 R5, R5, 0x200000, RZ ;  /* 0x0020000005057824 */ /* 0x000fe200078e00ff */
[----:B------:R-:W-:-:S04]  /*b050*/  LEA R0, R0, 0x37800000, 0x17 ;  /* 0x3780000000007811 */ /* 0x000fc800078eb8ff */
[----:B------:R-:W-:-:S06]  /*b060*/  LOP3.LUT R4, R0, R5, R6, 0xfe, !PT ;  /* 0x0000000500047212 */ /* 0x000fcc00078efe06 */
.L_x_2402:
[----:B------:R-:W0:Y:S02]  /*b070*/  F2I.S64.TRUNC R4, R4 ;  /* 0x0000000400047311 */ /* 0x000e24000020d900 */
[----:B0-----:R-:W-:-:S05]  /*b080*/  IMAD.MOV.U32 R7, RZ, RZ, R4 ;  /* 0x000000ffff077224 */ /* 0x001fca00078e0004 */
[----:B------:R-:W-:Y:S01]  /*b090*/  STG.E.U8 [R2.64], R7 ;  /* 0x0000000702007986 */ /* 0x000fe2000c101124 */
[----:B------:R-:W-:Y:S05]  /*b0a0*/  EXIT ;  /* 0x000000000000794d */ /* 0x000fea0003800000 */
.L_x_2397:
        /* <DEDUP_REMOVED lines=25> */
.L_x_2407:
[----:B------:R-:W-:Y:S01]  /*b240*/  IMAD.SHL.U32 R5, R5, 0x200000, RZ ;  /* 0x0020000005057824 */ /* 0x000fe200078e00ff */
[----:B------:R-:W-:-:S04]  /*b250*/  LEA R0, R0, 0x37800000, 0x17 ;  /* 0x3780000000007811 */ /* 0x000fc800078eb8ff */
[----:B------:R-:W-:-:S06]  /*b260*/  LOP3.LUT R4, R0, R5, R6, 0xfe, !PT ;  /* 0x0000000500047212 */ /* 0x000fcc00078efe06 */
.L_x_2406:
[----:B------:R-:W0:Y:S02]  /*b270*/  F2I.S64.TRUNC R4, R4 ;  /* 0x0000000400047311 */ /* 0x000e24000020d900 */
[----:B0-----:R-:W-:Y:S01]  /*b280*/  STG.E.64 [R2.64], R4 ;  /* 0x0000000402007986 */ /* 0x001fe2000c101b24 */
[----:B------:R-:W-:Y:S05]  /*b290*/  EXIT ;  /* 0x000000000000794d */ /* 0x000fea0003800000 */
.L_x_2405:
        /* <DEDUP_REMOVED lines=19> */
.L_x_2409:
[----:B------:R-:W-:Y:S01]  /*b3d0*/  IMAD.SHL.U32 R5, R5, 0x200000, RZ ;  /* 0x0020000005057824 */ /* 0x000fe200078e00ff */
[----:B------:R-:W-:-:S04]  /*b3e0*/  LEA R0, R0, 0x37800000, 0x17 ;  /* 0x3780000000007811 */ /* 0x000fc800078eb8ff */
[----:B------:R-:W-:-:S04]  /*b3f0*/  LOP3.LUT R0, R0, R5, R6, 0xfe, !PT ;  /* 0x0000000500007212 */ /* 0x000fc800078efe06 */
.L_x_2408:
[----:B------:R-:W0:Y:S02]  /*b400*/  F2I.FTZ.TRUNC.NTZ R5, R0 ;  /* 0x0000000000057305 */ /* 0x000e24000021f100 */
[----:B0-----:R-:W-:Y:S01]  /*b410*/  STG.E [R2.64], R5 ;  /* 0x0000000502007986 */ /* 0x001fe2000c101924 */
[----:B------:R-:W-:Y:S05]  /*b420*/  EXIT ;  /* 0x000000000000794d */ /* 0x000fea0003800000 */
.L_x_2404:
        /* <DEDUP_REMOVED lines=19> */
.L_x_2411:
[----:B------:R-:W-:Y:S01]  /*b560*/  IMAD.SHL.U32 R5, R5, 0x200000, RZ ;  /* 0x0020000005057824 */ /* 0x000fe200078e00ff */
[----:B------:R-:W-:-:S04]  /*b570*/  LEA R0, R0, 0x37800000, 0x17 ;  /* 0x3780000000007811 */ /* 0x000fc800078eb8ff */
[----:B------:R-:W-:-:S04]  /*b580*/  LOP3.LUT R0, R0, R5, R6, 0xfe, !PT ;  /* 0x0000000500007212 */ /* 0x000fc800078efe06 */
.L_x_2410:
[----:B------:R-:W0:Y:S02]  /*b590*/  F2I.FTZ.TRUNC.NTZ R5, R0 ;  /* 0x0000000000057305 */ /* 0x000e24000021f100 */
[----:B0-----:R-:W-:Y:S01]  /*b5a0*/  STG.E.U16 [R2.64], R5 ;  /* 0x0000000502007986 */ /* 0x001fe2000c101524 */
[----:B------:R-:W-:Y:S05]  /*b5b0*/  EXIT ;  /* 0x000000000000794d */ /* 0x000fea0003800000 */
.L_x_2396:
        /* <DEDUP_REMOVED lines=25> */
.L_x_2415:
[----:B------:R-:W-:Y:S01]  /*b750*/  IMAD.SHL.U32 R5, R5, 0x200000, RZ ;  /* 0x0020000005057824 */ /* 0x000fe200078e00ff */
[----:B------:R-:W-:-:S04]  /*b760*/  LEA R0, R0, 0x37800000, 0x17 ;  /* 0x3780000000007811 */ /* 0x000fc800078eb8ff */
[----:B------:R-:W-:-:S05]  /*b770*/  LOP3.LUT R7, R0, R5, R6, 0xfe, !PT ;  /* 0x0000000500077212 */ /* 0x000fca00078efe06 */
.L_x_2414:
[----:B------:R-:W-:Y:S01]  /*b780*/  STG.E [R2.64], R7 ;  /* 0x0000000702007986 */ /* 0x000fe2000c101924 */
[----:B------:R-:W-:Y:S05]  /*b790*/  EXIT ;  /* 0x000000000000794d */ /* 0x000fea0003800000 */
.L_x_2413:
        /* <DEDUP_REMOVED lines=19> */
.L_x_2417:
[----:B------:R-:W-:Y:S01]  /*b8d0*/  IMAD.SHL.U32 R5, R5, 0x200000, RZ ;  /* 0x0020000005057824 */ /* 0x000fe200078e00ff */
[----:B------:R-:W-:-:S04]  /*b8e0*/  LEA R0, R0, 0x37800000, 0x17 ;  /* 0x3780000000007811 */ /* 0x000fc800078eb8ff */
[----:B------:R-:W-:-:S04]  /*b8f0*/  LOP3.LUT R0, R0, R5, R6, 0xfe, !PT ;  /* 0x0000000500007212 */ /* 0x000fc800078efe06 */
.L_x_2416:
[----:B------:R-:W-:-:S05]  /*b900*/  F2FP.PACK_AB R0, RZ, R0 ;  /* 0x00000000ff00723e */ /* 0x000fca00000000ff */
[----:B------:R-:W-:Y:S01]  /*b910*/  STG.E.U16 [R2.64], R0 ;  /* 0x0000000002007986 */ /* 0x000fe2000c101524 */
[----:B------:R-:W-:Y:S05]  /*b920*/  EXIT ;  /* 0x000000000000794d */ /* 0x000fea0003800000 */
.L_x_2412:
        /* <DEDUP_REMOVED lines=25> */
.L_x_2421:
[----:B------:R-:W-:Y:S01]  /*bac0*/  IMAD.SHL.U32 R5, R5, 0x200000, RZ ;  /* 0x0020000005057824 */ /* 0x000fe200078e00ff */
[----:B------:R-:W-:-:S04]  /*bad0*/  LEA R0, R0, 0x37800000, 0x17 ;  /* 0x3780000000007811 */ /* 0x000fc800078eb8ff */
[----:B------:R-:W-:Y:S02]  /*bae0*/  LOP3.LUT R4, R0, R5, R6, 0xfe, !PT ;  /* 0x0000000500047212 */ /* 0x000fe400078efe06 */
.L_x_2420:
[----:B------:R-:W-:-:S05]  /*baf0*/  IMAD.MOV.U32 R5, RZ, RZ, RZ ;  /* 0x000000ffff057224 */ /* 0x000fca00078e00ff */
[----:B------:R-:W-:Y:S01]  /*bb00*/  STG.E.64 [R2.64], R4 ;  /* 0x0000000402007986 */ /* 0x000fe2000c101b24 */
[----:B------:R-:W-:Y:S05]  /*bb10*/  EXIT ;  /* 0x000000000000794d */ /* 0x000fea0003800000 */
.L_x_2419:
        /* <DEDUP_REMOVED lines=19> */
.L_x_2423:
[----:B------:R-:W-:Y:S01]  /*bc50*/  IMAD.SHL.U32 R5, R5, 0x200000, RZ ;  /* 0x0020000005057824 */ /* 0x000fe200078e00ff */
[----:B------:R-:W-:-:S04]  /*bc60*/  LEA R0, R0, 0x37800000, 0x17 ;  /* 0x3780000000007811 */ /* 0x000fc800078eb8ff */
[----:B------:R-:W-:-:S04]  /*bc70*/  LOP3.LUT R0, R0, R5, R6, 0xfe, !PT ;  /* 0x0000000500007212 */ /* 0x000fc800078efe06 */
.L_x_2422:
[----:B------:R-:W-:-:S04]  /*bc80*/  F2FP.PACK_AB R0, RZ, R0 ;  /* 0x00000000ff00723e */ /* 0x000fc800000000ff */
[----:B------:R-:W-:-:S05]  /*bc90*/  PRMT R0, R0, 0x5410, RZ ;  /* 0x0000541000007816 */ /* 0x000fca00000000ff */
[----:B------:R-:W-:Y:S01]  /*bca0*/  STG.E [R2.64], R0 ;  /* 0x0000000002007986 */ /* 0x000fe2000c101924 */
[----:B------:R-:W-:Y:S05]  /*bcb0*/  EXIT ;  /* 0x000000000000794d */ /* 0x000fea0003800000 */
.L_x_2418:
        /* <DEDUP_REMOVED lines=20> */
.L_x_2425:
[----:B------:R-:W-:Y:S01]  /*be00*/  IMAD.SHL.U32 R5, R5, 0x200000, RZ ;  /* 0x0020000005057824 */ /* 0x000fe200078e00ff */
[----:B------:R-:W-:-:S04]  /*be10*/  LEA R0, R0, 0x37800000, 0x17 ;  /* 0x3780000000007811 */ /* 0x000fc800078eb8ff */
[----:B------:R-:W-:-:S05]  /*be20*/  LOP3.LUT R0, R0, R5, R6, 0xfe, !PT ;  /* 0x0000000500007212 */ /* 0x000fca00078efe06 */
[----:B------:R-:W-:-:S04]  /*be30*/  FMUL.FTZ R0, R0, 1 ;  /* 0x3f80000000007820 */ /* 0x000fc80000410000 */
[----:B------:R0:W1:Y:S03]  /*be40*/  F2F.F64.F32 R6, R0 ;  /* 0x0000000000067310 */ /* 0x0000660000201800 */
.L_x_2424:
[----:B-1----:R-:W-:Y:S01]  /*be50*/  STG.E.64 [R2.64], R6 ;  /* 0x0000000602007986 */ /* 0x002fe2000c101b24 */
[----:B------:R-:W-:Y:S05]  /*be60*/  EXIT ;  /* 0x000000000000794d */ /* 0x000fea0003800000 */
.L_x_2395:
        /* <DEDUP_REMOVED lines=27> */
.L_x_2430:
[----:B------:R-:W-:Y:S01]  /*c020*/  IMAD.SHL.U32 R5, R5, 0x200000, RZ ;  /* 0x0020000005057824 */ /* 0x000fe200078e00ff */
[----:B------:R-:W-:-:S04]  /*c030*/  LEA R0, R0, 0x37800000, 0x17 ;  /* 0x3780000000007811 */ /* 0x000fc800078eb8ff */
[----:B------:R-:W-:-:S04]  /*c040*/  LOP3.LUT R0, R0, R5, R6, 0xfe, !PT ;  /* 0x0000000500007212 */ /* 0x000fc800078efe06 */
[----:B------:R-:W-:-:S04]  /*c050*/  FSETP.NEU.FTZ.AND P0, PT, R0, RZ, PT ;  /* 0x000000ff0000720b */ /* 0x000fc80003f1d000 */
[----:B------:R-:W-:-:S05]  /*c060*/  SEL R0, RZ, 0x1, !P0 ;  /* 0x00000001ff007807 */ /* 0x000fca0004000000 */
.L_x_2429:
[----:B------:R-:W-:Y:S01]  /*c070*/  STG.E.U8 [R2.64], R0 ;  /* 0x0000000002007986 */ /* 0x000fe2000c101124 */
[----:B------:R-:W-:Y:S05]  /*c080*/  EXIT ;  /* 0x000000000000794d */ /* 0x000fea0003800000 */
.L_x_2428:
        /* <DEDUP_REMOVED lines=20> */
.L_x_2432:
[----:B------:R-:W-:Y:S01]  /*c1d0*/  IMAD.SHL.U32 R5, R5, 0x200000, RZ ;  /* 0x0020000005057824 */ /* 0x000fe200078e00ff */
[----:B------:R-:W-:-:S04]  /*c1e0*/  LEA R0, R0, 0x37800000, 0x17 ;  /* 0x3780000000007811 */ /* 0x000fc800078eb8ff */
[----:B------:R-:W-:-:S05]  /*c1f0*/  LOP3.LUT R0, R0, R5, R6, 0xfe, !PT ;  /* 0x0000000500007212 */ /* 0x000fca00078efe06 */
[----:B------:R-:W-:-:S04]  /*c200*/  FMUL.FTZ R0, R0, 1 ;  /* 0x3f80000000007820 */ /* 0x000fc80000410000 */
[----:B------:R0:W1:Y:S03]  /*c210*/  F2F.F64.F32 R8, R0 ;  /* 0x0000000000087310 */ /* 0x0000660000201800 */
.L_x_2431:
[----:B------:R-:W-:-:S05]  /*c220*/  CS2R R10, SRZ ;  /* 0x00000000000a7805 */ /* 0x000fca000001ff00 */
[----:B-1----:R-:W-:Y:S01]  /*c230*/  STG.E.128 [R2.64], R8 ;  /* 0x0000000802007986 */ /* 0x002fe2000c101d24 */
[----:B------:R-:W-:Y:S05]  /*c240*/  EXIT ;  /* 0x000000000000794d */ /* 0x000fea0003800000 */
.L_x_2427:
        /* <DEDUP_REMOVED lines=25> */
.L_x_2436:
[----:B------:R-:W-:Y:S01]  /*c3e0*/  IMAD.SHL.U32 R5, R5, 0x200000, RZ ;  /* 0x0020000005057824 */ /* 0x000fe200078e00ff */
[----:B------:R-:W-:-:S04]  /*c3f0*/  LEA R0, R0, 0x37800000, 0x17 ;  /* 0x3780000000007811 */ /* 0x000fc800078eb8ff */
[----:B------:R-:W-:-:S04]  /*c400*/  LOP3.LUT R0, R0, R5, R6, 0xfe, !PT ;  /* 0x0000000500007212 */ /* 0x000fc800078efe06 */
.L_x_2435:
        /* <DEDUP_REMOVED lines=13> */
.L_x_2437:
[----:B------:R-:W-:-:S05]  /*c4e0*/  LOP3.LUT R7, R4, R7, RZ, 0xfc, !PT ;  /* 0x0000000704077212 */ /* 0x000fca00078efcff */
[----:B------:R-:W-:Y:S01]  /*c4f0*/  STG.E.U8 [R2.64], R7 ;  /* 0x0000000702007986 */ /* 0x000fe2000c101124 */
[----:B------:R-:W-:Y:S05]  /*c500*/  EXIT ;  /* 0x000000000000794d */ /* 0x000fea0003800000 */
.L_x_2434:
        /* <DEDUP_REMOVED lines=19> */
.L_x_2439:
[----:B------:R-:W-:Y:S01]  /*c640*/  IMAD.SHL.U32 R5, R5, 0x200000, RZ ;  /* 0x0020000005057824 */ /* 0x000fe200078e00ff */
[----:B------:R-:W-:-:S04]  /*c650*/  LEA R0, R0, 0x37800000, 0x17 ;  /* 0x3780000000007811 */ /* 0x000fc800078eb8ff */
[----:B------:R-:W-:-:S04]  /*c660*/  LOP3.LUT R0, R0, R5, R6, 0xfe, !PT ;  /* 0x0000000500007212 */ /* 0x000fc800078efe06 */
.L_x_2438:
        /* <DEDUP_REMOVED lines=11> */
.L_x_2440:
[----:B------:R-:W-:Y:S01]  /*c720*/  IMAD.MOV.U32 R4, RZ, RZ, 0x7f ;  /* 0x0000007fff047424 */ /* 0x000fe200078e00ff */
[----:B------:R-:W-:-:S04]  /*c730*/  ISETP.GT.U32.AND P0, PT, R6, 0x7f800000, PT ;  /* 0x7f8000000600780c */ /* 0x000fc80003f04070 */
[----:B------:R-:W-:Y:S02]  /*c740*/  SEL R4, R4, 0x7c, P0 ;  /* 0x0000007c04047807 */ /* 0x000fe40000000000 */
.L_x_2441:
[----:B------:R-:W-:-:S04]  /*c750*/  LOP3.LUT R0, R0, 0x80000000, RZ, 0xc0, !PT ;  /* 0x8000000000007812 */ /* 0x000fc800078ec0ff */
[----:B------:R-:W-:-:S04]  /*c760*/  SHF.R.U32.HI R5, RZ, 0x18, R0 ;  /* 0x00000018ff057819 */ /* 0x000fc80000011600 */
[----:B------:R-:W-:-:S05]  /*c770*/  LOP3.LUT R5, R4, R5, RZ, 0xfc, !PT ;  /* 0x0000000504057212 */ /* 0x000fca00078efcff */
[----:B------:R-:W-:Y:S01]  /*c780*/  STG.E.U8 [R2.64], R5 ;  /* 0x0000000502007986 */ /* 0x000fe2000c101124 */
[----:B------:R-:W-:Y:S05]  /*c790*/  EXIT ;  /* 0x000000000000794d */ /* 0x000fea0003800000 */
.L_x_2433:
        /* <DEDUP_REMOVED lines=19> */
.L_x_2443:
[----:B------:R-:W-:Y:S01]  /*c8d0*/  IMAD.SHL.U32 R5, R5, 0x200000, RZ ;  /* 0x0020000005057824 */ /* 0x000fe200078e00ff */
[----:B------:R-:W-:-:S04]  /*c8e0*/  LEA R0, R0, 0x37800000, 0x17 ;  /* 0x3780000000007811 */ /* 0x000fc800078eb8ff */
[----:B------:R-:W-:-:S04]  /*c8f0*/  LOP3.LUT R0, R0, R5, R6, 0xfe, !PT ;  /* 0x0000000500007212 */ /* 0x000fc800078efe06 */
.L_x_2442:
[----:B------:R-:W-:-:S05]  /*c900*/  F2FP.BF16.PACK_AB R0, RZ, R0 ;  /* 0x00000000ff00723e */ /* 0x000fca00000010ff */
[----:B------:R-:W-:Y:S01]  /*c910*/  STG.E.U16 [R2.64], R0 ;  /* 0x0000000002007986 */ /* 0x000fe2000c101524 */
[----:B------:R-:W-:Y:S05]  /*c920*/  EXIT ;  /* 0x000000000000794d */ /* 0x000fea0003800000 */
.L_x_2426:
        /* <DEDUP_REMOVED lines=27> */
.L_x_2448:
[----:B------:R-:W-:Y:S01]  /*cae0*/  IMAD.SHL.U32 R5, R5, 0x200000, RZ ;  /* 0x0020000005057824 */ /* 0x000fe200078e00ff */
[----:B------:R-:W-:-:S04]  /*caf0*/  LEA R0, R0, 0x37800000, 0x17 ;  /* 0x3780000000007811 */ /* 0x000fc800078eb8ff */
[----:B------:R-:W-:-:S04]  /*cb00*/  LOP3.LUT R0, R0, R5, R6, 0xfe, !PT ;  /* 0x0000000500007212 */ /* 0x000fc800078efe06 */
.L_x_2447:
[----:B------:R-:W0:Y:S02]  /*cb10*/  F2I.FTZ.U32.TRUNC.NTZ R5, R0 ;  /* 0x0000000000057305 */ /* 0x000e24000021f000 */
[----:B0-----:R-:W-:Y:S01]  /*cb20*/  STG.E.U16 [R2.64], R5 ;  /* 0x0000000502007986 */ /* 0x001fe2000c101524 */
[----:B------:R-:W-:Y:S05]  /*cb30*/  EXIT ;  /* 0x000000000000794d */ /* 0x000fea0003800000 */
.L_x_2446:
        /* <DEDUP_REMOVED lines=19> */
.L_x_2450:
[----:B------:R-:W-:Y:S01]  /*cc70*/  IMAD.SHL.U32 R5, R5, 0x200000, RZ ;  /* 0x0020000005057824 */ /* 0x000fe200078e00ff */
[----:B------:R-:W-:-:S04]  /*cc80*/  LEA R0, R0, 0x37800000, 0x17 ;  /* 0x3780000000007811 */ /* 0x000fc800078eb8ff */
[----:B------:R-:W-:-:S04]  /*cc90*/  LOP3.LUT R0, R0, R5, R6, 0xfe, !PT ;  /* 0x0000000500007212 */ /* 0x000fc800078efe06 */
.L_x_2449:
        /* <DEDUP_REMOVED lines=15> */
.L_x_2452:
[----:B------:R-:W-:-:S04]  /*cd90*/  LOP3.LUT R0, R0, 0x80000000, RZ, 0xc0, !PT ;  /* 0x8000000000007812 */ /* 0x000fc800078ec0ff */
[----:B------:R-:W-:-:S04]  /*cda0*/  SHF.R.U32.HI R0, RZ, 0x18, R0 ;  /* 0x00000018ff007819 */ /* 0x000fc80000011600 */
[----:B------:R-:W-:-:S04]  /*cdb0*/  LOP3.LUT R0, R5, R0, RZ, 0xfc, !PT ;  /* 0x0000000005007212 */ /* 0x000fc800078efcff */
[----:B------:R-:W-:-:S05]  /*cdc0*/  PRMT R4, R0, 0x7610, R4 ;  /* 0x0000761000047816 */ /* 0x000fca0000000004 */
.L_x_2451:
[----:B------:R-:W-:Y:S01]  /*cdd0*/  STG.E.U8 [R2.64], R4 ;  /* 0x0000000402007986 */ /* 0x000fe2000c101124 */
[----:B------:R-:W-:Y:S05]  /*cde0*/  EXIT ;  /* 0x000000000000794d */ /* 0x000fea0003800000 */
.L_x_2445:
[----:B------:R-:W-:Y:S01]  /*cdf0*/  STG.E.U8 [R2.64], R5 ;  /* 0x0000000502007986 */ /* 0x000fe2000c101124 */
[----:B------:R-:W-:Y:S05]  /*ce00*/  EXIT ;  /* 0x000000000000794d */ /* 0x000fea0003800000 */
.L_x_2444:
        /* <DEDUP_REMOVED lines=25> */
.L_x_2456:
[----:B------:R-:W-:Y:S01]  /*cfa0*/  IMAD.SHL.U32 R5, R5, 0x200000, RZ ;  /* 0x0020000005057824 */ /* 0x000fe200078e00ff */
[----:B------:R-:W-:-:S04]  /*cfb0*/  LEA R0, R0, 0x37800000, 0x17 ;  /* 0x3780000000007811 */ /* 0x000fc800078eb8ff */
[----:B------:R-:W-:-:S04]  /*cfc0*/  LOP3.LUT R0, R0, R5, R6, 0xfe, !PT ;  /* 0x0000000500007212 */ /* 0x000fc800078efe06 */
.L_x_2455:
        /* <DEDUP_REMOVED lines=11> */
.L_x_2457:
[----:B------:R-:W-:Y:S01]  /*d080*/  STG.E.U8 [R2.64], R4 ;  /* 0x0000000402007986 */ /* 0x000fe2000c101124 */
[----:B------:R-:W-:Y:S05]  /*d090*/  EXIT ;  /* 0x000000000000794d */ /* 0x000fea0003800000 */
.L_x_2399:
        /* <DEDUP_REMOVED lines=20> */
.L_x_2454:
        /* <DEDUP_REMOVED lines=19> */
.L_x_2459:
[----:B------:R-:W-:Y:S01]  /*d310*/  IMAD.SHL.U32 R5, R5, 0x200000, RZ ;  /* 0x0020000005057824 */ /* 0x000fe200078e00ff */
[----:B------:R-:W-:-:S04]  /*d320*/  LEA R0, R0, 0x37800000, 0x17 ;  /* 0x3780000000007811 */ /* 0x000fc800078eb8ff */
[----:B------:R-:W-:-:S06]  /*d330*/  LOP3.LUT R4, R0, R5, R6, 0xfe, !PT ;  /* 0x0000000500047212 */ /* 0x000fcc00078efe06 */
.L_x_2458:
[----:B------:R-:W0:Y:S02]  /*d340*/  F2I.U64.TRUNC R4, R4 ;  /* 0x0000000400047311 */ /* 0x000e24000020d800 */
[----:B0-----:R-:W-:Y:S01]  /*d350*/  STG.E.64 [R2.64], R4 ;  /* 0x0000000402007986 */ /* 0x001fe2000c101b24 */
[----:B------:R-:W-:Y:S05]  /*d360*/  EXIT ;  /* 0x000000000000794d */ /* 0x000fea0003800000 */
.L_x_2453:
        /* <DEDUP_REMOVED lines=19> */
.L_x_2461:
[----:B------:R-:W-:Y:S01]  /*d4a0*/  IMAD.SHL.U32 R5, R5, 0x200000, RZ ;  /* 0x0020000005057824 */ /* 0x000fe200078e00ff */
[----:B------:R-:W-:-:S04]  /*d4b0*/  LEA R0, R0, 0x37800000, 0x17 ;  /* 0x3780000000007811 */ /* 0x000fc800078eb8ff */
[----:B------:R-:W-:-:S04]  /*d4c0*/  LOP3.LUT R0, R0, R5, R6, 0xfe, !PT ;  /* 0x0000000500007212 */ /* 0x000fc800078efe06 */
.L_x_2460:
[----:B------:R-:W0:Y:S02]  /*d4d0*/  F2I.FTZ.U32.TRUNC.NTZ R5, R0 ;  /* 0x0000000000057305 */ /* 0x000e24000021f000 */
[----:B0-----:R-:W-:Y:S01]  /*d4e0*/  STG.E [R2.64], R5 ;  /* 0x0000000502007986 */ /* 0x001fe2000c101924 */
[----:B------:R-:W-:Y:S05]  /*d4f0*/  EXIT ;  /* 0x000000000000794d */ /* 0x000fea0003800000 */
.L_x_2462:
        /* <DEDUP_REMOVED lines=16> */
.L_x_6876:


//--------------------- .text._ZN2at6native27unrolled_elementwise_kernelINS0_11FillFunctorIN3c1015Float8_e5m2fnuzEEESt5arrayIPcLm1EELi4E23TrivialOffsetCalculatorILi0EjES9_ILi1EjENS0_6memory12LoadWithCastILi0EEENSC_13StoreWithCastILi1EEEEEviT_T0_T2_T3_T4_T5_ --------------------------
	.section	.text._ZN2at6native27unrolled_elementwise_kernelINS0_11FillFunctorIN3c1015Float8_e5m2fnuzEEESt5arrayIPcLm1EELi4E23TrivialOffsetCalculatorILi0EjES9_ILi1EjENS0_6memory12LoadWithCastILi0EEENSC_13StoreWithCastILi1EEEEEviT_T0_T2_T3_T4_T5_,"ax",@progbits
	.sectioninfo	@"SHI_REGISTERS=26"
	.align	128
        .global         _ZN2at6native27unrolled_elementwise_kernelINS0_11FillFunctorIN3c1015Float8_e5m2fnuzEEESt5arrayIPcLm1EELi4E23TrivialOffsetCalculatorILi0EjES9_ILi1EjENS0_6memory12LoadWithCastILi0EEENSC_13StoreWithCastILi1EEEEEviT_T0_T2_T3_T4_T5_
        .type           _ZN2at6native27unrolled_elementwise_kernelINS0_11FillFunctorIN3c1015Float8_e5m2fnuzEEESt5arrayIPcLm1EELi4E23TrivialOffsetCalculatorILi0EjES9_ILi1EjENS0_6memory12LoadWithCastILi0EEENSC_13StoreWithCastILi1EEEEEviT_T0_T2_T3_T4_T5_,@function
        .size           _ZN2at6native27unrolled_elementwise_kernelINS0_11FillFunctorIN3c1015Float8_e5m2fnuzEEESt5arrayIPcLm1EELi4E23TrivialOffsetCalculatorILi0EjES9_ILi1EjENS0_6memory12LoadWithCastILi0EEENSC_13StoreWithCastILi1EEEEEviT_T0_T2_T3_T4_T5_,(.L_x_6877 - _ZN2at6native27unrolled_elementwise_kernelINS0_11FillFunctorIN3c1015Float8_e5m2fnuzEEESt5arrayIPcLm1EELi4E23TrivialOffsetCalculatorILi0EjES9_ILi1EjENS0_6memory12LoadWithCastILi0EEENSC_13StoreWithCastILi1EEEEEviT_T0_T2_T3_T4_T5_)
        .other          _ZN2at6native27unrolled_elementwise_kernelINS0_11FillFunctorIN3c1015Float8_e5m2fnuzEEESt5arrayIPcLm1EELi4E23TrivialOffsetCalculatorILi0EjES9_ILi1EjENS0_6memory12LoadWithCastILi0EEENSC_13StoreWithCastILi1EEEEEviT_T0_T2_T3_T4_T5_,@"STO_CUDA_ENTRY STV_DEFAULT"
_ZN2at6native27unrolled_elementwise_kernelINS0_11FillFunctorIN3c1015Float8_e5m2fnuzEEESt5arrayIPcLm1EELi4E23TrivialOffsetCalculatorILi0EjES9_ILi1EjENS0_6memory12LoadWithCastILi0EEENSC_13StoreWithCastILi1EEEEEviT_T0_T2_T3_T4_T5_:
.text._ZN2at6native27unrolled_elementwise_kernelINS0_11FillFunctorIN3c1015Float8_e5m2fnuzEEESt5arrayIPcLm1EELi4E23TrivialOffsetCalculatorILi0EjES9_ILi1EjENS0_6memory12LoadWithCastILi0EEENSC_13StoreWithCastILi1EEEEEviT_T0_T2_T3_T4_T5_:
        /* <DEDUP_REMOVED lines=47> */
.L_x_2471:
[----:B------:R-:W-:Y:S01]  /*02f0*/  LEA R5, R0, 0x37800000, 0x17 ;  /* 0x3780000000057811 */ /* 0x000fe200078eb8ff */
[----:B------:R-:W-:-:S05]  /*0300*/  IMAD.SHL.U32 R0, R4, 0x200000, RZ ;  /* 0x0020000004007824 */ /* 0x000fca00078e00ff */
[----:B------:R-:W-:-:S04]  /*0310*/  LOP3.LUT R0, R5, R0, R6, 0xfe, !PT ;  /* 0x0000000005007212 */ /* 0x000fc800078efe06 */
.L_x_2470:
[----:B------:R-:W0:Y:S02]  /*0320*/  F2I.FTZ.TRUNC.NTZ R5, R0 ;  /* 0x0000000000057305 */ /* 0x000e24000021f100 */
[----:B0-----:R0:W-:Y:S01]  /*0330*/  STG.E.U8 [R2.64], R5 ;  /* 0x0000000502007986 */ /* 0x0011e2000c101124 */
[----:B------:R-:W-:Y:S05]  /*0340*/  BRA `(.L_x_2464) ;  /* 0x000025c000007947 */ /* 0x000fea0003800000 */
.L_x_2468:
        /* <DEDUP_REMOVED lines=19> */
.L_x_2473:
[----:B------:R-:W-:Y:S01]  /*0480*/  IMAD.SHL.U32 R5, R0, 0x200000, RZ ;  /* 0x0020000000057824 */ /* 0x000fe200078e00ff */
[----:B------:R-:W-:-:S04]  /*0490*/  LEA R4, R4, 0x37800000, 0x17 ;  /* 0x3780000004047811 */ /* 0x000fc800078eb8ff */
[----:B------:R-:W-:-:S06]  /*04a0*/  LOP3.LUT R4, R4, R5, R6, 0xfe, !PT ;  /* 0x0000000504047212 */ /* 0x000fcc00078efe06 */
.L_x_2472:
[----:B------:R-:W0:Y:S02]  /*04b0*/  F2I.S64.TRUNC R4, R4 ;  /* 0x0000000400047311 */ /* 0x000e24000020d900 */
[----:B0-----:R-:W-:-:S05]  /*04c0*/  IMAD.MOV.U32 R7, RZ, RZ, R4 ;  /* 0x000000ffff077224 */ /* 0x001fca00078e0004 */
[----:B------:R0:W-:Y:S01]  /*04d0*/  STG.E.U8 [R2.64], R7 ;  /* 0x0000000702007986 */ /* 0x0001e2000c101124 */
[----:B------:R-:W-:Y:S05]  /*04e0*/  BRA `(.L_x_2464) ;  /* 0x0000242000007947 */ /* 0x000fea0003800000 */
.L_x_2467:
        /* <DEDUP_REMOVED lines=25> */
.L_x_2477:
[----:B------:R-:W-:Y:S01]  /*0680*/  IMAD.SHL.U32 R5, R0, 0x200000, RZ ;  /* 0x0020000000057824 */ /* 0x000fe200078e00ff */
[----:B------:R-:W-:-:S04]  /*0690*/  LEA R4, R4, 0x37800000, 0x17 ;  /* 0x3780000004047811 */ /* 0x000fc800078eb8ff */
[----:B------:R-:W-:-:S06]  /*06a0*/  LOP3.LUT R4, R4, R5, R6, 0xfe, !PT ;  /* 0x0000000504047212 */ /* 0x000fcc00078efe06 */
.L_x_2476:
[----:B------:R-:W0:Y:S02]  /*06b0*/  F2I.S64.TRUNC R4, R4 ;  /* 0x0000000400047311 */ /* 0x000e24000020d900 */
[----:B0-----:R0:W-:Y:S01]  /*06c0*/  STG.E.64 [R2.64], R4 ;  /* 0x0000000402007986 */ /* 0x0011e2000c101b24 */
[----:B------:R-:W-:Y:S05]  /*06d0*/  BRA `(.L_x_2464) ;  /* 0x0000223000007947 */ /* 0x000fea0003800000 */
.L_x_2475:
        /* <DEDUP_REMOVED lines=19> */
.L_x_2479:
[----:B------:R-:W-:Y:S01]  /*0810*/  IMAD.SHL.U32 R5, R0, 0x200000, RZ ;  /* 0x0020000000057824 */ /* 0x000fe200078e00ff */
[----:B------:R-:W-:-:S04]  /*0820*/  LEA R4, R4, 0x37800000, 0x17 ;  /* 0x3780000004047811 */ /* 0x000fc800078eb8ff */
[----:B------:R-:W-:-:S04]  /*0830*/  LOP3.LUT R0, R4, R5, R6, 0xfe, !PT ;  /* 0x0000000504007212 */ /* 0x000fc800078efe06 */
.L_x_2478:
[----:B------:R-:W0:Y:S02]  /*0840*/  F2I.FTZ.TRUNC.NTZ R5, R0 ;  /* 0x0000000000057305 */ /* 0x000e24000021f100 */
[----:B0-----:R0:W-:Y:S01]  /*0850*/  STG.E [R2.64], R5 ;  /* 0x0000000502007986 */ /* 0x0011e2000c101924 */
[----:B------:R-:W-:Y:S05]  /*0860*/  BRA `(.L_x_2464) ;  /* 0x000020a000007947 */ /* 0x000fea0003800000 */
.L_x_2474:
        /* <DEDUP_REMOVED lines=19> */
.L_x_2481:
[----:B------:R-:W-:Y:S01]  /*09a0*/  IMAD.SHL.U32 R5, R0, 0x200000, RZ ;  /* 0x0020000000057824 */ /* 0x000fe200078e00ff */
[----:B------:R-:W-:-:S04]  /*09b0*/  LEA R4, R4, 0x37800000, 0x17 ;  /* 0x3780000004047811 */ /* 0x000fc800078eb8ff */
[----:B------:R-:W-:-:S04]  /*09c0*/  LOP3.LUT R0, R4, R5, R6, 0xfe, !PT ;  /* 0x0000000504007212 */ /* 0x000fc800078efe06 */
.L_x_2480:
[----:B------:R-:W0:Y:S02]  /*09d0*/  F2I.FTZ.TRUNC.NTZ R5, R0 ;  /* 0x0000000000057305 */ /* 0x000e24000021f100 */
[----:B0-----:R0:W-:Y:S01]  /*09e0*/  STG.E.U16 [R2.64], R5 ;  /* 0x0000000502007986 */ /* 0x0011e2000c101524 */
[----:B------:R-:W-:Y:S05]  /*09f0*/  BRA `(.L_x_2464) ;  /* 0x00001f1000007947 */ /* 0x000fea0003800000 */
.L_x_2466:
        /* <DEDUP_REMOVED lines=25> */
.L_x_2485:
[----:B------:R-:W-:Y:S01]  /*0b90*/  IMAD.SHL.U32 R5, R0, 0x200000, RZ ;  /* 0x0020000000057824 */ /* 0x000fe200078e00ff */
[----:B------:R-:W-:-:S04]  /*0ba0*/  LEA R4, R4, 0x37800000, 0x17 ;  /* 0x3780000004047811 */ /* 0x000fc800078eb8ff */
[----:B------:R-:W-:-:S05]  /*0bb0*/  LOP3.LUT R5, R4, R5, R6, 0xfe, !PT ;  /* 0x0000000504057212 */ /* 0x000fca00078efe06 */
.L_x_2484:
[----:B------:R0:W-:Y:S01]  /*0bc0*/  STG.E [R2.64], R5 ;  /* 0x0000000502007986 */ /* 0x0001e2000c101924 */
[----:B------:R-:W-:Y:S05]  /*0bd0*/  BRA `(.L_x_2464) ;  /* 0x00001d3000007947 */ /* 0x000fea0003800000 */
.L_x_2483:
        /* <DEDUP_REMOVED lines=19> */
.L_x_2487:
[----:B------:R-:W-:Y:S01]  /*0d10*/  IMAD.SHL.U32 R5, R0, 0x200000, RZ ;  /* 0x0020000000057824 */ /* 0x000fe200078e00ff */
[----:B------:R-:W-:-:S04]  /*0d20*/  LEA R4, R4, 0x37800000, 0x17 ;  /* 0x3780000004047811 */ /* 0x000fc800078eb8ff */
[----:B------:R-:W-:-:S04]  /*0d30*/  LOP3.LUT R0, R4, R5, R6, 0xfe, !PT ;  /* 0x0000000504007212 */ /* 0x000fc800078efe06 */
.L_x_2486:
[----:B------:R-:W-:-:S05]  /*0d40*/  F2FP.PACK_AB R0, RZ, R0 ;  /* 0x00000000ff00723e */ /* 0x000fca00000000ff */
[----:B------:R0:W-:Y:S01]  /*0d50*/  STG.E.U16 [R2.64], R0 ;  /* 0x0000000002007986 */ /* 0x0001e2000c101524 */
[----:B------:R-:W-:Y:S05]  /*0d60*/  BRA `(.L_x_2464) ;  /* 0x00001ba000007947 */ /* 0x000fea0003800000 */
.L_x_2482:
        /* <DEDUP_REMOVED lines=25> */
.L_x_2491:
[----:B------:R-:W-:Y:S01]  /*0f00*/  IMAD.SHL.U32 R5, R0, 0x200000, RZ ;  /* 0x0020000000057824 */ /* 0x000fe200078e00ff */
[----:B------:R-:W-:-:S04]  /*0f10*/  LEA R4, R4, 0x37800000, 0x17 ;  /* 0x3780000004047811 */ /* 0x000fc800078eb8ff */
[----:B------:R-:W-:Y:S02]  /*0f20*/  LOP3.LUT R4, R4, R5, R6, 0xfe, !PT ;  /* 0x0000000504047212 */ /* 0x000fe400078efe06 */
.L_x_2490:
[----:B------:R-:W-:-:S05]  /*0f30*/  IMAD.MOV.U32 R5, RZ, RZ, RZ ;  /* 0x000000ffff057224 */ /* 0x000fca00078e00ff */
[----:B------:R0:W-:Y:S01]  /*0f40*/  STG.E.64 [R2.64], R4 ;  /* 0x0000000402007986 */ /* 0x0001e2000c101b24 */
[----:B------:R-:W-:Y:S05]  /*0f50*/  BRA `(.L_x_2464) ;  /* 0x000019b000007947 */ /* 0x000fea0003800000 */
.L_x_2489:
        /* <DEDUP_REMOVED lines=19> */
.L_x_2493:
[----:B------:R-:W-:Y:S01]  /*1090*/  IMAD.SHL.U32 R5, R0, 0x200000, RZ ;  /* 0x0020000000057824 */ /* 0x000fe200078e00ff */
[----:B------:R-:W-:-:S04]  /*10a0*/  LEA R4, R4, 0x37800000, 0x17 ;  /* 0x3780000004047811 */ /* 0x000fc800078eb8ff */
[----:B------:R-:W-:-:S04]  /*10b0*/  LOP3.LUT R0, R4, R5, R6, 0xfe, !PT ;  /* 0x0000000504007212 */ /* 0x000fc800078efe06 */
.L_x_2492:
[----:B------:R-:W-:-:S04]  /*10c0*/  F2FP.PACK_AB R0, RZ, R0 ;  /* 0x00000000ff00723e */ /* 0x000fc800000000ff */
[----:B------:R-:W-:-:S05]  /*10d0*/  PRMT R0, R0, 0x5410, RZ ;  /* 0x0000541000007816 */ /* 0x000fca00000000ff */
[----:B------:R0:W-:Y:S01]  /*10e0*/  STG.E [R2.64], R0 ;  /* 0x0000000002007986 */ /* 0x0001e2000c101924 */
[----:B------:R-:W-:Y:S05]  /*10f0*/  BRA `(.L_x_2464) ;  /* 0x0000181000007947 */ /* 0x000fea0003800000 */
.L_x_2488:
        /* <DEDUP_REMOVED lines=19> */
.L_x_2495:
[----:B------:R-:W-:Y:S01]  /*1230*/  IMAD.SHL.U32 R5, R0, 0x200000, RZ ;  /* 0x0020000000057824 */ /* 0x000fe200078e00ff */
[----:B------:R-:W-:-:S04]  /*1240*/  LEA R4, R4, 0x37800000, 0x17 ;  /* 0x3780000004047811 */ /* 0x000fc800078eb8ff */
[----:B------:R-:W-:-:S05]  /*1250*/  LOP3.LUT R0, R4, R5, R6, 0xfe, !PT ;  /* 0x0000000504007212 */ /* 0x000fca00078efe06 */
.L_x_2494:
[----:B------:R-:W-:-:S04]  /*1260*/  FMUL.FTZ R0, R0, 1 ;  /* 0x3f80000000007820 */ /* 0x000fc80000410000 */
[----:B------:R-:W0:Y:S02]  /*1270*/  F2F.F64.F32 R4, R0 ;  /* 0x0000000000047310 */ /* 0x000e240000201800 */
[----:B0-----:R0:W-:Y:S01]  /*1280*/  STG.E.64 [R2.64], R4 ;  /* 0x0000000402007986 */ /* 0x0011e2000c101b24 */
[----:B------:R-:W-:Y:S05]  /*1290*/  BRA `(.L_x_2464) ;  /* 0x0000167000007947 */ /* 0x000fea0003800000 */
.L_x_2465:
        /* <DEDUP_REMOVED lines=27> */
.L_x_2500:
[----:B------:R-:W-:Y:S01]  /*1450*/  IMAD.SHL.U32 R5, R0, 0x200000, RZ ;  /* 0x0020000000057824 */ /* 0x000fe200078e00ff */
[----:B------:R-:W-:-:S04]  /*1460*/  LEA R4, R4, 0x37800000, 0x17 ;  /* 0x3780000004047811 */ /* 0x000fc800078eb8ff */
[----:B------:R-:W-:-:S04]  /*1470*/  LOP3.LUT R0, R4, R5, R6, 0xfe, !PT ;  /* 0x0000000504007212 */ /* 0x000fc800078efe06 */
.L_x_2499:
[----:B------:R-:W-:-:S04]  /*1480*/  FSETP.NEU.FTZ.AND P0, PT, R0, RZ, PT ;  /* 0x000000ff0000720b */ /* 0x000fc80003f1d000 */
[----:B------:R-:W-:-:S05]  /*1490*/  SEL R5, RZ, 0x1, !P0 ;  /* 0x00000001ff057807 */ /* 0x000fca0004000000 */
[----:B------:R0:W-:Y:S01]  /*14a0*/  STG.E.U8 [R2.64], R5 ;  /* 0x0000000502007986 */ /* 0x0001e2000c101124 */
[----:B------:R-:W-:Y:S05]  /*14b0*/  BRA `(.L_x_2464) ;  /* 0x0000145000007947 */ /* 0x000fea0003800000 */
.L_x_2498:
        /* <DEDUP_REMOVED lines=19> */
.L_x_2502:
[----:B------:R-:W-:Y:S01]  /*15f0*/  IMAD.SHL.U32 R5, R0, 0x200000, RZ ;  /* 0x0020000000057824 */ /* 0x000fe200078e00ff */
[----:B------:R-:W-:-:S04]  /*1600*/  LEA R4, R4, 0x37800000, 0x17 ;  /* 0x3780000004047811 */ /* 0x000fc800078eb8ff */
[----:B------:R-:W-:-:S05]  /*1610*/  LOP3.LUT R0, R4, R5, R6, 0xfe, !PT ;  /* 0x0000000504007212 */ /* 0x000fca00078efe06 */
.L_x_2501:
[----:B------:R-:W-:Y:S01]  /*1620*/  FMUL.FTZ R0, R0, 1 ;  /* 0x3f80000000007820 */ /* 0x000fe20000410000 */
[----:B------:R-:W-:-:S03]  /*1630*/  CS2R R6, SRZ ;  /* 0x0000000000067805 */ /* 0x000fc6000001ff00 */
[----:B------:R-:W0:Y:S02]  /*1640*/  F2F.F64.F32 R4, R0 ;  /* 0x0000000000047310 */ /* 0x000e240000201800 */
[----:B0-----:R0:W-:Y:S01]  /*1650*/  STG.E.128 [R2.64], R4 ;  /* 0x0000000402007986 */ /* 0x0011e2000c101d24 */
[----:B------:R-:W-:Y:S05]  /*1660*/  BRA `(.L_x_2464) ;  /* 0x000012a000007947 */ /* 0x000fea0003800000 */
.L_x_2497:
        /* <DEDUP_REMOVED lines=25> */
.L_x_2506:
[----:B------:R-:W-:Y:S01]  /*1800*/  IMAD.SHL.U32 R5, R0, 0x200000, RZ ;  /* 0x0020000000057824 */ /* 0x000fe200078e00ff */
[----:B------:R-:W-:-:S04]  /*1810*/  LEA R4, R4, 0x37800000, 0x17 ;  /* 0x3780000004047811 */ /* 0x000fc800078eb8ff */
[----:B------:R-:W-:-:S04]  /*1820*/  LOP3.LUT R0, R4, R5, R6, 0xfe, !PT ;  /* 0x0000000504007212 */ /* 0x000fc800078efe06 */
.L_x_2505:
        /* <DEDUP_REMOVED lines=13> */
.L_x_2507:
[----:B------:R-:W-:-:S05]  /*1900*/  LOP3.LUT R7, R4, R7, RZ, 0xfc, !PT ;  /* 0x0000000704077212 */ /* 0x000fca00078efcff */
[----:B------:R0:W-:Y:S01]  /*1910*/  STG.E.U8 [R2.64], R7 ;  /* 0x0000000702007986 */ /* 0x0001e2000c101124 */
[----:B------:R-:W-:Y:S05]  /*1920*/  BRA `(.L_x_2464) ;  /* 0x00000fe000007947 */ /* 0x000fea0003800000 */
.L_x_2504:
        /* <DEDUP_REMOVED lines=19> */
.L_x_2509:
[----:B------:R-:W-:Y:S01]  /*1a60*/  IMAD.SHL.U32 R5, R0, 0x200000, RZ ;  /* 0x0020000000057824 */ /* 0x000fe200078e00ff */
[----:B------:R-:W-:-:S04]  /*1a70*/  LEA R4, R4, 0x37800000, 0x17 ;  /* 0x3780000004047811 */ /* 0x000fc800078eb8ff */
[----:B------:R-:W-:-:S04]  /*1a80*/  LOP3.LUT R0, R4, R5, R6, 0xfe, !PT ;  /* 0x0000000504007212 */ /* 0x000fc800078efe06 */
.L_x_2508:
        /* <DEDUP_REMOVED lines=11> */
.L_x_2510:
[----:B------:R-:W-:Y:S01]  /*1b40*/  IMAD.MOV.U32 R4, RZ, RZ, 0x7f ;  /* 0x0000007fff047424 */ /* 0x000fe200078e00ff */
[----:B------:R-:W-:-:S04]  /*1b50*/  ISETP.GT.U32.AND P0, PT, R6, 0x7f800000, PT ;  /* 0x7f8000000600780c */ /* 0x000fc80003f04070 */
[----:B------:R-:W-:Y:S02]  /*1b60*/  SEL R4, R4, 0x7c, P0 ;  /* 0x0000007c04047807 */ /* 0x000fe40000000000 */
.L_x_2511:
[----:B------:R-:W-:-:S04]  /*1b70*/  LOP3.LUT R0, R0, 0x80000000, RZ, 0xc0, !PT ;  /* 0x8000000000007812 */ /* 0x000fc800078ec0ff */
[----:B------:R-:W-:-:S04]  /*1b80*/  SHF.R.U32.HI R5, RZ, 0x18, R0 ;  /* 0x00000018ff057819 */ /* 0x000fc80000011600 */
[----:B------:R-:W-:-:S05]  /*1b90*/  LOP3.LUT R5, R4, R5, RZ, 0xfc, !PT ;  /* 0x0000000504057212 */ /* 0x000fca00078efcff */
[----:B------:R0:W-:Y:S01]  /*1ba0*/  STG.E.U8 [R2.64], R5 ;  /* 0x0000000502007986 */ /* 0x0001e2000c101124 */
[----:B------:R-:W-:Y:S05]  /*1bb0*/  BRA `(.L_x_2464) ;  /* 0x00000d5000007947 */ /* 0x000fea0003800000 */
.L_x_2503:
        /* <DEDUP_REMOVED lines=19> */
.L_x_2513:
[----:B------:R-:W-:Y:S01]  /*1cf0*/  IMAD.SHL.U32 R5, R0, 0x200000, RZ ;  /* 0x0020000000057824 */ /* 0x000fe200078e00ff */
[----:B------:R-:W-:-:S04]  /*1d00*/  LEA R4, R4, 0x37800000, 0x17 ;  /* 0x3780000004047811 */ /* 0x000fc800078eb8ff */
[----:B------:R-:W-:-:S04]  /*1d10*/  LOP3.LUT R0, R4, R5, R6, 0xfe, !PT ;  /* 0x0000000504007212 */ /* 0x000fc800078efe06 */
.L_x_2512:
[----:B------:R-:W-:-:S05]  /*1d20*/  F2FP.BF16.PACK_AB R0, RZ, R0 ;  /* 0x00000000ff00723e */ /* 0x000fca00000010ff */
[----:B------:R0:W-:Y:S01]  /*1d30*/  STG.E.U16 [R2.64], R0 ;  /* 0x0000000002007986 */ /* 0x0001e2000c101524 */
[----:B------:R-:W-:Y:S05]  /*1d40*/  BRA `(.L_x_2464) ;  /* 0x00000bc000007947 */ /* 0x000fea0003800000 */
.L_x_2496:
        /* <DEDUP_REMOVED lines=27> */
.L_x_2518:
[----:B------:R-:W-:Y:S01]  /*1f00*/  IMAD.SHL.U32 R5, R0, 0x200000, RZ ;  /* 0x0020000000057824 */ /* 0x000fe200078e00ff */
[----:B------:R-:W-:-:S04]  /*1f10*/  LEA R4, R4, 0x37800000, 0x17 ;  /* 0x3780000004047811 */ /* 0x000fc800078eb8ff */
[----:B------:R-:W-:-:S04]  /*1f20*/  LOP3.LUT R0, R4, R5, R6, 0xfe, !PT ;  /* 0x0000000504007212 */ /* 0x000fc800078efe06 */
.L_x_2517:
[----:B------:R-:W0:Y:S02]  /*1f30*/  F2I.FTZ.U32.TRUNC.NTZ R5, R0 ;  /* 0x0000000000057305 */ /* 0x000e24000021f000 */
[----:B0-----:R0:W-:Y:S01]  /*1f40*/  STG.E.U16 [R2.64], R5 ;  /* 0x0000000502007986 */ /* 0x0011e2000c101524 */
[----:B------:R-:W-:Y:S05]  /*1f50*/  BRA `(.L_x_2464) ;  /* 0x000009b000007947 */ /* 0x000fea0003800000 */
.L_x_2516:
        /* <DEDUP_REMOVED lines=19> */
.L_x_2520:
[----:B------:R-:W-:Y:S01]  /*2090*/  IMAD.SHL.U32 R5, R0, 0x200000, RZ ;  /* 0x0020000000057824 */ /* 0x000fe200078e00ff */
[----:B------:R-:W-:-:S04]  /*20a0*/  LEA R4, R4, 0x37800000, 0x17 ;  /* 0x3780000004047811 */ /* 0x000fc800078eb8ff */
[----:B------:R-:W-:-:S04]  /*20b0*/  LOP3.LUT R0, R4, R5, R6, 0xfe, !PT ;  /* 0x0000000504007212 */ /* 0x000fc800078efe06 */
.L_x_2519:
        /* <DEDUP_REMOVED lines=15> */
.L_x_2522:
[----:B------:R-:W-:-:S04]  /*21b0*/  LOP3.LUT R0, R0, 0x80000000, RZ, 0xc0, !PT ;  /* 0x8000000000007812 */ /* 0x000fc800078ec0ff */
[----:B------:R-:W-:-:S04]  /*21c0*/  SHF.R.U32.HI R0, RZ, 0x18, R0 ;  /* 0x00000018ff007819 */ /* 0x000fc80000011600 */
[----:B------:R-:W-:-:S04]  /*21d0*/  LOP3.LUT R0, R5, R0, RZ, 0xfc, !PT ;  /* 0x0000000005007212 */ /* 0x000fc800078efcff */
[----:B------:R-:W-:-:S05]  /*21e0*/  PRMT R4, R0, 0x7610, R4 ;  /* 0x0000761000047816 */ /* 0x000fca0000000004 */
.L_x_2521:
[----:B------:R0:W-:Y:S01]  /*21f0*/  STG.E.U8 [R2.64], R4 ;  /* 0x0000000402007986 */ /* 0x0001e2000c101124 */
[----:B------:R-:W-:Y:S05]  /*2200*/  BRA `(.L_x_2464) ;  /* 0x0000070000007947 */ /* 0x000fea0003800000 */
.L_x_2515:
[----:B------:R0:W-:Y:S01]  /*2210*/  STG.E.U8 [R2.64], R18 ;  /* 0x0000001202007986 */ /* 0x0001e2000c101124 */
[----:B------:R-:W-:Y:S05]  /*2220*/  BRA `(.L_x_2464) ;  /* 0x000006e000007947 */ /* 0x000fea0003800000 */
.L_x_2514:
        /* <DEDUP_REMOVED lines=25> */
.L_x_2526:
[----:B------:R-:W-:Y:S01]  /*23c0*/  IMAD.SHL.U32 R5, R0, 0x200000, RZ ;  /* 0x0020000000057824 */ /* 0x000fe200078e00ff */
[----:B------:R-:W-:-:S04]  /*23d0*/  LEA R4, R4, 0x37800000, 0x17 ;  /* 0x3780000004047811 */ /* 0x000fc800078eb8ff */
[----:B------:R-:W-:-:S04]  /*23e0*/  LOP3.LUT R0, R4, R5, R6, 0xfe, !PT ;  /* 0x0000000504007212 */ /* 0x000fc800078efe06 */
.L_x_2525:
        /* <DEDUP_REMOVED lines=11> */
.L_x_2527:
[----:B------:R0:W-:Y:S01]  /*24a0*/  STG.E.U8 [R2.64], R4 ;  /* 0x0000000402007986 */ /* 0x0001e2000c101124 */
[----:B------:R-:W-:Y:S05]  /*24b0*/  BRA `(.L_x_2464) ;  /* 0x0000045000007947 */ /* 0x000fea0003800000 */
.L_x_2469:
        /* <DEDUP_REMOVED lines=20> */
.L_x_2524:
        /* <DEDUP_REMOVED lines=19> */
.L_x_2529:
[----:B------:R-:W-:Y:S01]  /*2730*/  IMAD.SHL.U32 R5, R0, 0x200000, RZ ;  /* 0x0020000000057824 */ /* 0x000fe200078e00ff */
[----:B------:R-:W-:-:S04]  /*2740*/  LEA R4, R4, 0x37800000, 0x17 ;  /* 0x3780000004047811 */ /* 0x000fc800078eb8ff */
[----:B------:R-:W-:-:S06]  /*2750*/  LOP3.LUT R4, R4, R5, R6, 0xfe, !PT ;  /* 0x0000000504047212 */ /* 0x000fcc00078efe06 */
.L_x_2528:
[----:B------:R-:W0:Y:S02]  /*2760*/  F2I.U64.TRUNC R4, R4 ;  /* 0x0000000400047311 */ /* 0x000e24000020d800 */
[----:B0-----:R0:W-:Y:S01]  /*2770*/  STG.E.64 [R2.64], R4 ;  /* 0x0000000402007986 */ /* 0x0011e2000c101b24 */
[----:B------:R-:W-:Y:S05]  /*2780*/  BRA `(.L_x_2464) ;  /* 0x0000018000007947 */ /* 0x000fea0003800000 */
.L_x_2523:
        /* <DEDUP_REMOVED lines=19> */
.L_x_2531:
[----:B------:R-:W-:Y:S01]  /*28c0*/  IMAD.SHL.U32 R5, R0, 0x200000, RZ ;  /* 0x0020000000057824 */ /* 0x000fe200078e00ff */
[----:B------:R-:W-:-:S04]  /*28d0*/  LEA R4, R4, 0x37800000, 0x17 ;  /* 0x3780000004047811 */ /* 0x000fc800078eb8ff */
[----:B------:R-:W-:-:S04]  /*28e0*/  LOP3.LUT R0, R4, R5, R6, 0xfe, !PT ;  /* 0x0000000504007212 */ /* 0x000fc800078efe06 */
.L_x_2530:
[----:B------:R-:W0:Y:S02]  /*28f0*/  F2I.FTZ.U32.TRUNC.NTZ R5, R0 ;  /* 0x0000000000057305 */ /* 0x000e24000021f000 */
[----:B0-----:R0:W-:Y:S02]  /*2900*/  STG.E [R2.64], R5 ;  /* 0x0000000502007986 */ /* 0x0011e4000c101924 */
.L_x_2464:
[----:B-1-3--:R-:W-:Y:S05]  /*2910*/  BSYNC B6 ;  /* 0x0000000000067941 */ /* 0x00afea0003800000 */
.L_x_2463:
        /* <DEDUP_REMOVED lines=38> */
.L_x_2540:
[----:B------:R-:W-:Y:S01]  /*2b80*/  IMAD.SHL.U32 R5, R0, 0x200000, RZ ;  /* 0x0020000000057824 */ /* 0x000fe200078e00ff */
[----:B------:R-:W-:-:S04]  /*2b90*/  LEA R4, R4, 0x37800000, 0x17 ;  /* 0x3780000004047811 */ /* 0x000fc800078eb8ff */
[----:B------:R-:W-:-:S04]  /*2ba0*/  LOP3.LUT R0, R4, R5, R6, 0xfe, !PT ;  /* 0x0000000504007212 */ /* 0x000fc800078efe06 */
.L_x_2539:
[----:B------:R-:W0:Y:S02]  /*2bb0*/  F2I.FTZ.TRUNC.NTZ R5, R0 ;  /* 0x0000000000057305 */ /* 0x000e24000021f100 */
[----:B0-----:R0:W-:Y:S01]  /*2bc0*/  STG.E.U8 [R2.64], R5 ;  /* 0x0000000502007986 */ /* 0x0011e2000c101124 */
[----:B------:R-:W-:Y:S05]  /*2bd0*/  BRA `(.L_x_2541) ;  /* 0x000025c000007947 */ /* 0x000fea0003800000 */
.L_x_2537:
        /* <DEDUP_REMOVED lines=19> */
.L_x_2543:
[----:B------:R-:W-:Y:S01]  /*2d10*/  IMAD.SHL.U32 R5, R0, 0x200000, RZ ;  /* 0x0020000000057824 */ /* 0x000fe200078e00ff */
[----:B------:R-:W-:-:S04]  /*2d20*/  LEA R4, R4, 0x37800000, 0x17 ;  /* 0x3780000004047811 */ /* 0x000fc800078eb8ff */
[----:B------:R-:W-:-:S06]  /*2d30*/  LOP3.LUT R4, R4, R5, R6, 0xfe, !PT ;  /* 0x0000000504047212 */ /* 0x000fcc00078efe06 */
.L_x_2542:
[----:B------:R-:W0:Y:S02]  /*2d40*/  F2I.S64.TRUNC R4, R4 ;  /* 0x0000000400047311 */ /* 0x000e24000020d900 */
[----:B0-----:R-:W-:-:S05]  /*2d50*/  IMAD.MOV.U32 R7, RZ, RZ, R4 ;  /* 0x000000ffff077224 */ /* 0x001fca00078e0004 */
[----:B------:R0:W-:Y:S01]  /*2d60*/  STG.E.U8 [R2.64], R7 ;  /* 0x0000000702007986 */ /* 0x0001e2000c101124 */
[----:B------:R-:W-:Y:S05]  /*2d70*/  BRA `(.L_x_2541) ;  /* 0x0000242000007947 */ /* 0x000fea0003800000 */
.L_x_2536:
        /* <DEDUP_REMOVED lines=25> */
.L_x_2547:
[----:B------:R-:W-:Y:S01]  /*2f10*/  IMAD.SHL.U32 R5, R0, 0x200000, RZ ;  /* 0x0020000000057824 */ /* 0x000fe200078e00ff */
[----:B------:R-:W-:-:S04]  /*2f20*/  LEA R4, R4, 0x37800000, 0x17 ;  /* 0x3780000004047811 */ /* 0x000fc800078eb8ff */
[----:B------:R-:W-:-:S06]  /*2f30*/  LOP3.LUT R4, R4, R5, R6, 0xfe, !PT ;  /* 0x0000000504047212 */ /* 0x000fcc00078efe06 */
.L_x_2546:
[----:B------:R-:W0:Y:S02]  /*2f40*/  F2I.S64.TRUNC R4, R4 ;  /* 0x0000000400047311 */ /* 0x000e24000020d900 */
[----:B0-----:R0:W-:Y:S01]  /*2f50*/  STG.E.64 [R2.64], R4 ;  /* 0x0000000402007986 */ /* 0x0011e2000c101b24 */
[----:B------:R-:W-:Y:S05]  /*2f60*/  BRA `(.L_x_2541) ;  /* 0x0000223000007947 */ /* 0x000fea0003800000 */
.L_x_2545:
        /* <DEDUP_REMOVED lines=19> */
.L_x_2549:
[----:B------:R-:W-:Y:S01]  /*30a0*/  IMAD.SHL.U32 R5, R0, 0x200000, RZ ;  /* 0x0020000000057824 */ /* 0x000fe200078e00ff */
[----:B------:R-:W-:-:S04]  /*30b0*/  LEA R4, R4, 0x37800000, 0x17 ;  /* 0x3780000004047811 */ /* 0x000fc800078eb8ff */
[----:B------:R-:W-:-:S04]  /*30c0*/  LOP3.LUT R0, R4, R5, R6, 0xfe, !PT ;  /* 0x0000000504007212 */ /* 0x000fc800078efe06 */
.L_x_2548:
[----:B------:R-:W0:Y:S02]  /*30d0*/  F2I.FTZ.TRUNC.NTZ R5, R0 ;  /* 0x0000000000057305 */ /* 0x000e24000021f100 */
[----:B0-----:R0:W-:Y:S01]  /*30e0*/  STG.E [R2.64], R5 ;  /* 0x0000000502007986 */ /* 0x0011e2000c101924 */
[----:B------:R-:W-:Y:S05]  /*30f0*/  BRA `(.L_x_2541) ;  /* 0x000020a000007947 */ /* 0x000fea0003800000 */
.L_x_2544:
        /* <DEDUP_REMOVED lines=19> */
.L_x_2551:
[----:B------:R-:W-:Y:S01]  /*3230*/  IMAD.SHL.U32 R5, R0, 0x200000, RZ ;  /* 0x0020000000057824 */ /* 0x000fe200078e00ff */
[----:B------:R-:W-:-:S04]  /*3240*/  LEA R4, R4, 0x37800000, 0x17 ;  /* 0x3780000004047811 */ /* 0x000fc800078eb8ff */
[----:B------:R-:W-:-:S04]  /*3250*/  LOP3.LUT R0, R4, R5, R6, 0xfe, !PT ;  /* 0x0000000504007212 */ /* 0x000fc800078efe06 */
.L_x_2550:
[----:B------:R-:W0:Y:S02]  /*3260*/  F2I.FTZ.TRUNC.NTZ R5, R0 ;  /* 0x0000000000057305 */ /* 0x000e24000021f100 */
[----:B0-----:R0:W-:Y:S01]  /*3270*/  STG.E.U16 [R2.64], R5 ;  /* 0x0000000502007986 */ /* 0x0011e2000c101524 */
[----:B------:R-:W-:Y:S05]  /*3280*/  BRA `(.L_x_2541) ;  /* 0x00001f1000007947 */ /* 0x000fea0003800000 */
.L_x_2535:
        /* <DEDUP_REMOVED lines=25> */
.L_x_2555:
[----:B------:R-:W-:Y:S01]  /*3420*/  IMAD.SHL.U32 R5, R0, 0x200000, RZ ;  /* 0x0020000000057824 */ /* 0x000fe200078e00ff */
[----:B------:R-:W-:-:S04]  /*3430*/  LEA R4, R4, 0x37800000, 0x17 ;  /* 0x3780000004047811 */ /* 0x000fc800078eb8ff */
[----:B------:R-:W-:-:S05]  /*3440*/  LOP3.LUT R5, R4, R5, R6, 0xfe, !PT ;  /* 0x0000000504057212 */ /* 0x000fca00078efe06 */
.L_x_2554:
[----:B------:R0:W-:Y:S01]  /*3450*/  STG.E [R2.64], R5 ;  /* 0x0000000502007986 */ /* 0x0001e2000c101924 */
[----:B------:R-:W-:Y:S05]  /*3460*/  BRA `(.L_x_2541) ;  /* 0x00001d3000007947 */ /* 0x000fea0003800000 */
.L_x_2553:
        /* <DEDUP_REMOVED lines=19> */
.L_x_2557:
[----:B------:R-:W-:Y:S01]  /*35a0*/  IMAD.SHL.U32 R5, R0, 0x200000, RZ ;  /* 0x0020000000057824 */ /* 0x000fe200078e00ff */
[----:B------:R-:W-:-:S04]  /*35b0*/  LEA R4, R4, 0x37800000, 0x17 ;  /* 0x3780000004047811 */ /* 0x000fc800078eb8ff */
[----:B------:R-:W-:-:S04]  /*35c0*/  LOP3.LUT R0, R4, R5, R6, 0xfe, !PT ;  /* 0x0000000504007212 */ /* 0x000fc800078efe06 */
.L_x_2556:
[----:B------:R-:W-:-:S05]  /*35d0*/  F2FP.PACK_AB R0, RZ, R0 ;  /* 0x00000000ff00723e */ /* 0x000fca00000000ff */
[----:B------:R0:W-:Y:S01]  /*35e0*/  STG.E.U16 [R2.64], R0 ;  /* 0x0000000002007986 */ /* 0x0001e2000c101524 */
[----:B------:R-:W-:Y:S05]  /*35f0*/  BRA `(.L_x_2541) ;  /* 0x00001ba000007947 */ /* 0x000fea0003800000 */
.L_x_2552:
        /* <DEDUP_REMOVED lines=25> */
.L_x_2561:
[----:B------:R-:W-:Y:S01]  /*3790*/  IMAD.SHL.U32 R5, R0, 0x200000, RZ ;  /* 0x0020000000057824 */ /* 0x000fe200078e00ff */
[----:B------:R-:W-:-:S04]  /*37a0*/  LEA R4, R4, 0x37800000, 0x17 ;  /* 0x3780000004047811 */ /* 0x000fc800078eb8ff */
[----:B------:R-:W-:Y:S02]  /*37b0*/  LOP3.LUT R4, R4, R5, R6, 0xfe, !PT ;  /* 0x0000000504047212 */ /* 0x000fe400078efe06 */
.L_x_2560:
[----:B------:R-:W-:-:S05]  /*37c0*/  IMAD.MOV.U32 R5, RZ, RZ, RZ ;  /* 0x000000ffff057224 */ /* 0x000fca00078e00ff */
[----:B------:R0:W-:Y:S01]  /*37d0*/  STG.E.64 [R2.64], R4 ;  /* 0x0000000402007986 */ /* 0x0001e2000c101b24 */
[----:B------:R-:W-:Y:S05]  /*37e0*/  BRA `(.L_x_2541) ;  /* 0x000019b000007947 */ /* 0x000fea0003800000 */
.L_x_2559:
        /* <DEDUP_REMOVED lines=19> */
.L_x_2563:
[----:B------:R-:W-:Y:S01]  /*3920*/  IMAD.SHL.U32 R5, R0, 0x200000, RZ ;  /* 0x0020000000057824 */ /* 0x000fe200078e00ff */
[----:B------:R-:W-:-:S04]  /*3930*/  LEA R4, R4, 0x37800000, 0x17 ;  /* 0x3780000004047811 */ /* 0x000fc800078eb8ff */
[----:B------:R-:W-:-:S04]  /*3940*/  LOP3.LUT R0, R4, R5, R6, 0xfe, !PT ;  /* 0x0000000504007212 */ /* 0x000fc800078efe06 */
.L_x_2562:
[----:B------:R-:W-:-:S04]  /*3950*/  F2FP.PACK_AB R0, RZ, R0 ;  /* 0x00000000ff00723e */ /* 0x000fc800000000ff */
[----:B------:R-:W-:-:S05]  /*3960*/  PRMT R0, R0, 0x5410, RZ ;  /* 0x0000541000007816 */ /* 0x000fca00000000ff */
[----:B------:R0:W-:Y:S01]  /*3970*/  STG.E [R2.64], R0 ;  /* 0x0000000002007986 */ /* 0x0001e2000c101924 */
[----:B------:R-:W-:Y:S05]  /*3980*/  BRA `(.L_x_2541) ;  /* 0x0000181000007947 */ /* 0x000fea0003800000 */
.L_x_2558:
        /* <DEDUP_REMOVED lines=19> */
.L_x_2565:
[----:B------:R-:W-:Y:S01]  /*3ac0*/  IMAD.SHL.U32 R5, R0, 0x200000, RZ ;  /* 0x0020000000057824 */ /* 0x000fe200078e00ff */
[----:B------:R-:W-:-:S04]  /*3ad0*/  LEA R4, R4, 0x37800000, 0x17 ;  /* 0x3780000004047811 */ /* 0x000fc800078eb8ff */
[----:B------:R-:W-:-:S05]  /*3ae0*/  LOP3.LUT R0, R4, R5, R6, 0xfe, !PT ;  /* 0x0000000504007212 */ /* 0x000fca00078efe06 */
.L_x_2564:
[----:B------:R-:W-:-:S04]  /*3af0*/  FMUL.FTZ R0, R0, 1 ;  /* 0x3f80000000007820 */ /* 0x000fc80000410000 */
[----:B------:R-:W0:Y:S02]  /*3b00*/  F2F.F64.F32 R4, R0 ;  /* 0x0000000000047310 */ /* 0x000e240000201800 */
[----:B0-----:R0:W-:Y:S01]  /*3b10*/  STG.E.64 [R2.64], R4 ;  /* 0x0000000402007986 */ /* 0x0011e2000c101b24 */
[----:B------:R-:W-:Y:S05]  /*3b20*/  BRA `(.L_x_2541) ;  /* 0x0000167000007947 */ /* 0x000fea0003800000 */
.L_x_2534:
        /* <DEDUP_REMOVED lines=27> */
.L_x_2570:
[----:B------:R-:W-:Y:S01]  /*3ce0*/  IMAD.SHL.U32 R5, R0, 0x200000, RZ ;  /* 0x0020000000057824 */ /* 0x000fe200078e00ff */
[----:B------:R-:W-:-:S04]  /*3cf0*/  LEA R4, R4, 0x37800000, 0x17 ;  /* 0x3780000004047811 */ /* 0x000fc800078eb8ff */
[----:B------:R-:W-:-:S04]  /*3d00*/  LOP3.LUT R0, R4, R5, R6, 0xfe, !PT ;  /* 0x0000000504007212 */ /* 0x000fc800078efe06 */
.L_x_2569:
[----:B------:R-:W-:-:S04]  /*3d10*/  FSETP.NEU.FTZ.AND P0, PT, R0, RZ, PT ;  /* 0x000000ff0000720b */ /* 0x000fc80003f1d000 */
[----:B------:R-:W-:-:S05]  /*3d20*/  SEL R5, RZ, 0x1, !P0 ;  /* 0x00000001ff057807 */ /* 0x000fca0004000000 */
[----:B------:R0:W-:Y:S01]  /*3d30*/  STG.E.U8 [R2.64], R5 ;  /* 0x0000000502007986 */ /* 0x0001e2000c101124 */
[----:B------:R-:W-:Y:S05]  /*3d40*/  BRA `(.L_x_2541) ;  /* 0x0000145000007947 */ /* 0x000fea0003800000 */
.L_x_2568:
        /* <DEDUP_REMOVED lines=19> */
.L_x_2572:
[----:B------:R-:W-:Y:S01]  /*3e80*/  IMAD.SHL.U32 R5, R0, 0x200000, RZ ;  /* 0x0020000000057824 */ /* 0x000fe200078e00ff */
[----:B------:R-:W-:-:S04]  /*3e90*/  LEA R4, R4, 0x37800000, 0x17 ;  /* 0x3780000004047811 */ /* 0x000fc800078eb8ff */
[----:B------:R-:W-:-:S05]  /*3ea0*/  LOP3.LUT R0, R4, R5, R6, 0xfe, !PT ;  /* 0x0000000504007212 */ /* 0x000fca00078efe06 */
.L_x_2571:
[----:B------:R-:W-:Y:S01]  /*3eb0*/  FMUL.FTZ R0, R0, 1 ;  /* 0x3f80000000007820 */ /* 0x000fe20000410000 */
[----:B------:R-:W-:-:S03]  /*3ec0*/  CS2R R6, SRZ ;  /* 0x0000000000067805 */ /* 0x000fc6000001ff00 */
[----:B------:R-:W0:Y:S02]  /*3ed0*/  F2F.F64.F32 R4, R0 ;  /* 0x0000000000047310 */ /* 0x000e240000201800 */
[----:B0-----:R0:W-:Y:S01]  /*3ee0*/  STG.E.128 [R2.64], R4 ;  /* 0x0000000402007986 */ /* 0x0011e2000c101d24 */
[----:B------:R-:W-:Y:S05]  /*3ef0*/  BRA `(.L_x_2541) ;  /* 0x000012a000007947 */ /* 0x000fea0003800000 */
.L_x_2567:
        /* <DEDUP_REMOVED lines=25> */
.L_x_2576:
[----:B------:R-:W-:Y:S01]  /*4090*/  IMAD.SHL.U32 R5, R0, 0x200000, RZ ;  /* 0x0020000000057824 */ /* 0x000fe200078e00ff */
[----:B------:R-:W-:-:S04]  /*40a0*/  LEA R4, R4, 0x37800000, 0x17 ;  /* 0x3780000004047811 */ /* 0x000fc800078eb8ff */
[----:B------:R-:W-:-:S04]  /*40b0*/  LOP3.LUT R0, R4, R5, R6, 0xfe, !PT ;  /* 0x0000000504007212 */ /* 0x000fc800078efe06 */
.L_x_2575:
        /* <DEDUP_REMOVED lines=13> */
.L_x_2577:
[----:B------:R-:W-:-:S05]  /*4190*/  LOP3.LUT R7, R4, R7, RZ, 0xfc, !PT ;  /* 0x0000000704077212 */ /* 0x000fca00078efcff */
[----:B------:R0:W-:Y:S01]  /*41a0*/  STG.E.U8 [R2.64], R7 ;  /* 0x0000000702007986 */ /* 0x0001e2000c101124 */
[----:B------:R-:W-:Y:S05]  /*41b0*/  BRA `(.L_x_2541) ;  /* 0x00000fe000007947 */ /* 0x000fea0003800000 */
.L_x_2574:
        /* <DEDUP_REMOVED lines=19> */
.L_x_2579:
[----:B------:R-:W-:Y:S01]  /*42f0*/  IMAD.SHL.U32 R5, R0, 0x200000, RZ ;  /* 0x0020000000057824 */ /* 0x000fe200078e00ff */
[----:B------:R-:W-:-:S04]  /*4300*/  LEA R4, R4, 0x37800000, 0x17 ;  /* 0x3780000004047811 */ /* 0x000fc800078eb8ff */
[----:B------:R-:W-:-:S04]  /*4310*/  LOP3.LUT R0, R4, R5, R6, 0xfe, !PT ;  /* 0x0000000504007212 */ /* 0x000fc800078efe06 */
.L_x_2578:
        /* <DEDUP_REMOVED lines=11> */
.L_x_2580:
[----:B------:R-:W-:Y:S01]  /*43d0*/  IMAD.MOV.U32 R4, RZ, RZ, 0x7f ;  /* 0x0000007fff047424 */ /* 0x000fe200078e00ff */
[----:B------:R-:W-:-:S04]  /*43e0*/  ISETP.GT.U32.AND P0, PT, R6, 0x7f800000, PT ;  /* 0x7f8000000600780c */ /* 0x000fc80003f04070 */
[----:B------:R-:W-:Y:S02]  /*43f0*/  SEL R4, R4, 0x7c, P0 ;  /* 0x0000007c04047807 */ /* 0x000fe40000000000 */
.L_x_2581:
[----:B------:R-:W-:-:S04]  /*4400*/  LOP3.LUT R0, R0, 0x80000000, RZ, 0xc0, !PT ;  /* 0x8000000000007812 */ /* 0x000fc800078ec0ff */
[----:B------:R-:W-:-:S04]  /*4410*/  SHF.R.U32.HI R5, RZ, 0x18, R0 ;  /* 0x00000018ff057819 */ /* 0x000fc80000011600 */
[----:B------:R-:W-:-:S05]  /*4420*/  LOP3.LUT R5, R4, R5, RZ, 0xfc, !PT ;  /* 0x0000000504057212 */ /* 0x000fca00078efcff */
[----:B------:R0:W-:Y:S01]  /*4430*/  STG.E.U8 [R2.64], R5 ;  /* 0x0000000502007986 */ /* 0x0001e2000c101124 */
[----:B------:R-:W-:Y:S05]  /*4440*/  BRA `(.L_x_2541) ;  /* 0x00000d5000007947 */ /* 0x000fea0003800000 */
.L_x_2573:
        /* <DEDUP_REMOVED lines=19> */
.L_x_2583:
[----:B------:R-:W-:Y:S01]  /*4580*/  IMAD.SHL.U32 R5, R0, 0x200000, RZ ;  /* 0x0020000000057824 */ /* 0x000fe200078e00ff */
[----:B------:R-:W-:-:S04]  /*4590*/  LEA R4, R4, 0x37800000, 0x17 ;  /* 0x3780000004047811 */ /* 0x000fc800078eb8ff */
[----:B------:R-:W-:-:S04]  /*45a0*/  LOP3.LUT R0, R4, R5, R6, 0xfe, !PT ;  /* 0x0000000504007212 */ /* 0x000fc800078efe06 */
.L_x_2582:
[----:B------:R-:W-:-:S05]  /*45b0*/  F2FP.BF16.PACK_AB R0, RZ, R0 ;  /* 0x00000000ff00723e */ /* 0x000fca00000010ff */
[----:B------:R0:W-:Y:S01]  /*45c0*/  STG.E.U16 [R2.64], R0 ;  /* 0x0000000002007986 */ /* 0x0001e2000c101524 */
[----:B------:R-:W-:Y:S05]  /*45d0*/  BRA `(.L_x_2541) ;  /* 0x00000bc000007947 */ /* 0x000fea0003800000 */
.L_x_2566:
        /* <DEDUP_REMOVED lines=27> */
.L_x_2588:
[----:B------:R-:W-:Y:S01]  /*4790*/  IMAD.SHL.U32 R5, R0, 0x200000, RZ ;  /* 0x0020000000057824 */ /* 0x000fe200078e00ff */
[----:B------:R-:W-:-:S04]  /*47a0*/  LEA R4, R4, 0x37800000, 0x17 ;  /* 0x3780000004047811 */ /* 0x000fc800078eb8ff */
[----:B------:R-:W-:-:S04]  /*47b0*/  LOP3.LUT R0, R4, R5, R6, 0xfe, !PT ;  /* 0x0000000504007212 */ /* 0x000fc800078efe06 */
.L_x_2587:
[----:B------:R-:W0:Y:S02]  /*47c0*/  F2I.FTZ.U32.TRUNC.NTZ R5, R0 ;  /* 0x0000000000057305 */ /* 0x000e24000021f000 */
[----:B0-----:R0:W-:Y:S01]  /*47d0*/  STG.E.U16 [R2.64], R5 ;  /* 0x0000000502007986 */ /* 0x0011e2000c101524 */
[----:B------:R-:W-:Y:S05]  /*47e0*/  BRA `(.L_x_2541) ;  /* 0x000009b000007947 */ /* 0x000fea0003800000 */
.L_x_2586:
        /* <DEDUP_REMOVED lines=19> */
.L_x_2590:
[----:B------:R-:W-:Y:S01]  /*4920*/  IMAD.SHL.U32 R5, R0, 0x200000, RZ ;  /* 0x0020000000057824 */ /* 0x000fe200078e00ff */
[----:B------:R-:W-:-:S04]  /*4930*/  LEA R4, R4, 0x37800000, 0x17 ;  /* 0x3780000004047811 */ /* 0x000fc800078eb8ff */
[----:B------:R-:W-:-:S04]  /*4940*/  LOP3.LUT R0, R4, R5, R6, 0xfe, !PT ;  /* 0x0000000504007212 */ /* 0x000fc800078efe06 */
.L_x_2589:
        /* <DEDUP_REMOVED lines=15> */
.L_x_2592:
[----:B------:R-:W-:-:S04]  /*4a40*/  LOP3.LUT R0, R0, 0x80000000, RZ, 0xc0, !PT ;  /* 0x8000000000007812 */ /* 0x000fc800078ec0ff */
[----:B------:R-:W-:-:S04]  /*4a50*/  SHF.R.U32.HI R0, RZ, 0x18, R0 ;  /* 0x00000018ff007819 */ /* 0x000fc80000011600 */
[----:B------:R-:W-:-:S04]  /*4a60*/  LOP3.LUT R0, R5, R0, RZ, 0xfc, !PT ;  /* 0x0000000005007212 */ /* 0x000fc800078efcff */
[----:B------:R-:W-:-:S05]  /*4a70*/  PRMT R4, R0, 0x7610, R4 ;  /* 0x0000761000047816 */ /* 0x000fca0000000004 */
.L_x_2591:
[----:B------:R0:W-:Y:S01]  /*4a80*/  STG.E.U8 [R2.64], R4 ;  /* 0x0000000402007986 */ /* 0x0001e2000c101124 */
[----:B------:R-:W-:Y:S05]  /*4a90*/  BRA `(.L_x_2541) ;  /* 0x0000070000007947 */ /* 0x000fea0003800000 */
.L_x_2585:
[----:B------:R0:W-:Y:S01]  /*4aa0*/  STG.E.U8 [R2.64], R18 ;  /* 0x0000001202007986 */ /* 0x0001e2000c101124 */
[----:B------:R-:W-:Y:S05]  /*4ab0*/  BRA `(.L_x_2541) ;  /* 0x000006e000007947 */ /* 0x000fea0003800000 */
.L_x_2584:
        /* <DEDUP_REMOVED lines=25> */
.L_x_2596:
[----:B------:R-:W-:Y:S01]  /*4c50*/  IMAD.SHL.U32 R5, R0, 0x200000, RZ ;  /* 0x0020000000057824 */ /* 0x000fe200078e00ff */
[----:B------:R-:W-:-:S04]  /*4c60*/  LEA R4, R4, 0x37800000, 0x17 ;  /* 0x3780000004047811 */ /* 0x000fc800078eb8ff */
[----:B------:R-:W-:-:S04]  /*4c70*/  LOP3.LUT R0, R4, R5, R6, 0xfe, !PT ;  /* 0x0000000504007212 */ /* 0x000fc800078efe06 */
.L_x_2595:
        /* <DEDUP_REMOVED lines=11> */
.L_x_2597:
[----:B------:R0:W-:Y:S01]  /*4d30*/  STG.E.U8 [R2.64], R4 ;  /* 0x0000000402007986 */ /* 0x0001e2000c101124 */
[----:B------:R-:W-:Y:S05]  /*4d40*/  BRA `(.L_x_2541) ;  /* 0x0000045000007947 */ /* 0x000fea0003800000 */
.L_x_2538:
        /* <DEDUP_REMOVED lines=20> */
.L_x_2594:
        /* <DEDUP_REMOVED lines=19> */
.L_x_2599:
[----:B------:R-:W-:Y:S01]  /*4fc0*/  IMAD.SHL.U32 R5, R0, 0x200000, RZ ;  /* 0x0020000000057824 */ /* 0x000fe200078e00ff */
[----:B------:R-:W-:-:S04]  /*4fd0*/  LEA R4, R4, 0x37800000, 0x17 ;  /* 0x3780000004047811 */ /* 0x000fc800078eb8ff */
[----:B------:R-:W-:-:S06]  /*4fe0*/  LOP3.LUT R4, R4, R5, R6, 0xfe, !PT ;  /* 0x0000000504047212 */ /* 0x000fcc00078efe06 */
.L_x_2598:
[----:B------:R-:W0:Y:S02]  /*4ff0*/  F2I.U64.TRUNC R4, R4 ;  /* 0x0000000400047311 */ /* 0x000e24000020d800 */
[----:B0-----:R0:W-:Y:S01]  /*5000*/  STG.E.64 [R2.64], R4 ;  /* 0x0000000402007986 */ /* 0x0011e2000c101b24 */
[----:B------:R-:W-:Y:S05]  /*5010*/  BRA `(.L_x_2541) ;  /* 0x0000018000007947 */ /* 0x000fea0003800000 */
.L_x_2593:
        /* <DEDUP_REMOVED lines=19> */
.L_x_2601:
[----:B------:R-:W-:Y:S01]  /*5150*/  IMAD.SHL.U32 R5, R0, 0x200000, RZ ;  /* 0x0020000000057824 */ /* 0x000fe200078e00ff */
[----:B------:R-:W-:-:S04]  /*5160*/  LEA R4, R4, 0x37800000, 0x17 ;  /* 0x3780000004047811 */ /* 0x000fc800078eb8ff */
[----:B------:R-:W-:-:S04]  /*5170*/  LOP3.LUT R0, R4, R5, R6, 0xfe, !PT ;  /* 0x0000000504007212 */ /* 0x000fc800078efe06 */
.L_x_2600:
[----:B------:R-:W0:Y:S02]  /*5180*/  F2I.FTZ.U32.TRUNC.NTZ R5, R0 ;  /* 0x0000000000057305 */ /* 0x000e24000021f000 */
[----:B0-----:R0:W-:Y:S02]  /*5190*/  STG.E [R2.64], R5 ;  /* 0x0000000502007986 */ /* 0x0011e4000c101924 */
.L_x_2541:
        /* <DEDUP_REMOVED lines=38> */
.L_x_2608:
[----:B------:R-:W-:Y:S01]  /*5400*/  IMAD.SHL.U32 R5, R0, 0x200000, RZ ;  /* 0x0020000000057824 */ /* 0x000fe200078e00ff */
[----:B------:R-:W-:-:S04]  /*5410*/  LEA R4, R4, 0x37800000, 0x17 ;  /* 0x3780000004047811 */ /* 0x000fc800078eb8ff */
[----:B------:R-:W-:-:S04]  /*5420*/  LOP3.LUT R0, R4, R5, R6, 0xfe, !PT ;  /* 0x0000000504007212 */ /* 0x000fc800078efe06 */
.L_x_2607:
[----:B------:R-:W0:Y:S02]  /*5430*/  F2I.FTZ.TRUNC.NTZ R5, R0 ;  /* 0x0000000000057305 */ /* 0x000e24000021f100 */
[----:B0-----:R0:W-:Y:S01]  /*5440*/  STG.E.U8 [R2.64], R5 ;  /* 0x0000000502007986 */ /* 0x0011e2000c101124 */
[----:B------:R-:W-:Y:S05]  /*5450*/  BRA `(.L_x_2609) ;  /* 0x000025c000007947 */ /* 0x000fea0003800000 */
.L_x_2605:
        /* <DEDUP_REMOVED lines=19> */
.L_x_2611:
[----:B------:R-:W-:Y:S01]  /*5590*/  IMAD.SHL.U32 R5, R0, 0x200000, RZ ;  /* 0x0020000000057824 */ /* 0x000fe200078e00ff */
[----:B------:R-:W-:-:S04]  /*55a0*/  LEA R4, R4, 0x37800000, 0x17 ;  /* 0x3780000004047811 */ /* 0x000fc800078eb8ff */
[----:B------:R-:W-:-:S06]  /*55b0*/  LOP3.LUT R4, R4, R5, R6, 0xfe, !PT ;  /* 0x0000000504047212 */ /* 0x000fcc00078efe06 */
.L_x_2610:
[----:B------:R-:W0:Y:S02]  /*55c0*/  F2I.S64.TRUNC R4, R4 ;  /* 0x0000000400047311 */ /* 0x000e24000020d900 */
[----:B0-----:R-:W-:-:S05]  /*55d0*/  IMAD.MOV.U32 R7, RZ, RZ, R4 ;  /* 0x000000ffff077224 */ /* 0x001fca00078e0004 */
[----:B------:R0:W-:Y:S01]  /*55e0*/  STG.E.U8 [R2.64], R7 ;  /* 0x0000000702007986 */ /* 0x0001e2000c101124 */
[----:B------:R-:W-:Y:S05]  /*55f0*/  BRA `(.L_x_2609) ;  /* 0x0000242000007947 */ /* 0x000fea0003800000 */
.L_x_2604:
        /* <DEDUP_REMOVED lines=25> */
.L_x_2615:
[----:B------:R-:W-:Y:S01]  /*5790*/  IMAD.SHL.U32 R5, R0, 0x200000, RZ ;  /* 0x0020000000057824 */ /* 0x000fe200078e00ff */
[----:B------:R-:W-:-:S04]  /*57a0*/  LEA R4, R4, 0x37800000, 0x17 ;  /* 0x3780000004047811 */ /* 0x000fc800078eb8ff */
[----:B------:R-:W-:-:S06]  /*57b0*/  LOP3.LUT R4, R4, R5, R6, 0xfe, !PT ;  /* 0x0000000504047212 */ /* 0x000fcc00078efe06 */
.L_x_2614:
[----:B------:R-:W0:Y:S02]  /*57c0*/  F2I.S64.TRUNC R4, R4 ;  /* 0x0000000400047311 */ /* 0x000e24000020d900 */
[----:B0-----:R0:W-:Y:S01]  /*57d0*/  STG.E.64 [R2.64], R4 ;  /* 0x0000000402007986 */ /* 0x0011e2000c101b24 */
[----:B------:R-:W-:Y:S05]  /*57e0*/  BRA `(.L_x_2609) ;  /* 0x0000223000007947 */ /* 0x000fea0003800000 */
.L_x_2613:
        /* <DEDUP_REMOVED lines=19> */
.L_x_2617:
[----:B------:R-:W-:Y:S01]  /*5920*/  IMAD.SHL.U32 R5, R0, 0x200000, RZ ;  /* 0x0020000000057824 */ /* 0x000fe200078e00ff */
[----:B------:R-:W-:-:S04]  /*5930*/  LEA R4, R4, 0x37800000, 0x17 ;  /* 0x3780000004047811 */ /* 0x000fc800078eb8ff */
[----:B------:R-:W-:-:S04]  /*5940*/  LOP3.LUT R0, R4, R5, R6, 0xfe, !PT ;  /* 0x0000000504007212 */ /* 0x000fc800078efe06 */
.L_x_2616:
[----:B------:R-:W0:Y:S02]  /*5950*/  F2I.FTZ.TRUNC.NTZ R5, R0 ;  /* 0x0000000000057305 */ /* 0x000e24000021f100 */
[----:B0-----:R0:W-:Y:S01]  /*5960*/  STG.E [R2.64], R5 ;  /* 0x0000000502007986 */ /* 0x0011e2000c101924 */
[----:B------:R-:W-:Y:S05]  /*5970*/  BRA `(.L_x_2609) ;  /* 0x000020a000007947 */ /* 0x000fea0003800000 */
.L_x_2612:
        /* <DEDUP_REMOVED lines=19> */
.L_x_2619:
[----:B------:R-:W-:Y:S01]  /*5ab0*/  IMAD.SHL.U32 R5, R0, 0x200000, RZ ;  /* 0x0020000000057824 */ /* 0x000fe200078e00ff */
[----:B------:R-:W-:-:S04]  /*5ac0*/  LEA R4, R4, 0x37800000, 0x17 ;  /* 0x3780000004047811 */ /* 0x000fc800078eb8ff */
[----:B------:R-:W-:-:S04]  /*5ad0*/  LOP3.LUT R0, R4, R5, R6, 0xfe, !PT ;  /* 0x0000000504007212 */ /* 0x000fc800078efe06 */
.L_x_2618:
[----:B------:R-:W0:Y:S02]  /*5ae0*/  F2I.FTZ.TRUNC.NTZ R5, R0 ;  /* 0x0000000000057305 */ /* 0x000e24000021f100 */
[----:B0-----:R0:W-:Y:S01]  /*5af0*/  STG.E.U16 [R2.64], R5 ;  /* 0x0000000502007986 */ /* 0x0011e2000c101524 */
[----:B------:R-:W-:Y:S05]  /*5b00*/  BRA `(.L_x_2609) ;  /* 0x00001f1000007947 */ /* 0x000fea0003800000 */
.L_x_2603:
        /* <DEDUP_REMOVED lines=25> */
.L_x_2623:
[----:B------:R-:W-:Y:S01]  /*5ca0*/  IMAD.SHL.U32 R5, R0, 0x200000, RZ ;  /* 0x0020000000057824 */ /* 0x000fe200078e00ff */
[----:B------:R-:W-:-:S04]  /*5cb0*/  LEA R4, R4, 0x37800000, 0x17 ;  /* 0x3780000004047811 */ /* 0x000fc800078eb8ff */
[----:B------:R-:W-:-:S05]  /*5cc0*/  LOP3.LUT R5, R4, R5, R6, 0xfe, !PT ;  /* 0x0000000504057212 */ /* 0x000fca00078efe06 */
.L_x_2622:
[----:B------:R0:W-:Y:S01]  /*5cd0*/  STG.E [R2.64], R5 ;  /* 0x0000000502007986 */ /* 0x0001e2000c101924 */
[----:B------:R-:W-:Y:S05]  /*5ce0*/  BRA `(.L_x_2609) ;  /* 0x00001d3000007947 */ /* 0x000fea0003800000 */
.L_x_2621:
        /* <DEDUP_REMOVED lines=19> */
.L_x_2625:
[----:B------:R-:W-:Y:S01]  /*5e20*/  IMAD.SHL.U32 R5, R0, 0x200000, RZ ;  /* 0x0020000000057824 */ /* 0x000fe200078e00ff */
[----:B------:R-:W-:-:S04]  /*5e30*/  LEA R4, R4, 0x37800000, 0x17 ;  /* 0x3780000004047811 */ /* 0x000fc800078eb8ff */
[----:B------:R-:W-:-:S04]  /*5e40*/  LOP3.LUT R0, R4, R5, R6, 0xfe, !PT ;  /* 0x0000000504007212 */ /* 0x000fc800078efe06 */
.L_x_2624:
[----:B------:R-:W-:-:S05]  /*5e50*/  F2FP.PACK_AB R0, RZ, R0 ;  /* 0x00000000ff00723e */ /* 0x000fca00000000ff */
[----:B------:R0:W-:Y:S01]  /*5e60*/  STG.E.U16 [R2.64], R0 ;  /* 0x0000000002007986 */ /* 0x0001e2000c101524 */
[----:B------:R-:W-:Y:S05]  /*5e70*/  BRA `(.L_x_2609) ;  /* 0x00001ba000007947 */ /* 0x000fea0003800000 */
.L_x_2620:
        /* <DEDUP_REMOVED lines=25> */
.L_x_2629:
[----:B------:R-:W-:Y:S01]  /*6010*/  IMAD.SHL.U32 R5, R0, 0x200000, RZ ;  /* 0x0020000000057824 */ /* 0x000fe200078e00ff */
[----:B------:R-:W-:-:S04]  /*6020*/  LEA R4, R4, 0x37800000, 0x17 ;  /* 0x3780000004047811 */ /* 0x000fc800078eb8ff */
[----:B------:R-:W-:Y:S02]  /*6030*/  LOP3.LUT R4, R4, R5, R6, 0xfe, !PT ;  /* 0x0000000504047212 */ /* 0x000fe400078efe06 */
.L_x_2628:
[----:B------:R-:W-:-:S05]  /*6040*/  IMAD.MOV.U32 R5, RZ, RZ, RZ ;  /* 0x000000ffff057224 */ /* 0x000fca00078e00ff */
[----:B------:R0:W-:Y:S01]  /*6050*/  STG.E.64 [R2.64], R4 ;  /* 0x0000000402007986 */ /* 0x0001e2000c101b24 */
[----:B------:R-:W-:Y:S05]  /*6060*/  BRA `(.L_x_2609) ;  /* 0x000019b000007947 */ /* 0x000fea0003800000 */
.L_x_2627:
        /* <DEDUP_REMOVED lines=19> */
.L_x_2631:
[----:B------:R-:W-:Y:S01]  /*61a0*/  IMAD.SHL.U32 R5, R0, 0x200000, RZ ;  /* 0x0020000000057824 */ /* 0x000fe200078e00ff */
[----:B------:R-:W-:-:S04]  /*61b0*/  LEA R4, R4, 0x37800000, 0x17 ;  /* 0x3780000004047811 */ /* 0x000fc800078eb8ff */
[----:B------:R-:W-:-:S04]  /*61c0*/  LOP3.LUT R0, R4, R5, R6, 0xfe, !PT ;  /* 0x0000000504007212 */ /* 0x000fc800078efe06 */
.L_x_2630:
[----:B------:R-:W-:-:S04]  /*61d0*/  F2FP.PACK_AB R0, RZ, R0 ;  /* 0x00000000ff00723e */ /* 0x000fc800000000ff */
[----:B------:R-:W-:-:S05]  /*61e0*/  PRMT R0, R0, 0x5410, RZ ;  /* 0x0000541000007816 */ /* 0x000fca00000000ff */
[----:B------:R0:W-:Y:S01]  /*61f0*/  STG.E [R2.64], R0 ;  /* 0x0000000002007986 */ /* 0x0001e2000c101924 */
[----:B------:R-:W-:Y:S05]  /*6200*/  BRA `(.L_x_2609) ;  /* 0x0000181000007947 */ /* 0x000fea0003800000 */
.L_x_2626:
        /* <DEDUP_REMOVED lines=19> */
.L_x_2633:
[----:B------:R-:W-:Y:S01]  /*6340*/  IMAD.SHL.U32 R5, R0, 0x200000, RZ ;  /* 0x0020000000057824 */ /* 0x000fe200078e00ff */
[----:B------:R-:W-:-:S04]  /*6350*/  LEA R4, R4, 0x37800000, 0x17 ;  /* 0x3780000004047811 */ /* 0x000fc800078eb8ff */
[----:B------:R-:W-:-:S05]  /*6360*/  LOP3.LUT R0, R4, R5, R6, 0xfe, !PT ;  /* 0x0000000504007212 */ /* 0x000fca00078efe06 */
.L_x_2632:
[----:B------:R-:W-:-:S04]  /*6370*/  FMUL.FTZ R0, R0, 1 ;  /* 0x3f80000000007820 */ /* 0x000fc80000410000 */
[----:B------:R-:W0:Y:S02]  /*6380*/  F2F.F64.F32 R4, R0 ;  /* 0x0000000000047310 */ /* 0x000e240000201800 */
[----:B0-----:R0:W-:Y:S01]  /*6390*/  STG.E.64 [R2.64], R4 ;  /* 0x0000000402007986 */ /* 0x0011e2000c101b24 */
[----:B------:R-:W-:Y:S05]  /*63a0*/  BRA `(.L_x_2609) ;  /* 0x0000167000007947 */ /* 0x000fea0003800000 */
.L_x_2602:
        /* <DEDUP_REMOVED lines=27> */
.L_x_2638:
[----:B------:R-:W-:Y:S01]  /*6560*/  IMAD.SHL.U32 R5, R0, 0x200000, RZ ;  /* 0x0020000000057824 */ /* 0x000fe200078e00ff */
[----:B------:R-:W-:-:S04]  /*6570*/  LEA R4, R4, 0x37800000, 0x17 ;  /* 0x3780000004047811 */ /* 0x000fc800078eb8ff */
[----:B------:R-:W-:-:S04]  /*6580*/  LOP3.LUT R0, R4, R5, R6, 0xfe, !PT ;  /* 0x0000000504007212 */ /* 0x000fc800078efe06 */
.L_x_2637:
[----:B------:R-:W-:-:S04]  /*6590*/  FSETP.NEU.FTZ.AND P0, PT, R0, RZ, PT ;  /* 0x000000ff0000720b */ /* 0x000fc80003f1d000 */
[----:B------:R-:W-:-:S05]  /*65a0*/  SEL R5, RZ, 0x1, !P0 ;  /* 0x00000001ff057807 */ /* 0x000fca0004000000 */
[----:B------:R0:W-:Y:S01]  /*65b0*/  STG.E.U8 [R2.64], R5 ;  /* 0x0000000502007986 */ /* 0x0001e2000c101124 */
[----:B------:R-:W-:Y:S05]  /*65c0*/  BRA `(.L_x_2609) ;  /* 0x0000145000007947 */ /* 0x000fea0003800000 */
.L_x_2636:
        /* <DEDUP_REMOVED lines=19> */
.L_x_2640:
[----:B------:R-:W-:Y:S01]  /*6700*/  IMAD.SHL.U32 R5, R0, 0x200000, RZ ;  /* 0x0020000000057824 */ /* 0x000fe200078e00ff */
[----:B------:R-:W-:-:S04]  /*6710*/  LEA R4, R4, 0x37800000, 0x17 ;  /* 0x3780000004047811 */ /* 0x000fc800078eb8ff */
[----:B------:R-:W-:-:S05]  /*6720*/  LOP3.LUT R0, R4, R5, R6, 0xfe, !PT ;  /* 0x0000000504007212 */ /* 0x000fca00078efe06 */
.L_x_2639:
[----:B------:R-:W-:Y:S01]  /*6730*/  FMUL.FTZ R0, R0, 1 ;  /* 0x3f80000000007820 */ /* 0x000fe20000410000 */
[----:B------:R-:W-:-:S03]  /*6740*/  CS2R R6, SRZ ;  /* 0x0000000000067805 */ /* 0x000fc6000001ff00 */
[----:B------:R-:W0:Y:S02]  /*6750*/  F2F.F64.F32 R4, R0 ;  /* 0x0000000000047310 */ /* 0x000e240000201800 */
[----:B0-----:R0:W-:Y:S01]  /*6760*/  STG.E.128 [R2.64], R4 ;  /* 0x0000000402007986 */ /* 0x0011e2000c101d24 */
[----:B------:R-:W-:Y:S05]  /*6770*/  BRA `(.L_x_2609) ;  /* 0x000012a000007947 */ /* 0x000fea0003800000 */
.L_x_2635:
        /* <DEDUP_REMOVED lines=25> */
.L_x_2644:
[----:B------:R-:W-:Y:S01]  /*6910*/  IMAD.SHL.U32 R5, R0, 0x200000, RZ ;  /* 0x0020000000057824 */ /* 0x000fe200078e00ff */
[----:B------:R-:W-:-:S04]  /*6920*/  LEA R4, R4, 0x37800000, 0x17 ;  /* 0x3780000004047811 */ /* 0x000fc800078eb8ff */
[----:B------:R-:W-:-:S04]  /*6930*/  LOP3.LUT R0, R4, R5, R6, 0xfe, !PT ;  /* 0x0000000504007212 */ /* 0x000fc800078efe06 */
.L_x_2643:
        /* <DEDUP_REMOVED lines=13> */
.L_x_2645:
[----:B------:R-:W-:-:S05]  /*6a10*/  LOP3.LUT R7, R4, R7, RZ, 0xfc, !PT ;  /* 0x0000000704077212 */ /* 0x000fca00078efcff */
[----:B------:R0:W-:Y:S01]  /*6a20*/  STG.E.U8 [R2.64], R7 ;  /* 0x0000000702007986 */ /* 0x0001e2000c101124 */
[----:B------:R-:W-:Y:S05]  /*6a30*/  BRA `(.L_x_2609) ;  /* 0x00000fe000007947 */ /* 0x000fea0003800000 */
.L_x_2642:
        /* <DEDUP_REMOVED lines=19> */
.L_x_2647:
[----:B------:R-:W-:Y:S01]  /*6b70*/  IMAD.SHL.U32 R5, R0, 0x200000, RZ ;  /* 0x0020000000057824 */ /* 0x000fe200078e00ff */
[----:B------:R-:W-:-:S04]  /*6b80*/  LEA R4, R4, 0x37800000, 0x17 ;  /* 0x3780000004047811 */ /* 0x000fc800078eb8ff */
[----:B------:R-:W-:-:S04]  /*6b90*/  LOP3.LUT R0, R4, R5, R6, 0xfe, !PT ;  /* 0x0000000504007212 */ /* 0x000fc800078efe06 */
.L_x_2646:
        /* <DEDUP_REMOVED lines=11> */
.L_x_2648:
[----:B------:R-:W-:Y:S01]  /*6c50*/  IMAD.MOV.U32 R4, RZ, RZ, 0x7f ;  /* 0x0000007fff047424 */ /* 0x000fe200078e00ff */
[----:B------:R-:W-:-:S04]  /*6c60*/  ISETP.GT.U32.AND P0, PT, R6, 0x7f800000, PT ;  /* 0x7f8000000600780c */ /* 0x000fc80003f04070 */
[----:B------:R-:W-:Y:S02]  /*6c70*/  SEL R4, R4, 0x7c, P0 ;  /* 0x0000007c04047807 */ /* 0x000fe40000000000 */
.L_x_2649:
[----:B------:R-:W-:-:S04]  /*6c80*/  LOP3.LUT R0, R0, 0x80000000, RZ, 0xc0, !PT ;  /* 0x8000000000007812 */ /* 0x000fc800078ec0ff */
[----:B------:R-:W-:-:S04]  /*6c90*/  SHF.R.U32.HI R5, RZ, 0x18, R0 ;  /* 0x00000018ff057819 */ /* 0x000fc80000011600 */
[----:B------:R-:W-:-:S05]  /*6ca0*/  LOP3.LUT R5, R4, R5, RZ, 0xfc, !PT ;  /* 0x0000000504057212 */ /* 0x000fca00078efcff */
[----:B------:R0:W-:Y:S01]  /*6cb0*/  STG.E.U8 [R2.64], R5 ;  /* 0x0000000502007986 */ /* 0x0001e2000c101124 */
[----:B------:R-:W-:Y:S05]  /*6cc0*/  BRA `(.L_x_2609) ;  /* 0x00000d5000007947 */ /* 0x000fea0003800000 */
.L_x_2641:
        /* <DEDUP_REMOVED lines=19> */
.L_x_2651:
[----:B------:R-:W-:Y:S01]  /*6e00*/  IMAD.SHL.U32 R5, R0, 0x200000, RZ ;  /* 0x0020000000057824 */ /* 0x000fe200078e00ff */
[----:B------:R-:W-:-:S04]  /*6e10*/  LEA R4, R4, 0x37800000, 0x17 ;  /* 0x3780000004047811 */ /* 0x000fc800078eb8ff */
[----:B------:R-:W-:-:S04]  /*6e20*/  LOP3.LUT R0, R4, R5, R6, 0xfe, !PT ;  /* 0x0000000504007212 */ /* 0x000fc800078efe06 */
.L_x_2650:
[----:B------:R-:W-:-:S05]  /*6e30*/  F2FP.BF16.PACK_AB R0, RZ, R0 ;  /* 0x00000000ff00723e */ /* 0x000fca00000010ff */
[----:B------:R0:W-:Y:S01]  /*6e40*/  STG.E.U16 [R2.64], R0 ;  /* 0x0000000002007986 */ /* 0x0001e2000c101524 */
[----:B------:R-:W-:Y:S05]  /*6e50*/  BRA `(.L_x_2609) ;  /* 0x00000bc000007947 */ /* 0x000fea0003800000 */
.L_x_2634:
        /* <DEDUP_REMOVED lines=27> */
.L_x_2656:
[----:B------:R-:W-:Y:S01]  /*7010*/  IMAD.SHL.U32 R5, R0, 0x200000, RZ ;  /* 0x0020000000057824 */ /* 0x000fe200078e00ff */
[----:B------:R-:W-:-:S04]  /*7020*/  LEA R4, R4, 0x37800000, 0x17 ;  /* 0x3780000004047811 */ /* 0x000fc800078eb8ff */
[----:B------:R-:W-:-:S04]  /*7030*/  LOP3.LUT R0, R4, R5, R6, 0xfe, !PT ;  /* 0x0000000504007212 */ /* 0x000fc800078efe06 */
.L_x_2655:
[----:B------:R-:W0:Y:S02]  /*7040*/  F2I.FTZ.U32.TRUNC.NTZ R5, R0 ;  /* 0x0000000000057305 */ /* 0x000e24000021f000 */
[----:B0-----:R0:W-:Y:S01]  /*7050*/  STG.E.U16 [R2.64], R5 ;  /* 0x0000000502007986 */ /* 0x0011e2000c101524 */
[----:B------:R-:W-:Y:S05]  /*7060*/  BRA `(.L_x_2609) ;  /* 0x000009b000007947 */ /* 0x000fea0003800000 */
.L_x_2654:
        /* <DEDUP_REMOVED lines=19> */
.L_x_2658:
[----:B------:R-:W-:Y:S01]  /*71a0*/  IMAD.SHL.U32 R5, R0, 0x200000, RZ ;  /* 0x0020000000057824 */ /* 0x000fe200078e00ff */
[----:B------:R-:W-:-:S04]  /*71b0*/  LEA R4, R4, 0x37800000, 0x17 ;  /* 0x3780000004047811 */ /* 0x000fc800078eb8ff */
[----:B------:R-:W-:-:S04]  /*71c0*/  LOP3.LUT R0, R4, R5, R6, 0xfe, !PT ;  /* 0x0000000504007212 */ /* 0x000fc800078efe06 */
.L_x_2657:
        /* <DEDUP_REMOVED lines=15> */
.L_x_2660:
[----:B------:R-:W-:-:S04]  /*72c0*/  LOP3.LUT R0, R0, 0x80000000, RZ, 0xc0, !PT ;  /* 0x8000000000007812 */ /* 0x000fc800078ec0ff */
[----:B------:R-:W-:-:S04]  /*72d0*/  SHF.R.U32.HI R0, RZ, 0x18, R0 ;  /* 0x00000018ff007819 */ /* 0x000fc80000011600 */
[----:B------:R-:W-:-:S04]  /*72e0*/  LOP3.LUT R0, R5, R0, RZ, 0xfc, !PT ;  /* 0x0000000005007212 */ /* 0x000fc800078efcff */
[----:B------:R-:W-:-:S05]  /*72f0*/  PRMT R4, R0, 0x7610, R4 ;  /* 0x0000761000047816 */ /* 0x000fca0000000004 */
.L_x_2659:
[----:B------:R0:W-:Y:S01]  /*7300*/  STG.E.U8 [R2.64], R4 ;  /* 0x0000000402007986 */ /* 0x0001e2000c101124 */
[----:B------:R-:W-:Y:S05]  /*7310*/  BRA `(.L_x_2609) ;  /* 0x0000070000007947 */ /* 0x000fea0003800000 */
.L_x_2653:
[----:B------:R0:W-:Y:S01]  /*7320*/  STG.E.U8 [R2.64], R18 ;  /* 0x0000001202007986 */ /* 0x0001e2000c101124 */
[----:B------:R-:W-:Y:S05]  /*7330*/  BRA `(.L_x_2609) ;  /* 0x000006e000007947 */ /* 0x000fea0003800000 */
.L_x_2652:
        /* <DEDUP_REMOVED lines=25> */
.L_x_2664:
[----:B------:R-:W-:Y:S01]  /*74d0*/  IMAD.SHL.U32 R5, R0, 0x200000, RZ ;  /* 0x0020000000057824 */ /* 0x000fe200078e00ff */
[----:B------:R-:W-:-:S04]  /*74e0*/  LEA R4, R4, 0x37800000, 0x17 ;  /* 0x3780000004047811 */ /* 0x000fc800078eb8ff */
[----:B------:R-:W-:-:S04]  /*74f0*/  LOP3.LUT R0, R4, R5, R6, 0xfe, !PT ;  /* 0x0000000504007212 */ /* 0x000fc800078efe06 */
.L_x_2663:
        /* <DEDUP_REMOVED lines=11> */
.L_x_2665:
[----:B------:R0:W-:Y:S01]  /*75b0*/  STG.E.U8 [R2.64], R4 ;  /* 0x0000000402007986 */ /* 0x0001e2000c101124 */
[----:B------:R-:W-:Y:S05]  /*75c0*/  BRA `(.L_x_2609) ;  /* 0x0000045000007947 */ /* 0x000fea0003800000 */
.L_x_2606:
        /* <DEDUP_REMOVED lines=20> */
.L_x_2662:
        /* <DEDUP_REMOVED lines=19> */
.L_x_2667:
[----:B------:R-:W-:Y:S01]  /*7840*/  IMAD.SHL.U32 R5, R0, 0x200000, RZ ;  /* 0x0020000000057824 */ /* 0x000fe200078e00ff */
[----:B------:R-:W-:-:S04]  /*7850*/  LEA R4, R4, 0x37800000, 0x17 ;  /* 0x3780000004047811 */ /* 0x000fc800078eb8ff */
[----:B------:R-:W-:-:S06]  /*7860*/  LOP3.LUT R4, R4, R5, R6, 0xfe, !PT ;  /* 0x0000000504047212 */ /* 0x000fcc00078efe06 */
.L_x_2666:
[----:B------:R-:W0:Y:S02]  /*7870*/  F2I.U64.TRUNC R4, R4 ;  /* 0x0000000400047311 */ /* 0x000e24000020d800 */
[----:B0-----:R0:W-:Y:S01]  /*7880*/  STG.E.64 [R2.64], R4 ;  /* 0x0000000402007986 */ /* 0x0011e2000c101b24 */
[----:B------:R-:W-:Y:S05]  /*7890*/  BRA `(.L_x_2609) ;  /* 0x0000018000007947 */ /* 0x000fea0003800000 */
.L_x_2661:
        /* <DEDUP_REMOVED lines=19> */
.L_x_2669:
[----:B------:R-:W-:Y:S01]  /*79d0*/  IMAD.SHL.U32 R5, R0, 0x200000, RZ ;  /* 0x0020000000057824 */ /* 0x000fe200078e00ff */
[----:B------:R-:W-:-:S04]  /*79e0*/  LEA R4, R4, 0x37800000, 0x17 ;  /* 0x3780000004047811 */ /* 0x000fc800078eb8ff */
[----:B------:R-:W-:-:S04]  /*79f0*/  LOP3.LUT R0, R4, R5, R6, 0xfe, !PT ;  /* 0x0000000504007212 */ /* 0x000fc800078efe06 */
.L_x_2668:
[----:B------:R-:W0:Y:S02]  /*7a00*/  F2I.FTZ.U32.TRUNC.NTZ R5, R0 ;  /* 0x0000000000057305 */ /* 0x000e24000021f000 */
[----:B0-----:R0:W-:Y:S02]  /*7a10*/  STG.E [R2.64], R5 ;  /* 0x0000000502007986 */ /* 0x0011e4000c101924 */
.L_x_2609:
[----:B------:R-:W-:Y:S02]  /*7a20*/  IADD3 R16, R16, 0x80, RZ ;  /* 0x0000008010107810 */ /* 0x000fe40007ffe0ff */
.L_x_2533:
[----:B------:R-:W-:Y:S05]  /*7a30*/  BSYNC B6 ;  /* 0x0000000000067941 */ /* 0x000fea0003800000 */
.L_x_2532:
        /* <DEDUP_REMOVED lines=36> */
.L_x_2676:
[----:B------:R-:W-:Y:S01]  /*7c80*/  IMAD.SHL.U32 R5, R18, 0x200000, RZ ;  /* 0x0020000012057824 */ /* 0x000fe200078e00ff */
[----:B------:R-:W-:-:S04]  /*7c90*/  LEA R0, R0, 0x37800000, 0x17 ;  /* 0x3780000000007811 */ /* 0x000fc800078eb8ff */
[----:B------:R-:W-:-:S04]  /*7ca0*/  LOP3.LUT R0, R0, R5, R6, 0xfe, !PT ;  /* 0x0000000500007212 */ /* 0x000fc800078efe06 */
.L_x_2675:
[----:B------:R-:W0:Y:S02]  /*7cb0*/  F2I.FTZ.TRUNC.NTZ R5, R0 ;  /* 0x0000000000057305 */ /* 0x000e24000021f100 */
[----:B0-----:R-:W-:Y:S01]  /*7cc0*/  STG.E.U8 [R2.64], R5 ;  /* 0x0000000502007986 */ /* 0x001fe2000c101124 */
[----:B------:R-:W-:Y:S05]  /*7cd0*/  EXIT ;  /* 0x000000000000794d */ /* 0x000fea0003800000 */
.L_x_2673:
        /* <DEDUP_REMOVED lines=19> */
.L_x_2678:
[----:B------:R-:W-:Y:S01]  /*7e10*/  IMAD.SHL.U32 R5, R18, 0x200000, RZ ;  /* 0x0020000012057824 */ /* 0x000fe200078e00ff */
[----:B------:R-:W-:-:S04]  /*7e20*/  LEA R0, R0, 0x37800000, 0x17 ;  /* 0x3780000000007811 */ /* 0x000fc800078eb8ff */
[----:B------:R-:W-:-:S06]  /*7e30*/  LOP3.LUT R4, R0, R5, R6, 0xfe, !PT ;  /* 0x0000000500047212 */ /* 0x000fcc00078efe06 */
.L_x_2677:
[----:B------:R-:W0:Y:S02]  /*7e40*/  F2I.S64.TRUNC R4, R4 ;  /* 0x0000000400047311 */ /* 0x000e24000020d900 */
[----:B0-----:R-:W-:-:S05]  /*7e50*/  IMAD.MOV.U32 R7, RZ, RZ, R4 ;  /* 0x000000ffff077224 */ /* 0x001fca00078e0004 */
[----:B------:R-:W-:Y:S01]  /*7e60*/  STG.E.U8 [R2.64], R7 ;  /* 0x0000000702007986 */ /* 0x000fe2000c101124 */
[----:B------:R-:W-:Y:S05]  /*7e70*/  EXIT ;  /* 0x000000000000794d */ /* 0x000fea0003800000 */
.L_x_2672:
        /* <DEDUP_REMOVED lines=25> */
.L_x_2682:
[----:B------:R-:W-:Y:S01]  /*8010*/  IMAD.SHL.U32 R5, R18, 0x200000, RZ ;  /* 0x0020000012057824 */ /* 0x000fe200078e00ff */
[----:B------:R-:W-:-:S04]  /*8020*/  LEA R0, R0, 0x37800000, 0x17 ;  /* 0x3780000000007811 */ /* 0x000fc800078eb8ff */
[----:B------:R-:W-:-:S06]  /*8030*/  LOP3.LUT R4, R0, R5, R6, 0xfe, !PT ;  /* 0x0000000500047212 */ /* 0x000fcc00078efe06 */
.L_x_2681:
[----:B------:R-:W0:Y:S02]  /*8040*/  F2I.S64.TRUNC R4, R4 ;  /* 0x0000000400047311 */ /* 0x000e24000020d900 */
[----:B0-----:R-:W-:Y:S01]  /*8050*/  STG.E.64 [R2.64], R4 ;  /* 0x0000000402007986 */ /* 0x001fe2000c101b24 */
[----:B------:R-:W-:Y:S05]  /*8060*/  EXIT ;  /* 0x000000000000794d */ /* 0x000fea0003800000 */
.L_x_2680:
        /* <DEDUP_REMOVED lines=19> */
.L_x_2684:
[----:B------:R-:W-:Y:S01]  /*81a0*/  IMAD.SHL.U32 R5, R18, 0x200000, RZ ;  /* 0x0020000012057824 */ /* 0x000fe200078e00ff */
[----:B------:R-:W-:-:S04]  /*81b0*/  LEA R0, R0, 0x37800000, 0x17 ;  /* 0x3780000000007811 */ /* 0x000fc800078eb8ff */
[----:B------:R-:W-:-:S04]  /*81c0*/  LOP3.LUT R0, R0, R5, R6, 0xfe, !PT ;  /* 0x0000000500007212 */ /* 0x000fc800078efe06 */
.L_x_2683:
[----:B------:R-:W0:Y:S02]  /*81d0*/  F2I.FTZ.TRUNC.NTZ R5, R0 ;  /* 0x0000000000057305 */ /* 0x000e24000021f100 */
[----:B0-----:R-:W-:Y:S01]  /*81e0*/  STG.E [R2.64], R5 ;  /* 0x0000000502007986 */ /* 0x001fe2000c101924 */
[----:B------:R-:W-:Y:S05]  /*81f0*/  EXIT ;  /* 0x000000000000794d */ /* 0x000fea0003800000 */
.L_x_2679:
        /* <DEDUP_REMOVED lines=19> */
.L_x_2686:
[----:B------:R-:W-:Y:S01]  /*8330*/  IMAD.SHL.U32 R5, R18, 0x200000, RZ ;  /* 0x0020000012057824 */ /* 0x000fe200078e00ff */
[----:B------:R-:W-:-:S04]  /*8340*/  LEA R0, R0, 0x37800000, 0x17 ;  /* 0x3780000000007811 */ /* 0x000fc800078eb8ff */
[----:B------:R-:W-:-:S04]  /*8350*/  LOP3.LUT R0, R0, R5, R6, 0xfe, !PT ;  /* 0x0000000500007212 */ /* 0x000fc800078efe06 */
.L_x_2685:
[----:B------:R-:W0:Y:S02]  /*8360*/  F2I.FTZ.TRUNC.NTZ R5, R0 ;  /* 0x0000000000057305 */ /* 0x000e24000021f100 */
[----:B0-----:R-:W-:Y:S01]  /*8370*/  STG.E.U16 [R2.64], R5 ;  /* 0x0000000502007986 */ /* 0x001fe2000c101524 */
[----:B------:R-:W-:Y:S05]  /*8380*/  EXIT ;  /* 0x000000000000794d */ /* 0x000fea0003800000 */
.L_x_2671:
        /* <DEDUP_REMOVED lines=25> */
.L_x_2690:
[----:B------:R-:W-:Y:S01]  /*8520*/  IMAD.SHL.U32 R5, R18, 0x200000, RZ ;  /* 0x0020000012057824 */ /* 0x000fe200078e00ff */
[----:B------:R-:W-:-:S04]  /*8530*/  LEA R0, R0, 0x37800000, 0x17 ;  /* 0x3780000000007811 */ /* 0x000fc800078eb8ff */
[----:B------:R-:W-:-:S05]  /*8540*/  LOP3.LUT R5, R0, R5, R6, 0xfe, !PT ;  /* 0x0000000500057212 */ /* 0x000fca00078efe06 */
.L_x_2689:
[----:B------:R-:W-:Y:S01]  /*8550*/  STG.E [R2.64], R5 ;  /* 0x0000000502007986 */ /* 0x000fe2000c101924 */
[----:B------:R-:W-:Y:S05]  /*8560*/  EXIT ;  /* 0x000000000000794d */ /* 0x000fea0003800000 */
.L_x_2688:
        /* <DEDUP_REMOVED lines=19> */
.L_x_2692:
[----:B------:R-:W-:Y:S01]  /*86a0*/  IMAD.SHL.U32 R5, R18, 0x200000, RZ ;  /* 0x0020000012057824 */ /* 0x000fe200078e00ff */
[----:B------:R-:W-:-:S04]  /*86b0*/  LEA R0, R0, 0x37800000, 0x17 ;  /* 0x3780000000007811 */ /* 0x000fc800078eb8ff */
[----:B------:R-:W-:-:S04]  /*86c0*/  LOP3.LUT R0, R0, R5, R6, 0xfe, !PT ;  /* 0x0000000500007212 */ /* 0x000fc800078efe06 */
.L_x_2691:
[----:B------:R-:W-:-:S05]  /*86d0*/  F2FP.PACK_AB R0, RZ, R0 ;  /* 0x00000000ff00723e */ /* 0x000fca00000000ff */
[----:B------:R-:W-:Y:S01]  /*86e0*/  STG.E.U16 [R2.64], R0 ;  /* 0x0000000002007986 */ /* 0x000fe2000c101524 */
[----:B------:R-:W-:Y:S05]  /*86f0*/  EXIT ;  /* 0x000000000000794d */ /* 0x000fea0003800000 */
.L_x_2687:
        /* <DEDUP_REMOVED lines=25> */
.L_x_2696:
[----:B------:R-:W-:Y:S01]  /*8890*/  IMAD.SHL.U32 R5, R18, 0x200000, RZ ;  /* 0x0020000012057824 */ /* 0x000fe200078e00ff */
[----:B------:R-:W-:-:S04]  /*88a0*/  LEA R0, R0, 0x37800000, 0x17 ;  /* 0x3780000000007811 */ /* 0x000fc800078eb8ff */
[----:B------:R-:W-:Y:S02]  /*88b0*/  LOP3.LUT R4, R0, R5, R6, 0xfe, !PT ;  /* 0x0000000500047212 */ /* 0x000fe400078efe06 */
.L_x_2695:
[----:B------:R-:W-:-:S05]  /*88c0*/  IMAD.MOV.U32 R5, RZ, RZ, RZ ;  /* 0x000000ffff057224 */ /* 0x000fca00078e00ff */
[----:B------:R-:W-:Y:S01]  /*88d0*/  STG.E.64 [R2.64], R4 ;  /* 0x0000000402007986 */ /* 0x000fe2000c101b24 */
[----:B------:R-:W-:Y:S05]  /*88e0*/  EXIT ;  /* 0x000000000000794d */ /* 0x000fea0003800000 */
.L_x_2694:
        /* <DEDUP_REMOVED lines=19> */
.L_x_2698:
[----:B------:R-:W-:Y:S01]  /*8a20*/  IMAD.SHL.U32 R5, R18, 0x200000, RZ ;  /* 0x0020000012057824 */ /* 0x000fe200078e00ff */
[----:B------:R-:W-:-:S04]  /*8a30*/  LEA R0, R0, 0x37800000, 0x17 ;  /* 0x3780000000007811 */ /* 0x000fc800078eb8ff */
[----:B------:R-:W-:-:S04]  /*8a40*/  LOP3.LUT R0, R0, R5, R6, 0xfe, !PT ;  /* 0x0000000500007212 */ /* 0x000fc800078efe06 */
.L_x_2697:
[----:B------:R-:W-:-:S04]  /*8a50*/  F2FP.PACK_AB R0, RZ, R0 ;  /* 0x00000000ff00723e */ /* 0x000fc800000000ff */
[----:B------:R-:W-:-:S05]  /*8a60*/  PRMT R0, R0, 0x5410, RZ ;  /* 0x0000541000007816 */ /* 0x000fca00000000ff */
[----:B------:R-:W-:Y:S01]  /*8a70*/  STG.E [R2.64], R0 ;  /* 0x0000000002007986 */ /* 0x000fe2000c101924 */
[----:B------:R-:W-:Y:S05]  /*8a80*/  EXIT ;  /* 0x000000000000794d */ /* 0x000fea0003800000 */
.L_x_2693:
        /* <DEDUP_REMOVED lines=20> */
.L_x_2700:
[----:B------:R-:W-:Y:S01]  /*8bd0*/  IMAD.SHL.U32 R5, R18, 0x200000, RZ ;  /* 0x0020000012057824 */ /* 0x000fe200078e00ff */
[----:B------:R-:W-:-:S04]  /*8be0*/  LEA R0, R0, 0x37800000, 0x17 ;  /* 0x3780000000007811 */ /* 0x000fc800078eb8ff */
[----:B------:R-:W-:-:S05]  /*8bf0*/  LOP3.LUT R0, R0, R5, R6, 0xfe, !PT ;  /* 0x0000000500007212 */ /* 0x000fca00078efe06 */
[----:B------:R-:W-:-:S04]  /*8c00*/  FMUL.FTZ R0, R0, 1 ;  /* 0x3f80000000007820 */ /* 0x000fc80000410000 */
[----:B------:R0:W1:Y:S03]  /*8c10*/  F2F.F64.F32 R4, R0 ;  /* 0x0000000000047310 */ /* 0x0000660000201800 */
.L_x_2699:
[----:B-1----:R-:W-:Y:S01]  /*8c20*/  STG.E.64 [R2.64], R4 ;  /* 0x0000000402007986 */ /* 0x002fe2000c101b24 */
[----:B------:R-:W-:Y:S05]  /*8c30*/  EXIT ;  /* 0x000000000000794d */ /* 0x000fea0003800000 */
.L_x_2670:
        /* <DEDUP_REMOVED lines=27> */
.L_x_2705:
[----:B------:R-:W-:Y:S01]  /*8df0*/  IMAD.SHL.U32 R5, R18, 0x200000, RZ ;  /* 0x0020000012057824 */ /* 0x000fe200078e00ff */
[----:B------:R-:W-:-:S04]  /*8e00*/  LEA R0, R0, 0x37800000, 0x17 ;  /* 0x3780000000007811 */ /* 0x000fc800078eb8ff */
[----:B------:R-:W-:-:S04]  /*8e10*/  LOP3.LUT R0, R0, R5, R6, 0xfe, !PT ;  /* 0x0000000500007212 */ /* 0x000fc800078efe06 */
[----:B------:R-:W-:-:S04]  /*8e20*/  FSETP.NEU.FTZ.AND P0, PT, R0, RZ, PT ;  /* 0x000000ff0000720b */ /* 0x000fc80003f1d000 */
[----:B------:R-:W-:-:S05]  /*8e30*/  SEL R0, RZ, 0x1, !P0 ;  /* 0x00000001ff007807 */ /* 0x000fca0004000000 */
.L_x_2704:
[----:B------:R-:W-:Y:S01]  /*8e40*/  STG.E.U8 [R2.64], R0 ;  /* 0x0000000002007986 */ /* 0x000fe2000c101124 */
[----:B------:R-:W-:Y:S05]  /*8e50*/  EXIT ;  /* 0x000000000000794d */ /* 0x000fea0003800000 */
.L_x_2703:
        /* <DEDUP_REMOVED lines=20> */
.L_x_2707:
[----:B------:R-:W-:Y:S01]  /*8fa0*/  IMAD.SHL.U32 R5, R18, 0x200000, RZ ;  /* 0x0020000012057824 */ /* 0x000fe200078e00ff */
[----:B------:R-:W-:-:S04]  /*8fb0*/  LEA R0, R0, 0x37800000, 0x17 ;  /* 0x3780000000007811 */ /* 0x000fc800078eb8ff */
[----:B------:R-:W-:-:S05]  /*8fc0*/  LOP3.LUT R0, R0, R5, R6, 0xfe, !PT ;  /* 0x0000000500007212 */ /* 0x000fca00078efe06 */
[----:B------:R-:W-:-:S04]  /*8fd0*/  FMUL.FTZ R0, R0, 1 ;  /* 0x3f80000000007820 */ /* 0x000fc80000410000 */
[----:B------:R0:W1:Y:S03]  /*8fe0*/  F2F.F64.F32 R4, R0 ;  /* 0x0000000000047310 */ /* 0x0000660000201800 */
.L_x_2706:
[----:B------:R-:W-:-:S05]  /*8ff0*/  CS2R R6, SRZ ;  /* 0x0000000000067805 */ /* 0x000fca000001ff00 */
[----:B-1----:R-:W-:Y:S01]  /*9000*/  STG.E.128 [R2.64], R4 ;  /* 0x0000000402007986 */ /* 0x002fe2000c101d24 */
[----:B------:R-:W-:Y:S05]  /*9010*/  EXIT ;  /* 0x000000000000794d */ /* 0x000fea0003800000 */
.L_x_2702:
        /* <DEDUP_REMOVED lines=25> */
.L_x_2711:
[----:B------:R-:W-:Y:S01]  /*91b0*/  IMAD.SHL.U32 R5, R18, 0x200000, RZ ;  /* 0x0020000012057824 */ /* 0x000fe200078e00ff */
[----:B------:R-:W-:-:S04]  /*91c0*/  LEA R0, R0, 0x37800000, 0x17 ;  /* 0x3780000000007811 */ /* 0x000fc800078eb8ff */
[----:B------:R-:W-:-:S04]  /*91d0*/  LOP3.LUT R0, R0, R5, R6, 0xfe, !PT ;  /* 0x0000000500007212 */ /* 0x000fc800078efe06 */
.L_x_2710:
        /* <DEDUP_REMOVED lines=13> */
.L_x_2712:
[----:B------:R-:W-:-:S05]  /*92b0*/  LOP3.LUT R7, R4, R7, RZ, 0xfc, !PT ;  /* 0x0000000704077212 */ /* 0x000fca00078efcff */
[----:B------:R-:W-:Y:S01]  /*92c0*/  STG.E.U8 [R2.64], R7 ;  /* 0x0000000702007986 */ /* 0x000fe2000c101124 */
[----:B------:R-:W-:Y:S05]  /*92d0*/  EXIT ;  /* 0x000000000000794d */ /* 0x000fea0003800000 */
.L_x_2709:
        /* <DEDUP_REMOVED lines=19> */
.L_x_2714:
[----:B------:R-:W-:Y:S01]  /*9410*/  IMAD.SHL.U32 R5, R18, 0x200000, RZ ;  /* 0x0020000012057824 */ /* 0x000fe200078e00ff */
[----:B------:R-:W-:-:S04]  /*9420*/  LEA R0, R0, 0x37800000, 0x17 ;  /* 0x3780000000007811 */ /* 0x000fc800078eb8ff */
[----:B------:R-:W-:-:S04]  /*9430*/  LOP3.LUT R0, R0, R5, R6, 0xfe, !PT ;  /* 0x0000000500007212 */ /* 0x000fc800078efe06 */
.L_x_2713:
        /* <DEDUP_REMOVED lines=11> */
.L_x_2715:
[----:B------:R-:W-:Y:S01]  /*94f0*/  IMAD.MOV.U32 R4, RZ, RZ, 0x7f ;  /* 0x0000007fff047424 */ /* 0x000fe200078e00ff */
[----:B------:R-:W-:-:S04]  /*9500*/  ISETP.GT.U32.AND P0, PT, R6, 0x7f800000, PT ;  /* 0x7f8000000600780c */ /* 0x000fc80003f04070 */
[----:B------:R-:W-:Y:S02]  /*9510*/  SEL R4, R4, 0x7c, P0 ;  /* 0x0000007c04047807 */ /* 0x000fe40000000000 */
.L_x_2716:
[----:B------:R-:W-:-:S04]  /*9520*/  LOP3.LUT R0, R0, 0x80000000, RZ, 0xc0, !PT ;  /* 0x8000000000007812 */ /* 0x000fc800078ec0ff */
[----:B------:R-:W-:-:S04]  /*9530*/  SHF.R.U32.HI R5, RZ, 0x18, R0 ;  /* 0x00000018ff057819 */ /* 0x000fc80000011600 */
[----:B------:R-:W-:-:S05]  /*9540*/  LOP3.LUT R5, R4, R5, RZ, 0xfc, !PT ;  /* 0x0000000504057212 */ /* 0x000fca00078efcff */
[----:B------:R-:W-:Y:S01]  /*9550*/  STG.E.U8 [R2.64], R5 ;  /* 0x0000000502007986 */ /* 0x000fe2000c101124 */
[----:B------:R-:W-:Y:S05]  /*9560*/  EXIT ;  /* 0x000000000000794d */ /* 0x000fea0003800000 */
.L_x_2708:
        /* <DEDUP_REMOVED lines=19> */
.L_x_2718:
[----:B------:R-:W-:Y:S01]  /*96a0*/  IMAD.SHL.U32 R5, R18, 0x200000, RZ ;  /* 0x0020000012057824 */ /* 0x000fe200078e00ff */
[----:B------:R-:W-:-:S04]  /*96b0*/  LEA R0, R0, 0x37800000, 0x17 ;  /* 0x3780000000007811 */ /* 0x000fc800078eb8ff */
[----:B------:R-:W-:-:S04]  /*96c0*/  LOP3.LUT R0, R0, R5, R6, 0xfe, !PT ;  /* 0x0000000500007212 */ /* 0x000fc800078efe06 */
.L_x_2717:
[----:B------:R-:W-:-:S05]  /*96d0*/  F2FP.BF16.PACK_AB R0, RZ, R0 ;  /* 0x00000000ff00723e */ /* 0x000fca00000010ff */
[----:B------:R-:W-:Y:S01]  /*96e0*/  STG.E.U16 [R2.64], R0 ;  /* 0x0000000002007986 */ /* 0x000fe2000c101524 */
[----:B------:R-:W-:Y:S05]  /*96f0*/  EXIT ;  /* 0x000000000000794d */ /* 0x000fea0003800000 */
.L_x_2701:
        /* <DEDUP_REMOVED lines=27> */
.L_x_2723:
[----:B------:R-:W-:Y:S01]  /*98b0*/  IMAD.SHL.U32 R5, R18, 0x200000, RZ ;  /* 0x0020000012057824 */ /* 0x000fe200078e00ff */
[----:B------:R-:W-:-:S04]  /*98c0*/  LEA R0, R0, 0x37800000, 0x17 ;  /* 0x3780000000007811 */ /* 0x000fc800078eb8ff */
[----:B------:R-:W-:-:S04]  /*98d0*/  LOP3.LUT R0, R0, R5, R6, 0xfe, !PT ;  /* 0x0000000500007212 */ /* 0x000fc800078efe06 */
.L_x_2722:
[----:B------:R-:W0:Y:S02]  /*98e0*/  F2I.FTZ.U32.TRUNC.NTZ R5, R0 ;  /* 0x0000000000057305 */ /* 0x000e24000021f000 */
[----:B0-----:R-:W-:Y:S01]  /*98f0*/  STG.E.U16 [R2.64], R5 ;  /* 0x0000000502007986 */ /* 0x001fe2000c101524 */
[----:B------:R-:W-:Y:S05]  /*9900*/  EXIT ;  /* 0x000000000000794d */ /* 0x000fea0003800000 */
.L_x_2721:
        /* <DEDUP_REMOVED lines=19> */
.L_x_2725:
[----:B------:R-:W-:Y:S01]  /*9a40*/  IMAD.SHL.U32 R5, R18, 0x200000, RZ ;  /* 0x0020000012057824 */ /* 0x000fe200078e00ff */
[----:B------:R-:W-:-:S04]  /*9a50*/  LEA R0, R0, 0x37800000, 0x17 ;  /* 0x3780000000007811 */ /* 0x000fc800078eb8ff */
[----:B------:R-:W-:-:S04]  /*9a60*/  LOP3.LUT R0, R0, R5, R6, 0xfe, !PT ;  /* 0x0000000500007212 */ /* 0x000fc800078efe06 */
.L_x_2724:
        /* <DEDUP_REMOVED lines=15> */
.L_x_2727:
[----:B------:R-:W-:-:S04]  /*9b60*/  LOP3.LUT R0, R0, 0x80000000, RZ, 0xc0, !PT ;  /* 0x8000000000007812 */ /* 0x000fc800078ec0ff */
[----:B------:R-:W-:-:S04]  /*9b70*/  SHF.R.U32.HI R0, RZ, 0x18, R0 ;  /* 0x00000018ff007819 */ /* 0x000fc80000011600 */
[----:B------:R-:W-:-:S04]  /*9b80*/  LOP3.LUT R0, R5, R0, RZ, 0xfc, !PT ;  /* 0x0000000005007212 */ /* 0x000fc800078efcff */
[----:B------:R-:W-:-:S05]  /*9b90*/  PRMT R4, R0, 0x7610, R4 ;  /* 0x0000761000047816 */ /* 0x000fca0000000004 */
.L_x_2726:
[----:B------:R-:W-:Y:S01]  /*9ba0*/  STG.E.U8 [R2.64], R4 ;  /* 0x0000000402007986 */ /* 0x000fe2000c101124 */
[----:B------:R-:W-:Y:S05]  /*9bb0*/  EXIT ;  /* 0x000000000000794d */ /* 0x000fea0003800000 */
.L_x_2720:
[----:B------:R-:W-:Y:S01]  /*9bc0*/  STG.E.U8 [R2.64], R18 ;  /* 0x0000001202007986 */ /* 0x000fe2000c101124 */
[----:B------:R-:W-:Y:S05]  /*9bd0*/  EXIT ;  /* 0x000000000000794d */ /* 0x000fea0003800000 */
.L_x_2719:
        /* <DEDUP_REMOVED lines=25> */
.L_x_2731:
[----:B------:R-:W-:Y:S01]  /*9d70*/  IMAD.SHL.U32 R5, R18, 0x200000, RZ ;  /* 0x0020000012057824 */ /* 0x000fe200078e00ff */
[----:B------:R-:W-:-:S04]  /*9d80*/  LEA R0, R0, 0x37800000, 0x17 ;  /* 0x3780000000007811 */ /* 0x000fc800078eb8ff */
[----:B------:R-:W-:-:S04]  /*9d90*/  LOP3.LUT R0, R0, R5, R6, 0xfe, !PT ;  /* 0x0000000500007212 */ /* 0x000fc800078efe06 */
.L_x_2730:
        /* <DEDUP_REMOVED lines=11> */
.L_x_2732:
[----:B------:R-:W-:Y:S01]  /*9e50*/  STG.E.U8 [R2.64], R4 ;  /* 0x0000000402007986 */ /* 0x000fe2000c101124 */
[----:B------:R-:W-:Y:S05]  /*9e60*/  EXIT ;  /* 0x000000000000794d */ /* 0x000fea0003800000 */
.L_x_2674:
        /* <DEDUP_REMOVED lines=20> */
.L_x_2729:
        /* <DEDUP_REMOVED lines=19> */
.L_x_2734:
[----:B------:R-:W-:Y:S01]  /*a0e0*/  IMAD.SHL.U32 R5, R18, 0x200000, RZ ;  /* 0x0020000012057824 */ /* 0x000fe200078e00ff */
[----:B------:R-:W-:-:S04]  /*a0f0*/  LEA R0, R0, 0x37800000, 0x17 ;  /* 0x3780000000007811 */ /* 0x000fc800078eb8ff */
[----:B------:R-:W-:-:S06]  /*a100*/  LOP3.LUT R4, R0, R5, R6, 0xfe, !PT ;  /* 0x0000000500047212 */ /* 0x000fcc00078efe06 */
.L_x_2733:
[----:B------:R-:W0:Y:S02]  /*a110*/  F2I.U64.TRUNC R4, R4 ;  /* 0x0000000400047311 */ /* 0x000e24000020d800 */
[----:B0-----:R-:W-:Y:S01]  /*a120*/  STG.E.64 [R2.64], R4 ;  /* 0x0000000402007986 */ /* 0x001fe2000c101b24 */
[----:B------:R-:W-:Y:S05]  /*a130*/  EXIT ;  /* 0x000000000000794d */ /* 0x000fea0003800000 */
.L_x_2728:
        /* <DEDUP_REMOVED lines=19> */
.L_x_2736:
[----:B------:R-:W-:Y:S01]  /*a270*/  IMAD.SHL.U32 R5, R18, 0x200000, RZ ;  /* 0x0020000012057824 */ /* 0x000fe200078e00ff */
[----:B------:R-:W-:-:S04]  /*a280*/  LEA R0, R0, 0x37800000, 0x17 ;  /* 0x3780000000007811 */ /* 0x000fc800078eb8ff */
[----:B------:R-:W-:-:S04]  /*a290*/  LOP3.LUT R0, R0, R5, R6, 0xfe, !PT ;  /* 0x0000000500007212 */ /* 0x000fc800078efe06 */
.L_x_2735:
[----:B------:R-:W0:Y:S02]  /*a2a0*/  F2I.FTZ.U32.TRUNC.NTZ R5, R0 ;  /* 0x0000000000057305 */ /* 0x000e24000021f000 */
[----:B0-----:R-:W-:Y:S01]  /*a2b0*/  STG.E [R2.64], R5 ;  /* 0x0000000502007986 */ /* 0x001fe2000c101924 */
[----:B------:R-:W-:Y:S05]  /*a2c0*/  EXIT ;  /* 0x000000000000794d */ /* 0x000fea0003800000 */
.L_x_2737:
        /* <DEDUP_REMOVED lines=11> */
.L_x_6877:


//--------------------- .text._ZN2at6native18elementwise_kernelILi128ELi4EZNS0_22gpu_kernel_impl_nocastINS0_11FillFunctorIN3c1015Float8_e5m2fnuzEEEEEvRNS_18TensorIteratorBaseERKT_EUliE_EEviT1_ --------------------------
	.section	.text._ZN2at6native18elementwise_kernelILi128ELi4EZNS0_22gpu_kernel_impl_nocastINS0_11FillFunctorIN3c1015Float8_e5m2fnuzEEEEEvRNS_18TensorIteratorBaseERKT_EUliE_EEviT1_,"ax",@progbits
	.sectioninfo	@"SHI_REGISTERS=12"
	.align	128
        .global         _ZN2at6native18elementwise_kernelILi128ELi4EZNS0_22gpu_kernel_impl_nocastINS0_11FillFunctorIN3c1015Float8_e5m2fnuzEEEEEvRNS_18TensorIteratorBaseERKT_EUliE_EEviT1_
        .type           _ZN2at6native18elementwise_kernelILi128ELi4EZNS0_22gpu_kernel_impl_nocastINS0_11FillFunctorIN3c1015Float8_e5m2fnuzEEEEEvRNS_18TensorIteratorBaseERKT_EUliE_EEviT1_,@function
        .size           _ZN2at6native18elementwise_kernelILi128ELi4EZNS0_22gpu_kernel_impl_nocastINS0_11FillFunctorIN3c1015Float8_e5m2fnuzEEEEEvRNS_18TensorIteratorBaseERKT_EUliE_EEviT1_,(.L_x_6878 - _ZN2at6native18elementwise_kernelILi128ELi4EZNS0_22gpu_kernel_impl_nocastINS0_11FillFunctorIN3c1015Float8_e5m2fnuzEEEEEvRNS_18TensorIteratorBaseERKT_EUliE_EEviT1_)
        .other          _ZN2at6native18elementwise_kernelILi128ELi4EZNS0_22gpu_kernel_impl_nocastINS0_11FillFunctorIN3c1015Float8_e5m2fnuzEEEEEvRNS_18TensorIteratorBaseERKT_EUliE_EEviT1_,@"STO_CUDA_ENTRY STV_DEFAULT"
_ZN2at6native18elementwise_kernelILi128ELi4EZNS0_22gpu_kernel_impl_nocastINS0_11FillFunctorIN3c1015Float8_e5m2fnuzEEEEEvRNS_18TensorIteratorBaseERKT_EUliE_EEviT1_:
.text._ZN2at6native18elementwise_kernelILi128ELi4EZNS0_22gpu_kernel_impl_nocastINS0_11FillFunctorIN3c1015Float8_e5m2fnuzEEEEEvRNS_18TensorIteratorBaseERKT_EUliE_EEviT1_:
        /* <DEDUP_REMOVED lines=211> */
.L_x_2742:
        /* <DEDUP_REMOVED lines=206> */
.L_x_2744:
[----:B------:R-:W-:Y:S02]  /*1a10*/  IADD3 R4, P0, R3, c[0x0][0x300], RZ ;  /* 0x0000c00003047a10 */ /* 0x000fe40007f1e0ff */
[----:B------:R-:W-:-:S03]  /*1a20*/  IADD3 R2, R2, 0x80, RZ ;  /* 0x0000008002027810 */ /* 0x000fc60007ffe0ff */
[----:B------:R-:W-:-:S05]  /*1a30*/  IMAD.X R5, RZ, RZ, c[0x0][0x304], P0 ;  /* 0x0000c100ff057624 */ /* 0x000fca00000e06ff */
[----:B------:R0:W-:Y:S03]  /*1a40*/  STG.E.U8 [R4.64], R0 ;  /* 0x0000000004007986 */ /* 0x0001e6000c101104 */
.L_x_2741:
[----:B------:R-:W-:-:S13]  /*1a50*/  ISETP.GE.AND P0, PT, R2, c[0x0][0x160], PT ;  /* 0x0000580002007a0c */ /* 0x000fda0003f06270 */
[----:B------:R-:W-:Y:S01]  /*1a60*/  @P0 BREAK B1 ;  /* 0x0000000000010942 */ /* 0x000fe20003800000 */
[----:B------:R-:W-:Y:S05]  /*1a70*/  @P0 BRA `(.L_x_2743) ;  /* 0x00000cc000000947 */ /* 0x000fea0003800000 */
[----:B------:R-:W-:Y:S05]  /*1a80*/  BSYNC B1 ;  /* 0x0000000000017941 */ /* 0x000fea0003800000 */
.L_x_2740:
        /* <DEDUP_REMOVED lines=199> */
.L_x_2745:
[----:B------:R-:W-:Y:S02]  /*2700*/  IADD3 R4, P0, R3, c[0x0][0x300], RZ ;  /* 0x0000c00003047a10 */ /* 0x000fe40007f1e0ff */
[----:B------:R-:W-:Y:S02]  /*2710*/  IADD3 R2, R2, 0x80, RZ ;  /* 0x0000008002027810 */ /* 0x000fe40007ffe0ff */
[----:B------:R-:W-:-:S05]  /*2720*/  IADD3.X R5, RZ, c[0x0][0x304], RZ, P0, !PT ;  /* 0x0000c100ff057a10 */ /* 0x000fca00007fe4ff */
[----:B------:R0:W-:Y:S04]  /*2730*/  STG.E.U8 [R4.64], R0 ;  /* 0x0000000004007986 */ /* 0x0001e8000c101104 */
.L_x_2743:
[----:B------:R-:W-:Y:S05]  /*2740*/  BSYNC B0 ;  /* 0x0000000000007941 */ /* 0x000fea0003800000 */
.L_x_2739:
        /* <DEDUP_REMOVED lines=202> */
.L_x_2746:
[----:B------:R-:W-:-:S04]  /*33f0*/  IADD3 R2, P0, R2, c[0x0][0x300], RZ ;  /* 0x0000c00002027a10 */ /* 0x000fc80007f1e0ff */
[----:B------:R-:W-:-:S05]  /*3400*/  IADD3.X R3, RZ, c[0x0][0x304], RZ, P0, !PT ;  /* 0x0000c100ff037a10 */ /* 0x000fca00007fe4ff */
[----:B------:R-:W-:Y:S01]  /*3410*/  STG.E.U8 [R2.64], R0 ;  /* 0x0000000002007986 */ /* 0x000fe2000c101104 */
[----:B------:R-:W-:Y:S05]  /*3420*/  EXIT ;  /* 0x000000000000794d */ /* 0x000fea0003800000 */
.L_x_2738:
        /* <DEDUP_REMOVED lines=16> */
.L_x_2747:
        /* <DEDUP_REMOVED lines=13> */
.L_x_6878:


//--------------------- .text._ZN2at6native27unrolled_elementwise_kernelINS0_11FillFunctorIN3c1015Float8_e5m2fnuzEEESt5arrayIPcLm1EELi4E23TrivialOffsetCalculatorILi0EjES9_ILi1EjENS0_6memory15LoadWithoutCastENSC_16StoreWithoutCastEEEviT_T0_T2_T3_T4_T5_ --------------------------
	.section	.text._ZN2at6native27unrolled_elementwise_kernelINS0_11FillFunctorIN3c1015Float8_e5m2fnuzEEESt5arrayIPcLm1EELi4E23TrivialOffsetCalculatorILi0EjES9_ILi1EjENS0_6memory15LoadWithoutCastENSC_16StoreWithoutCastEEEviT_T0_T2_T3_T4_T5_,"ax",@progbits
	.sectioninfo	@"SHI_REGISTERS=12"
	.align	128
        .global         _ZN2at6native27unrolled_elementwise_kernelINS0_11FillFunctorIN3c1015Float8_e5m2fnuzEEESt5arrayIPcLm1EELi4E23TrivialOffsetCalculatorILi0EjES9_ILi1EjENS0_6memory15LoadWithoutCastENSC_16StoreWithoutCastEEEviT_T0_T2_T3_T4_T5_
        .type           _ZN2at6native27unrolled_elementwise_kernelINS0_11FillFunctorIN3c1015Float8_e5m2fnuzEEESt5arrayIPcLm1EELi4E23TrivialOffsetCalculatorILi0EjES9_ILi1EjENS0_6memory15LoadWithoutCastENSC_16StoreWithoutCastEEEviT_T0_T2_T3_T4_T5_,@function
        .size           _ZN2at6native27unrolled_elementwise_kernelINS0_11FillFunctorIN3c1015Float8_e5m2fnuzEEESt5arrayIPcLm1EELi4E23TrivialOffsetCalculatorILi0EjES9_ILi1EjENS0_6memory15LoadWithoutCastENSC_16StoreWithoutCastEEEviT_T0_T2_T3_T4_T5_,(.L_x_6879 - _ZN2at6native27unrolled_elementwise_kernelINS0_11FillFunctorIN3c1015Float8_e5m2fnuzEEESt5arrayIPcLm1EELi4E23TrivialOffsetCalculatorILi0EjES9_ILi1EjENS0_6memory15LoadWithoutCastENSC_16StoreWithoutCastEEEviT_T0_T2_T3_T4_T5_)
        .other          _ZN2at6native27unrolled_elementwise_kernelINS0_11FillFunctorIN3c1015Float8_e5m2fnuzEEESt5arrayIPcLm1EELi4E23TrivialOffsetCalculatorILi0EjES9_ILi1EjENS0_6memory15LoadWithoutCastENSC_16StoreWithoutCastEEEviT_T0_T2_T3_T4_T5_,@"STO_CUDA_ENTRY STV_DEFAULT"
_ZN2at6native27unrolled_elementwise_kernelINS0_11FillFunctorIN3c1015Float8_e5m2fnuzEEESt5arrayIPcLm1EELi4E23TrivialOffsetCalculatorILi0EjES9_ILi1EjENS0_6memory15LoadWithoutCastENSC_16StoreWithoutCastEEEviT_T0_T2_T3_T4_T5_:
.text._ZN2at6native27unrolled_elementwise_kernelINS0_11FillFunctorIN3c1015Float8_e5m2fnuzEEESt5arrayIPcLm1EELi4E23TrivialOffsetCalculatorILi0EjES9_ILi1EjENS0_6memory15LoadWithoutCastENSC_16StoreWithoutCastEEEviT_T0_T2_T3_T4_T5_:
        /* <DEDUP_REMOVED lines=27> */
.L_x_2749:
[----:B------:R-:W-:Y:S05]  /*01b0*/  BSYNC B0 ;  /* 0x0000000000007941 */ /* 0x000fea0003800000 */
.L_x_2748:
[----:B------:R-:W-:-:S13]  /*01c0*/  ISETP.GE.AND P0, PT, R7, R0, PT ;  /* 0x000000000700720c */ /* 0x000fda0003f06270 */
[----:B------:R-:W-:Y:S05]  /*01d0*/  @P0 EXIT ;  /* 0x000000000000094d */ /* 0x000fea0003800000 */
[----:B0-----:R-:W-:-:S05]  /*01e0*/  IMAD R2, R6, 0x200, R7 ;  /* 0x0000020006027824 */ /* 0x001fca00078e0207 */
[----:B------:R-:W-:-:S05]  /*01f0*/  IADD3 R2, P0, R2, c[0x0][0x168], RZ ;  /* 0x00005a0002027a10 */ /* 0x000fca0007f1e0ff */
[----:B------:R-:W-:-:S05]  /*0200*/  IMAD.X R3, RZ, RZ, c[0x0][0x16c], P0 ;  /* 0x00005b00ff037624 */ /* 0x000fca00000e06ff */
[----:B------:R-:W-:Y:S01]  /*0210*/  STG.E.U8 [R2.64], R9 ;  /* 0x0000000902007986 */ /* 0x000fe2000c101104 */
[----:B------:R-:W-:Y:S05]  /*0220*/  EXIT ;  /* 0x000000000000794d */ /* 0x000fea0003800000 */
.L_x_2750:
        /* <DEDUP_REMOVED lines=13> */
.L_x_6879:


//--------------------- .text._ZN2at6native29vectorized_elementwise_kernelILi2ENS0_11FillFunctorIN3c1015Float8_e5m2fnuzEEESt5arrayIPcLm1EEEEviT0_T1_ --------------------------
	.section	.text._ZN2at6native29vectorized_elementwise_kernelILi2ENS0_11FillFunctorIN3c1015Float8_e5m2fnuzEEESt5arrayIPcLm1EEEEviT0_T1_,"ax",@progbits
	.sectioninfo	@"SHI_REGISTERS=10"
	.align	128
        .global         _ZN2at6native29vectorized_elementwise_kernelILi2ENS0_11FillFunctorIN3c1015Float8_e5m2fnuzEEESt5arrayIPcLm1EEEEviT0_T1_
        .type           _ZN2at6native29vectorized_elementwise_kernelILi2ENS0_11FillFunctorIN3c1015Float8_e5m2fnuzEEESt5arrayIPcLm1EEEEviT0_T1_,@function
        .size           _ZN2at6native29vectorized_elementwise_kernelILi2ENS0_11FillFunctorIN3c1015Float8_e5m2fnuzEEESt5arrayIPcLm1EEEEviT0_T1_,(.L_x_6880 - _ZN2at6native29vectorized_elementwise_kernelILi2ENS0_11FillFunctorIN3c1015Float8_e5m2fnuzEEESt5arrayIPcLm1EEEEviT0_T1_)
        .other          _ZN2at6native29vectorized_elementwise_kernelILi2ENS0_11FillFunctorIN3c1015Float8_e5m2fnuzEEESt5arrayIPcLm1EEEEviT0_T1_,@"STO_CUDA_ENTRY STV_DEFAULT"
_ZN2at6native29vectorized_elementwise_kernelILi2ENS0_11FillFunctorIN3c1015Float8_e5m2fnuzEEESt5arrayIPcLm1EEEEviT0_T1_:
.text._ZN2at6native29vectorized_elementwise_kernelILi2ENS0_11FillFunctorIN3c1015Float8_e5m2fnuzEEESt5arrayIPcLm1EEEEviT0_T1_:
        /* <DEDUP_REMOVED lines=22> */
.L_x_2751:
        /* <DEDUP_REMOVED lines=23> */
.L_x_2754:
[----:B0-----:R-:W-:-:S13]  /*02d0*/  ISETP.GE.AND P0, PT, R4, R3, PT ;  /* 0x000000030400720c */ /* 0x001fda0003f06270 */
[----:B------:R-:W-:Y:S05]  /*02e0*/  @P0 BRA `(.L_x_2756) ;  /* 0x000000c000000947 */ /* 0x000fea0003800000 */
[----:B------:R-:W-:Y:S01]  /*02f0*/  IMAD.IADD R6, R2, 0x1, R4 ;  /* 0x0000000102067824 */ /* 0x000fe200078e0204 */
[----:B------:R-:W-:-:S04]  /*0300*/  IADD3 R4, R4, 0x80, RZ ;  /* 0x0000008004047810 */ /* 0x000fc80007ffe0ff */
[----:B------:R-:W-:-:S05]  /*0310*/  IADD3 R6, P0, R6, c[0x0][0x168], RZ ;  /* 0x00005a0006067a10 */ /* 0x000fca0007f1e0ff */
[----:B------:R-:W-:-:S05]  /*0320*/  IMAD.X R7, RZ, RZ, c[0x0][0x16c], P0 ;  /* 0x00005b00ff077624 */ /* 0x000fca00000e06ff */
[----:B------:R0:W-:Y:S03]  /*0330*/  STG.E.U8 [R6.64], R0 ;  /* 0x0000000006007986 */ /* 0x0001e6000c101104 */
.L_x_2755:
[----:B------:R-:W-:-:S13]  /*0340*/  ISETP.GE.AND P0, PT, R4, R3, PT ;  /* 0x000000030400720c */ /* 0x000fda0003f06270 */
[----:B------:R-:W-:Y:S05]  /*0350*/  @P0 BRA `(.L_x_2757) ;  /* 0x000000c000000947 */ /* 0x000fea0003800000 */
[----:B0-----:R-:W-:Y:S01]  /*0360*/  IMAD.IADD R6, R2, 0x1, R4 ;  /* 0x0000000102067824 */ /* 0x001fe200078e0204 */
[----:B------:R-:W-:-:S04]  /*0370*/  IADD3 R4, R4, 0x80, RZ ;  /* 0x0000008004047810 */ /* 0x000fc80007ffe0ff */
[----:B------:R-:W-:-:S05]  /*0380*/  IADD3 R6, P0, R6, c[0x0][0x168], RZ ;  /* 0x00005a0006067a10 */ /* 0x000fca0007f1e0ff */
[----:B------:R-:W-:-:S05]  /*0390*/  IMAD.X R7, RZ, RZ, c[0x0][0x16c], P0 ;  /* 0x00005b00ff077624 */ /* 0x000fca00000e06ff */
[----:B------:R0:W-:Y:S03]  /*03a0*/  STG.E.U8 [R6.64], R0 ;  /* 0x0000000006007986 */ /* 0x0001e6000c101104 */
.L_x_2756:
[----:B------:R-:W-:-:S13]  /*03b0*/  ISETP.GE.AND P0, PT, R4, R3, PT ;  /* 0x000000030400720c */ /* 0x000fda0003f06270 */
[----:B------:R-:W-:Y:S05]  /*03c0*/  @P0 BRA `(.L_x_2758) ;  /* 0x000000c000000947 */ /* 0x000fea0003800000 */
[----:B0-----:R-:W-:Y:S01]  /*03d0*/  IMAD.IADD R6, R2, 0x1, R4 ;  /* 0x0000000102067824 */ /* 0x001fe200078e0204 */
[----:B------:R-:W-:-:S04]  /*03e0*/  IADD3 R4, R4, 0x80, RZ ;  /* 0x0000008004047810 */ /* 0x000fc80007ffe0ff */
[----:B------:R-:W-:-:S05]  /*03f0*/  IADD3 R6, P0, R6, c[0x0][0x168], RZ ;  /* 0x00005a0006067a10 */ /* 0x000fca0007f1e0ff */
[----:B------:R-:W-:-:S05]  /*0400*/  IMAD.X R7, RZ, RZ, c[0x0][0x16c], P0 ;  /* 0x00005b00ff077624 */ /* 0x000fca00000e06ff */
[----:B------:R0:W-:Y:S03]  /*0410*/  STG.E.U8 [R6.64], R0 ;  /* 0x0000000006007986 */ /* 0x0001e6000c101104 */
.L_x_2757:
[----:B------:R-:W-:-:S13]  /*0420*/  ISETP.GE.AND P0, PT, R4, R3, PT ;  /* 0x000000030400720c */ /* 0x000fda0003f06270 */
[----:B------:R-:W-:Y:S05]  /*0430*/  @P0 BRA `(.L_x_2759) ;  /* 0x000000c000000947 */ /* 0x000fea0003800000 */
[----:B0-----:R-:W-:Y:S01]  /*0440*/  IMAD.IADD R6, R2, 0x1, R4 ;  /* 0x0000000102067824 */ /* 0x001fe200078e0204 */
[----:B------:R-:W-:-:S04]  /*0450*/  IADD3 R4, R4, 0x80, RZ ;  /* 0x0000008004047810 */ /* 0x000fc80007ffe0ff */
[----:B------:R-:W-:-:S05]  /*0460*/  IADD3 R6, P0, R6, c[0x0][0x168], RZ ;  /* 0x00005a0006067a10 */ /* 0x000fca0007f1e0ff */
[----:B------:R-:W-:-:S05]  /*0470*/  IMAD.X R7, RZ, RZ, c[0x0][0x16c], P0 ;  /* 0x00005b00ff077624 */ /* 0x000fca00000e06ff */
[----:B------:R0:W-:Y:S03]  /*0480*/  STG.E.U8 [R6.64], R0 ;  /* 0x0000000006007986 */ /* 0x0001e6000c101104 */
.L_x_2758:
[----:B------:R-:W-:-:S13]  /*0490*/  ISETP.GE.AND P0, PT, R4, R3, PT ;  /* 0x000000030400720c */ /* 0x000fda0003f06270 */
[----:B------:R-:W-:Y:S05]  /*04a0*/  @P0 BRA `(.L_x_2760) ;  /* 0x000000c000000947 */ /* 0x000fea0003800000 */
[----:B0-----:R-:W-:Y:S01]  /*04b0*/  IMAD.IADD R6, R2, 0x1, R4 ;  /* 0x0000000102067824 */ /* 0x001fe200078e0204 */
[----:B------:R-:W-:-:S04]  /*04c0*/  IADD3 R4, R4, 0x80, RZ ;  /* 0x0000008004047810 */ /* 0x000fc80007ffe0ff */
[----:B------:R-:W-:-:S05]  /*04d0*/  IADD3 R6, P0, R6, c[0x0][0x168], RZ ;  /* 0x00005a0006067a10 */ /* 0x000fca0007f1e0ff */
[----:B------:R-:W-:-:S05]  /*04e0*/  IMAD.X R7, RZ, RZ, c[0x0][0x16c], P0 ;  /* 0x00005b00ff077624 */ /* 0x000fca00000e06ff */
[----:B------:R0:W-:Y:S03]  /*04f0*/  STG.E.U8 [R6.64], R0 ;  /* 0x0000000006007986 */ /* 0x0001e6000c101104 */
.L_x_2759:
[----:B------:R-:W-:-:S13]  /*0500*/  ISETP.GE.AND P0, PT, R4, R3, PT ;  /* 0x000000030400720c */ /* 0x000fda0003f06270 */
[----:B------:R-:W-:Y:S05]  /*0510*/  @P0 BRA `(.L_x_2761) ;  /* 0x000000c000000947 */ /* 0x000fea0003800000 */
[----:B0-----:R-:W-:Y:S01]  /*0520*/  IMAD.IADD R6, R2, 0x1, R4 ;  /* 0x0000000102067824 */ /* 0x001fe200078e0204 */
[----:B------:R-:W-:-:S04]  /*0530*/  IADD3 R4, R4, 0x80, RZ ;  /* 0x0000008004047810 */ /* 0x000fc80007ffe0ff */
[----:B------:R-:W-:-:S05]  /*0540*/  IADD3 R6, P0, R6, c[0x0][0x168], RZ ;  /* 0x00005a0006067a10 */ /* 0x000fca0007f1e0ff */
[----:B------:R-:W-:-:S05]  /*0550*/  IMAD.X R7, RZ, RZ, c[0x0][0x16c], P0 ;  /* 0x00005b00ff077624 */ /* 0x000fca00000e06ff */
[----:B------:R0:W-:Y:S03]  /*0560*/  STG.E.U8 [R6.64], R0 ;  /* 0x0000000006007986 */ /* 0x0001e6000c101104 */
.L_x_2760:
[----:B------:R-:W-:-:S13]  /*0570*/  ISETP.GE.AND P0, PT, R4, R3, PT ;  /* 0x000000030400720c */ /* 0x000fda0003f06270 */
[----:B------:R-:W-:Y:S05]  /*0580*/  @P0 BRA `(.L_x_2762) ;  /* 0x000000c000000947 */ /* 0x000fea0003800000 */
[----:B0-----:R-:W-:Y:S01]  /*0590*/  IMAD.IADD R6, R2, 0x1, R4 ;  /* 0x0000000102067824 */ /* 0x001fe200078e0204 */
[----:B------:R-:W-:-:S04]  /*05a0*/  IADD3 R4, R4, 0x80, RZ ;  /* 0x0000008004047810 */ /* 0x000fc80007ffe0ff */
[----:B------:R-:W-:-:S05]  /*05b0*/  IADD3 R6, P0, R6, c[0x0][0x168], RZ ;  /* 0x00005a0006067a10 */ /* 0x000fca0007f1e0ff */
[----:B------:R-:W-:-:S05]  /*05c0*/  IMAD.X R7, RZ, RZ, c[0x0][0x16c], P0 ;  /* 0x00005b00ff077624 */ /* 0x000fca00000e06ff */
[----:B------:R0:W-:Y:S03]  /*05d0*/  STG.E.U8 [R6.64], R0 ;  /* 0x0000000006007986 */ /* 0x0001e6000c101104 */
.L_x_2761:
[----:B------:R-:W-:-:S13]  /*05e0*/  ISETP.GE.AND P0, PT, R4, R3, PT ;  /* 0x000000030400720c */ /* 0x000fda0003f06270 */
[----:B------:R-:W-:Y:S05]  /*05f0*/  @P0 BRA `(.L_x_2763) ;  /* 0x000000c000000947 */ /* 0x000fea0003800000 */
[----:B0-----:R-:W-:Y:S01]  /*0600*/  IMAD.IADD R6, R2, 0x1, R4 ;  /* 0x0000000102067824 */ /* 0x001fe200078e0204 */
[----:B------:R-:W-:-:S04]  /*0610*/  IADD3 R4, R4, 0x80, RZ ;  /* 0x0000008004047810 */ /* 0x000fc80007ffe0ff */
[----:B------:R-:W-:-:S05]  /*0620*/  IADD3 R6, P0, R6, c[0x0][0x168], RZ ;  /* 0x00005a0006067a10 */ /* 0x000fca0007f1e0ff */
[----:B------:R-:W-:-:S05]  /*0630*/  IMAD.X R7, RZ, RZ, c[0x0][0x16c], P0 ;  /* 0x00005b00ff077624 */ /* 0x000fca00000e06ff */
[----:B------:R0:W-:Y:S03]  /*0640*/  STG.E.U8 [R6.64], R0 ;  /* 0x0000000006007986 */ /* 0x0001e6000c101104 */
.L_x_2762:
[----:B------:R-:W-:-:S13]  /*0650*/  ISETP.GE.AND P0, PT, R4, R3, PT ;  /* 0x000000030400720c */ /* 0x000fda0003f06270 */
[----:B------:R-:W-:Y:S05]  /*0660*/  @P0 BRA `(.L_x_2764) ;  /* 0x000000c000000947 */ /* 0x000fea0003800000 */
[----:B0-----:R-:W-:Y:S01]  /*0670*/  IMAD.IADD R6, R2, 0x1, R4 ;  /* 0x0000000102067824 */ /* 0x001fe200078e0204 */
[----:B------:R-:W-:-:S04]  /*0680*/  IADD3 R4, R4, 0x80, RZ ;  /* 0x0000008004047810 */ /* 0x000fc80007ffe0ff */
[----:B------:R-:W-:-:S05]  /*0690*/  IADD3 R6, P0, R6, c[0x0][0x168], RZ ;  /* 0x00005a0006067a10 */ /* 0x000fca0007f1e0ff */
[----:B------:R-:W-:-:S05]  /*06a0*/  IMAD.X R7, RZ, RZ, c[0x0][0x16c], P0 ;  /* 0x00005b00ff077624 */ /* 0x000fca00000e06ff */
[----:B------:R0:W-:Y:S03]  /*06b0*/  STG.E.U8 [R6.64], R0 ;  /* 0x0000000006007986 */ /* 0x0001e6000c101104 */
.L_x_2763:
[----:B------:R-:W-:-:S13]  /*06c0*/  ISETP.GE.AND P0, PT, R4, R3, PT ;  /* 0x000000030400720c */ /* 0x000fda0003f06270 */
[----:B------:R-:W-:Y:S05]  /*06d0*/  @P0 BRA `(.L_x_2765) ;  /* 0x000000d000000947 */ /* 0x000fea0003800000 */
[----:B0-----:R-:W-:Y:S01]  /*06e0*/  IMAD.IADD R6, R2, 0x1, R4 ;  /* 0x0000000102067824 */ /* 0x001fe200078e0204 */
[----:B------:R-:W-:-:S04]  /*06f0*/  IADD3 R4, R4, 0x80, RZ ;  /* 0x0000008004047810 */ /* 0x000fc80007ffe0ff */
[----:B------:R-:W-:-:S05]  /*0700*/  IADD3 R6, P0, R6, c[0x0][0x168], RZ ;  /* 0x00005a0006067a10 */ /* 0x000fca0007f1e0ff */
[----:B------:R-:W-:-:S05]  /*0710*/  IMAD.X R7, RZ, RZ, c[0x0][0x16c], P0 ;  /* 0x00005b00ff077624 */ /* 0x000fca00000e06ff */
[----:B------:R0:W-:Y:S03]  /*0720*/  STG.E.U8 [R6.64], R0 ;  /* 0x0000000006007986 */ /* 0x0001e6000c101104 */
.L_x_2764:
        /* <DEDUP_REMOVED lines=8> */
.L_x_2765:
[----:B------:R-:W-:Y:S05]  /*07b0*/  BSYNC B1 ;  /* 0x0000000000017941 */ /* 0x000fea0003800000 */
.L_x_2753:
[----:B------:R-:W-:-:S13]  /*07c0*/  ISETP.GE.AND P0, PT, R4, R3, PT ;  /* 0x000000030400720c */ /* 0x000fda0003f06270 */
[----:B0-----:R-:W-:Y:S01]  /*07d0*/  @!P0 IMAD.IADD R6, R2, 0x1, R4 ;  /* 0x0000000102068824 */ /* 0x001fe200078e0204 */
[----:B------:R-:W-:-:S04]  /*07e0*/  @!P0 IADD3 R4, R4, 0x80, RZ ;  /* 0x0000008004048810 */ /* 0x000fc80007ffe0ff */
[----:B------:R-:W-:-:S05]  /*07f0*/  @!P0 IADD3 R6, P1, R6, c[0x0][0x168], RZ ;  /* 0x00005a0006068a10 */ /* 0x000fca0007f3e0ff */
[----:B------:R-:W-:-:S05]  /*0800*/  @!P0 IMAD.X R7, RZ, RZ, c[0x0][0x16c], P1 ;  /* 0x00005b00ff078624 */ /* 0x000fca00008e06ff */
[----:B------:R0:W-:Y:S03]  /*0810*/  @!P0 STG.E.U8 [R6.64], R0 ;  /* 0x0000000006008986 */ /* 0x0001e6000c101104 */
.L_x_2766:
[----:B------:R-:W-:Y:S05]  /*0820*/  BSYNC B0 ;  /* 0x0000000000007941 */ /* 0x000fea0003800000 */
.L_x_2752:
        /* <DEDUP_REMOVED lines=8> */
.L_x_2767:
        /* <DEDUP_REMOVED lines=13> */
.L_x_6880:


//--------------------- .text._ZN2at6native29vectorized_elementwise_kernelILi4ENS0_11FillFunctorIN3c1015Float8_e5m2fnuzEEESt5arrayIPcLm1EEEEviT0_T1_ --------------------------
	.section	.text._ZN2at6native29vectorized_elementwise_kernelILi4ENS0_11FillFunctorIN3c1015Float8_e5m2fnuzEEESt5arrayIPcLm1EEEEviT0_T1_,"ax",@progbits
	.sectioninfo	@"SHI_REGISTERS=10"
	.align	128
        .global         _ZN2at6native29vectorized_elementwise_kernelILi4ENS0_11FillFunctorIN3c1015Float8_e5m2fnuzEEESt5arrayIPcLm1EEEEviT0_T1_
        .type           _ZN2at6native29vectorized_elementwise_kernelILi4ENS0_11FillFunctorIN3c1015Float8_e5m2fnuzEEESt5arrayIPcLm1EEEEviT0_T1_,@function
        .size           _ZN2at6native29vectorized_elementwise_kernelILi4ENS0_11FillFunctorIN3c1015Float8_e5m2fnuzEEESt5arrayIPcLm1EEEEviT0_T1_,(.L_x_6881 - _ZN2at6native29vectorized_elementwise_kernelILi4ENS0_11FillFunctorIN3c1015Float8_e5m2fnuzEEESt5arrayIPcLm1EEEEviT0_T1_)
        .other          _ZN2at6native29vectorized_elementwise_kernelILi4ENS0_11FillFunctorIN3c1015Float8_e5m2fnuzEEESt5arrayIPcLm1EEEEviT0_T1_,@"STO_CUDA_ENTRY STV_DEFAULT"
_ZN2at6native29vectorized_elementwise_kernelILi4ENS0_11FillFunctorIN3c1015Float8_e5m2fnuzEEESt5arrayIPcLm1EEEEviT0_T1_:
.text._ZN2at6native29vectorized_elementwise_kernelILi4ENS0_11FillFunctorIN3c1015Float8_e5m2fnuzEEESt5arrayIPcLm1EEEEviT0_T1_:
        /* <DEDUP_REMOVED lines=20> */
.L_x_2768:
        /* <DEDUP_REMOVED lines=23> */
.L_x_2771:
[----:B0-----:R-:W-:-:S13]  /*02b0*/  ISETP.GE.AND P0, PT, R4, R3, PT ;  /* 0x000000030400720c */ /* 0x001fda0003f06270 */
[----:B------:R-:W-:Y:S05]  /*02c0*/  @P0 BRA `(.L_x_2773) ;  /* 0x000000c000000947 */ /* 0x000fea0003800000 */
[----:B------:R-:W-:Y:S01]  /*02d0*/  IMAD.IADD R6, R2, 0x1, R4 ;  /* 0x0000000102067824 */ /* 0x000fe200078e0204 */
[----:B------:R-:W-:-:S04]  /*02e0*/  IADD3 R4, R4, 0x80, RZ ;  /* 0x0000008004047810 */ /* 0x000fc80007ffe0ff */
[----:B------:R-:W-:-:S05]  /*02f0*/  IADD3 R6, P0, R6, c[0x0][0x168], RZ ;  /* 0x00005a0006067a10 */ /* 0x000fca0007f1e0ff */
[----:B------:R-:W-:-:S05]  /*0300*/  IMAD.X R7, RZ, RZ, c[0x0][0x16c], P0 ;  /* 0x00005b00ff077624 */ /* 0x000fca00000e06ff */
[----:B------:R0:W-:Y:S03]  /*0310*/  STG.E.U8 [R6.64], R0 ;  /* 0x0000000006007986 */ /* 0x0001e6000c101104 */
.L_x_2772:
[----:B------:R-:W-:-:S13]  /*0320*/  ISETP.GE.AND P0, PT, R4, R3, PT ;  /* 0x000000030400720c */ /* 0x000fda0003f06270 */
[----:B------:R-:W-:Y:S05]  /*0330*/  @P0 BRA `(.L_x_2774) ;  /* 0x000000c000000947 */ /* 0x000fea0003800000 */
[----:B0-----:R-:W-:Y:S01]  /*0340*/  IMAD.IADD R6, R2, 0x1, R4 ;  /* 0x0000000102067824 */ /* 0x001fe200078e0204 */
[----:B------:R-:W-:-:S04]  /*0350*/  IADD3 R4, R4, 0x80, RZ ;  /* 0x0000008004047810 */ /* 0x000fc80007ffe0ff */
[----:B------:R-:W-:-:S05]  /*0360*/  IADD3 R6, P0, R6, c[0x0][0x168], RZ ;  /* 0x00005a0006067a10 */ /* 0x000fca0007f1e0ff */
[----:B------:R-:W-:-:S05]  /*0370*/  IMAD.X R7, RZ, RZ, c[0x0][0x16c], P0 ;  /* 0x00005b00ff077624 */ /* 0x000fca00000e06ff */
[----:B------:R0:W-:Y:S03]  /*0380*/  STG.E.U8 [R6.64], R0 ;  /* 0x0000000006007986 */ /* 0x0001e6000c101104 */
.L_x_2773:
[----:B------:R-:W-:-:S13]  /*0390*/  ISETP.GE.AND P0, PT, R4, R3, PT ;  /* 0x000000030400720c */ /* 0x000fda0003f06270 */
[----:B------:R-:W-:Y:S05]  /*03a0*/  @P0 BRA `(.L_x_2775) ;  /* 0x000000c000000947 */ /* 0x000fea0003800000 */
[----:B0-----:R-:W-:Y:S01]  /*03b0*/  IMAD.IADD R6, R2, 0x1, R4 ;  /* 0x0000000102067824 */ /* 0x001fe200078e0204 */
[----:B------:R-:W-:-:S04]  /*03c0*/  IADD3 R4, R4, 0x80, RZ ;  /* 0x0000008004047810 */ /* 0x000fc80007ffe0ff */
[----:B------:R-:W-:-:S05]  /*03d0*/  IADD3 R6, P0, R6, c[0x0][0x168], RZ ;  /* 0x00005a0006067a10 */ /* 0x000fca0007f1e0ff */
[----:B------:R-:W-:-:S05]  /*03e0*/  IMAD.X R7, RZ, RZ, c[0x0][0x16c], P0 ;  /* 0x00005b00ff077624 */ /* 0x000fca00000e06ff */
[----:B------:R0:W-:Y:S03]  /*03f0*/  STG.E.U8 [R6.64], R0 ;  /* 0x0000000006007986 */ /* 0x0001e6000c101104 */
.L_x_2774:
[----:B------:R-:W-:-:S13]  /*0400*/  ISETP.GE.AND P0, PT, R4, R3, PT ;  /* 0x000000030400720c */ /* 0x000fda0003f06270 */
[----:B------:R-:W-:Y:S05]  /*0410*/  @P0 BRA `(.L_x_2776) ;  /* 0x000000c000000947 */ /* 0x000fea0003800000 */
[----:B0-----:R-:W-:Y:S01]  /*0420*/  IMAD.IADD R6, R2, 0x1, R4 ;  /* 0x0000000102067824 */ /* 0x001fe200078e0204 */
[----:B------:R-:W-:-:S04]  /*0430*/  IADD3 R4, R4, 0x80, RZ ;  /* 0x0000008004047810 */ /* 0x000fc80007ffe0ff */
[----:B------:R-:W-:-:S05]  /*0440*/  IADD3 R6, P0, R6, c[0x0][0x168], RZ ;  /* 0x00005a0006067a10 */ /* 0x000fca0007f1e0ff */
[----:B------:R-:W-:-:S05]  /*0450*/  IMAD.X R7, RZ, RZ, c[0x0][0x16c], P0 ;  /* 0x00005b00ff077624 */ /* 0x000fca00000e06ff */
[----:B------:R0:W-:Y:S03]  /*0460*/  STG.E.U8 [R6.64], R0 ;  /* 0x0000000006007986 */ /* 0x0001e6000c101104 */
.L_x_2775:
[----:B------:R-:W-:-:S13]  /*0470*/  ISETP.GE.AND P0, PT, R4, R3, PT ;  /* 0x000000030400720c */ /* 0x000fda0003f06270 */
[----:B------:R-:W-:Y:S05]  /*0480*/  @P0 BRA `(.L_x_2777) ;  /* 0x000000c000000947 */ /* 0x000fea0003800000 */
[----:B0-----:R-:W-:Y:S01]  /*0490*/  IMAD.IADD R6, R2, 0x1, R4 ;  /* 0x0000000102067824 */ /* 0x001fe200078e0204 */
[----:B------:R-:W-:-:S04]  /*04a0*/  IADD3 R4, R4, 0x80, RZ ;  /* 0x0000008004047810 */ /* 0x000fc80007ffe0ff */
[----:B------:R-:W-:-:S05]  /*04b0*/  IADD3 R6, P0, R6, c[0x0][0x168], RZ ;  /* 0x00005a0006067a10 */ /* 0x000fca0007f1e0ff */
[----:B------:R-:W-:-:S05]  /*04c0*/  IMAD.X R7, RZ, RZ, c[0x0][0x16c], P0 ;  /* 0x00005b00ff077624 */ /* 0x000fca00000e06ff */
[----:B------:R0:W-:Y:S03]  /*04d0*/  STG.E.U8 [R6.64], R0 ;  /* 0x0000000006007986 */ /* 0x0001e6000c101104 */
.L_x_2776:
[----:B------:R-:W-:-:S13]  /*04e0*/  ISETP.GE.AND P0, PT, R4, R3, PT ;  /* 0x000000030400720c */ /* 0x000fda0003f06270 */
[----:B------:R-:W-:Y:S05]  /*04f0*/  @P0 BRA `(.L_x_2778) ;  /* 0x000000c000000947 */ /* 0x000fea0003800000 */
[----:B0-----:R-:W-:Y:S01]  /*0500*/  IMAD.IADD R6, R2, 0x1, R4 ;  /* 0x0000000102067824 */ /* 0x001fe200078e0204 */
[----:B------:R-:W-:-:S04]  /*0510*/  IADD3 R4, R4, 0x80, RZ ;  /* 0x0000008004047810 */ /* 0x000fc80007ffe0ff */
[----:B------:R-:W-:-:S05]  /*0520*/  IADD3 R6, P0, R6, c[0x0][0x168], RZ ;  /* 0x00005a0006067a10 */ /* 0x000fca0007f1e0ff */
[----:B------:R-:W-:-:S05]  /*0530*/  IMAD.X R7, RZ, RZ, c[0x0][0x16c], P0 ;  /* 0x00005b00ff077624 */ /* 0x000fca00000e06ff */
[----:B------:R0:W-:Y:S03]  /*0540*/  STG.E.U8 [R6.64], R0 ;  /* 0x0000000006007986 */ /* 0x0001e6000c101104 */
.L_x_2777:
[----:B------:R-:W-:-:S13]  /*0550*/  ISETP.GE.AND P0, PT, R4, R3, PT ;  /* 0x000000030400720c */ /* 0x000fda0003f06270 */
[----:B------:R-:W-:Y:S05]  /*0560*/  @P0 BRA `(.L_x_2779) ;  /* 0x000000c000000947 */ /* 0x000fea0003800000 */
[----:B0-----:R-:W-:Y:S01]  /*0570*/  IMAD.IADD R6, R2, 0x1, R4 ;  /* 0x0000000102067824 */ /* 0x001fe200078e0204 */
[----:B------:R-:W-:-:S04]  /*0580*/  IADD3 R4, R4, 0x80, RZ ;  /* 0x0000008004047810 */ /* 0x000fc80007ffe0ff */
[----:B------:R-:W-:-:S05]  /*0590*/  IADD3 R6, P0, R6, c[0x0][0x168], RZ ;  /* 0x00005a0006067a10 */ /* 0x000fca0007f1e0ff */
[----:B------:R-:W-:-:S05]  /*05a0*/  IMAD.X R7, RZ, RZ, c[0x0][0x16c], P0 ;  /* 0x00005b00ff077624 */ /* 0x000fca00000e06ff */
[----:B------:R0:W-:Y:S03]  /*05b0*/  STG.E.U8 [R6.64], R0 ;  /* 0x0000000006007986 */ /* 0x0001e6000c101104 */
.L_x_2778:
[----:B------:R-:W-:-:S13]  /*05c0*/  ISETP.GE.AND P0, PT, R4, R3, PT ;  /* 0x000000030400720c */ /* 0x000fda0003f06270 */
[----:B------:R-:W-:Y:S05]  /*05d0*/  @P0 BRA `(.L_x_2780) ;  /* 0x000000c000000947 */ /* 0x000fea0003800000 */
[----:B0-----:R-:W-:Y:S01]  /*05e0*/  IMAD.IADD R6, R2, 0x1, R4 ;  /* 0x0000000102067824 */ /* 0x001fe200078e0204 */
[----:B------:R-:W-:-:S04]  /*05f0*/  IADD3 R4, R4, 0x80, RZ ;  /* 0x0000008004047810 */ /* 0x000fc80007ffe0ff */
[----:B------:R-:W-:-:S05]  /*0600*/  IADD3 R6, P0, R6, c[0x0][0x168], RZ ;  /* 0x00005a0006067a10 */ /* 0x000fca0007f1e0ff */
[----:B------:R-:W-:-:S05]  /*0610*/  IMAD.X R7, RZ, RZ, c[0x0][0x16c], P0 ;  /* 0x00005b00ff077624 */ /* 0x000fca00000e06ff */
[----:B------:R0:W-:Y:S03]  /*0620*/  STG.E.U8 [R6.64], R0 ;  /* 0x0000000006007986 */ /* 0x0001e6000c101104 */
.L_x_2779:
[----:B------:R-:W-:-:S13]  /*0630*/  ISETP.GE.AND P0, PT, R4, R3, PT ;  /* 0x000000030400720c */ /* 0x000fda0003f06270 */
[----:B------:R-:W-:Y:S05]  /*0640*/  @P0 BRA `(.L_x_2781) ;  /* 0x000000c000000947 */ /* 0x000fea0003800000 */
[----:B0-----:R-:W-:Y:S01]  /*0650*/  IMAD.IADD R6, R2, 0x1, R4 ;  /* 0x0000000102067824 */ /* 0x001fe200078e0204 */
[----:B------:R-:W-:-:S04]  /*0660*/  IADD3 R4, R4, 0x80, RZ ;  /* 0x0000008004047810 */ /* 0x000fc80007ffe0ff */
[----:B------:R-:W-:-:S05]  /*0670*/  IADD3 R6, P0, R6, c[0x0][0x168], RZ ;  /* 0x00005a0006067a10 */ /* 0x000fca0007f1e0ff */
[----:B------:R-:W-:-:S05]  /*0680*/  IMAD.X R7, RZ, RZ, c[0x0][0x16c], P0 ;  /* 0x00005b00ff077624 */ /* 0x000fca00000e06ff */
[----:B------:R0:W-:Y:S03]  /*0690*/  STG.E.U8 [R6.64], R0 ;  /* 0x0000000006007986 */ /* 0x0001e6000c101104 */
.L_x_2780:
[----:B------:R-:W-:-:S13]  /*06a0*/  ISETP.GE.AND P0, PT, R4, R3, PT ;  /* 0x000000030400720c */ /* 0x000fda0003f06270 */
[----:B------:R-:W-:Y:S05]  /*06b0*/  @P0 BRA `(.L_x_2782) ;  /* 0x000000d000000947 */ /* 0x000fea0003800000 */
[----:B0-----:R-:W-:Y:S01]  /*06c0*/  IMAD.IADD R6, R2, 0x1, R4 ;  /* 0x0000000102067824 */ /* 0x001fe200078e0204 */
[----:B------:R-:W-:-:S04]  /*06d0*/  IADD3 R4, R4, 0x80, RZ ;  /* 0x0000008004047810 */ /* 0x000fc80007ffe0ff */
[----:B------:R-:W-:-:S05]  /*06e0*/  IADD3 R6, P0, R6, c[0x0][0x168], RZ ;  /* 0x00005a0006067a10 */ /* 0x000fca0007f1e0ff */
[----:B------:R-:W-:-:S05]  /*06f0*/  IMAD.X R7, RZ, RZ, c[0x0][0x16c], P0 ;  /* 0x00005b00ff077624 */ /* 0x000fca00000e06ff */
[----:B------:R0:W-:Y:S03]  /*0700*/  STG.E.U8 [R6.64], R0 ;  /* 0x0000000006007986 */ /* 0x0001e6000c101104 */
.L_x_2781:
        /* <DEDUP_REMOVED lines=8> */
.L_x_2782:
[----:B------:R-:W-:Y:S05]  /*0790*/  BSYNC B1 ;  /* 0x0000000000017941 */ /* 0x000fea0003800000 */
.L_x_2770:
[----:B------:R-:W-:-:S13]  /*07a0*/  ISETP.GE.AND P0, PT, R4, R3, PT ;  /* 0x000000030400720c */ /* 0x000fda0003f06270 */
[----:B0-----:R-:W-:Y:S01]  /*07b0*/  @!P0 IMAD.IADD R6, R2, 0x1, R4 ;  /* 0x0000000102068824 */ /* 0x001fe200078e0204 */
[----:B------:R-:W-:-:S04]  /*07c0*/  @!P0 IADD3 R4, R4, 0x80, RZ ;  /* 0x0000008004048810 */ /* 0x000fc80007ffe0ff */
[----:B------:R-:W-:-:S05]  /*07d0*/  @!P0 IADD3 R6, P1, R6, c[0x0][0x168], RZ ;  /* 0x00005a0006068a10 */ /* 0x000fca0007f3e0ff */
[----:B------:R-:W-:-:S05]  /*07e0*/  @!P0 IMAD.X R7, RZ, RZ, c[0x0][0x16c], P1 ;  /* 0x00005b00ff078624 */ /* 0x000fca00008e06ff */
[----:B------:R0:W-:Y:S03]  /*07f0*/  @!P0 STG.E.U8 [R6.64], R0 ;  /* 0x0000000006008986 */ /* 0x0001e6000c101104 */
.L_x_2783:
[----:B------:R-:W-:Y:S05]  /*0800*/  BSYNC B0 ;  /* 0x0000000000007941 */ /* 0x000fea0003800000 */
.L_x_2769:
        /* <DEDUP_REMOVED lines=8> */
.L_x_2784:
        /* <DEDUP_REMOVED lines=15> */
.L_x_6881:


//--------------------- .text._ZN2at6native29vectorized_elementwise_kernelILi8ENS0_11FillFunctorIN3c1015Float8_e5m2fnuzEEESt5arrayIPcLm1EEEEviT0_T1_ --------------------------
	.section	.text._ZN2at6native29vectorized_elementwise_kernelILi8ENS0_11FillFunctorIN3c1015Float8_e5m2fnuzEEESt5arrayIPcLm1EEEEviT0_T1_,"ax",@progbits
	.sectioninfo	@"SHI_REGISTERS=4"
	.align	128
        .global         _ZN2at6native29vectorized_elementwise_kernelILi8ENS0_11FillFunctorIN3c1015Float8_e5m2fnuzEEESt5arrayIPcLm1EEEEviT0_T1_
        .type           _ZN2at6native29vectorized_elementwise_kernelILi8ENS0_11FillFunctorIN3c1015Float8_e5m2fnuzEEESt5arrayIPcLm1EEEEviT0_T1_,@function
        .size           _ZN2at6native29vectorized_elementwise_kernelILi8ENS0_11FillFunctorIN3c1015Float8_e5m2fnuzEEESt5arrayIPcLm1EEEEviT0_T1_,(.L_x_6882 - _ZN2at6native29vectorized_elementwise_kernelILi8ENS0_11FillFunctorIN3c1015Float8_e5m2fnuzEEESt5arrayIPcLm1EEEEviT0_T1_)
        .other          _ZN2at6native29vectorized_elementwise_kernelILi8ENS0_11FillFunctorIN3c1015Float8_e5m2fnuzEEESt5arrayIPcLm1EEEEviT0_T1_,@"STO_CUDA_ENTRY STV_DEFAULT"
_ZN2at6native29vectorized_elementwise_kernelILi8ENS0_11FillFunctorIN3c1015Float8_e5m2fnuzEEESt5arrayIPcLm1EEEEviT0_T1_:
.text._ZN2at6native29vectorized_elementwise_kernelILi8ENS0_11FillFunctorIN3c1015Float8_e5m2fnuzEEESt5arrayIPcLm1EEEEviT0_T1_:
[----:B------:R-:W-:Y:S02]  /*0000*/  MOV R1, c[0x0][0x28] ;  /* 0x00000a0000017a02 */ /* 0x000fe40000000f00 */
[----:B------:R-:W-:Y:S05]  /*0010*/  EXIT ;  /* 0x000000000000794d */ /* 0x000fea0003800000 */
.L_x_2785:
        /* <DEDUP_REMOVED lines=14> */
.L_x_6882:


//--------------------- .text._ZN2at6native18elementwise_kernelILi128ELi4EZNS0_15gpu_kernel_implINS0_11FillFunctorIN3c1011Float8_e5m2EEEEEvRNS_18TensorIteratorBaseERKT_EUliE_EEviT1_ --------------------------
	.section	.text._ZN2at6native18elementwise_kernelILi128ELi4EZNS0_15gpu_kernel_implINS0_11FillFunctorIN3c1011Float8_e5m2EEEEEvRNS_18TensorIteratorBaseERKT_EUliE_EEviT1_,"ax",@progbits
	.sectioninfo	@"SHI_REGISTERS=24"
	.align	128
        .global         _ZN2at6native18elementwise_kernelILi128ELi4EZNS0_15gpu_kernel_implINS0_11FillFunctorIN3c1011Float8_e5m2EEEEEvRNS_18TensorIteratorBaseERKT_EUliE_EEviT1_
        .type           _ZN2at6native18elementwise_kernelILi128ELi4EZNS0_15gpu_kernel_implINS0_11FillFunctorIN3c1011Float8_e5m2EEEEEvRNS_18TensorIteratorBaseERKT_EUliE_EEviT1_,@function
        .size           _ZN2at6native18elementwise_kernelILi128ELi4EZNS0_15gpu_kernel_implINS0_11FillFunctorIN3c1011Float8_e5m2EEEEEvRNS_18TensorIteratorBaseERKT_EUliE_EEviT1_,(.L_x_6883 - _ZN2at6native18elementwise_kernelILi128ELi4EZNS0_15gpu_kernel_implINS0_11FillFunctorIN3c1011Float8_e5m2EEEEEvRNS_18TensorIteratorBaseERKT_EUliE_EEviT1_)
        .other          _ZN2at6native18elementwise_kernelILi128ELi4EZNS0_15gpu_kernel_implINS0_11FillFunctorIN3c1011Float8_e5m2EEEEEvRNS_18TensorIteratorBaseERKT_EUliE_EEviT1_,@"STO_CUDA_ENTRY STV_DEFAULT"
_ZN2at6native18elementwise_kernelILi128ELi4EZNS0_15gpu_kernel_implINS0_11FillFunctorIN3c1011Float8_e5m2EEEEEvRNS_18TensorIteratorBaseERKT_EUliE_EEviT1_:
.text._ZN2at6native18elementwise_kernelILi128ELi4EZNS0_15gpu_kernel_implINS0_11FillFunctorIN3c1011Float8_e5m2EEEEEvRNS_18TensorIteratorBaseERKT_EUliE_EEviT1_:
        /* <DEDUP_REMOVED lines=210> */
.L_x_2788:
        /* <DEDUP_REMOVED lines=15> */
[----:B------:R-:W-:-:S05]  /*0e10*/  IMAD.SHL.U32 R0, R5, 0x2000000, RZ ;  /* 0x0200000005007824 */ /* 0x000fca00078e00ff */
[----:B------:R-:W-:-:S13]  /*0e20*/  ISETP.GE.U32.AND P0, PT, R0, 0x8000000, PT ;  /* 0x080000000000780c */ /* 0x000fda0003f06070 */
[C---:B------:R-:W-:Y:S02]  /*0e30*/  @!P0 IMAD.SHL.U32 R0, R5.reuse, 0x100, RZ ;  /* 0x0000010005008824 */ /* 0x040fe400078e00ff */
[C---:B------:R-:W-:Y:S01]  /*0e40*/  @P0 IMAD.SHL.U32 R4, R5.reuse, 0x200000, RZ ;  /* 0x0020000005040824 */ /* 0x040fe200078e00ff */
[----:B------:R-:W-:Y:S02]  /*0e50*/  SHF.L.U32 R5, R5, 0x18, RZ ;  /* 0x0000001805057819 */ /* 0x000fe400000006ff */
[----:B------:R-:W-:Y:S02]  /*0e60*/  @!P0 LOP3.LUT R0, R0, 0x7f00, RZ, 0xc0, !PT ;  /* 0x00007f0000008812 */ /* 0x000fe400078ec0ff */
[----:B------:R-:W-:Y:S02]  /*0e70*/  @P0 LOP3.LUT R4, R4, 0x70000000, RZ, 0xfc, !PT ;  /* 0x7000000004040812 */ /* 0x000fe400078efcff */
[----:B------:R-:W-:-:S03]  /*0e80*/  @!P0 LOP3.LUT R0, R0, 0x3f000000, RZ, 0xfc, !PT ;  /* 0x3f00000000008812 */ /* 0x000fc600078efcff */
[----:B------:R-:W-:Y:S02]  /*0e90*/  @P0 FMUL.FTZ R4, R4, 1.9259299443872358531e-34 ;  /* 0x0780000004040820 */ /* 0x000fe40000410000 */
[----:B------:R-:W-:-:S05]  /*0ea0*/  @!P0 FADD.FTZ R4, R0, -0.5 ;  /* 0xbf00000000048421 */ /* 0x000fca0000010000 */
[----:B------:R-:W-:-:S04]  /*0eb0*/  LOP3.LUT R4, R4, 0x80000000, R5, 0xf8, !PT ;  /* 0x8000000004047812 */ /* 0x000fc800078ef805 */
[----:B------:R-:W0:Y:S02]  /*0ec0*/  F2I.FTZ.TRUNC.NTZ R5, R4 ;  /* 0x0000000400057305 */ /* 0x000e24000021f100 */
[----:B0-----:R0:W-:Y:S01]  /*0ed0*/  STG.E.U8 [R2.64], R5 ;  /* 0x0000000502007986 */ /* 0x0011e2000c101124 */
[----:B------:R-:W-:Y:S05]  /*0ee0*/  BRA `(.L_x_2794) ;  /* 0x000018a000007947 */ /* 0x000fea0003800000 */
.L_x_2792:
[----:B------:R-:W-:-:S05]  /*0ef0*/  IMAD.SHL.U32 R0, R5, 0x2000000, RZ ;  /* 0x0200000005007824 */ /* 0x000fca00078e00ff */
[----:B------:R-:W-:-:S13]  /*0f00*/  ISETP.GE.U32.AND P0, PT, R0, 0x8000000, PT ;  /* 0x080000000000780c */ /* 0x000fda0003f06070 */
[C---:B------:R-:W-:Y:S02]  /*0f10*/  @!P0 IMAD.SHL.U32 R4, R5.reuse, 0x100, RZ ;  /* 0x0000010005048824 */ /* 0x040fe400078e00ff */
[C---:B------:R-:W-:Y:S02]  /*0f20*/  @P0 IMAD.SHL.U32 R0, R5.reuse, 0x200000, RZ ;  /* 0x0020000005000824 */ /* 0x040fe400078e00ff */
[----:B------:R-:W-:Y:S01]  /*0f30*/  IMAD.SHL.U32 R5, R5, 0x1000000, RZ ;  /* 0x0100000005057824 */ /* 0x000fe200078e00ff */
[----:B------:R-:W-:Y:S02]  /*0f40*/  @!P0 LOP3.LUT R4, R4, 0x7f00, RZ, 0xc0, !PT ;  /* 0x00007f0004048812 */ /* 0x000fe400078ec0ff */
[----:B------:R-:W-:Y:S02]  /*0f50*/  @P0 LOP3.LUT R0, R0, 0x70000000, RZ, 0xfc, !PT ;  /* 0x7000000000000812 */ /* 0x000fe400078efcff */
[----:B------:R-:W-:-:S03]  /*0f60*/  @!P0 LOP3.LUT R4, R4, 0x3f000000, RZ, 0xfc, !PT ;  /* 0x3f00000004048812 */ /* 0x000fc600078efcff */
[----:B------:R-:W-:Y:S02]  /*0f70*/  @P0 FMUL.FTZ R0, R0, 1.9259299443872358531e-34 ;  /* 0x0780000000000820 */ /* 0x000fe40000410000 */
[----:B------:R-:W-:-:S05]  /*0f80*/  @!P0 FADD.FTZ R0, R4, -0.5 ;  /* 0xbf00000004008421 */ /* 0x000fca0000010000 */
[----:B------:R-:W-:-:S04]  /*0f90*/  LOP3.LUT R0, R0, 0x80000000, R5, 0xf8, !PT ;  /* 0x8000000000007812 */ /* 0x000fc800078ef805 */
[----:B------:R-:W0:Y:S02]  /*0fa0*/  F2I.S64.TRUNC R4, R0 ;  /* 0x0000000000047311 */ /* 0x000e24000020d900 */
[----:B0-----:R0:W-:Y:S01]  /*0fb0*/  STG.E.U8 [R2.64], R4 ;  /* 0x0000000402007986 */ /* 0x0011e2000c101124 */
[----:B------:R-:W-:Y:S05]  /*0fc0*/  BRA `(.L_x_2794) ;  /* 0x000017c000007947 */ /* 0x000fea0003800000 */
.L_x_2791:
[----:B------:R-:W-:-:S13]  /*0fd0*/  ISETP.NE.AND P0, PT, R4, 0x2, PT ;  /* 0x000000020400780c */ /* 0x000fda0003f05270 */
[----:B------:R-:W-:Y:S05]  /*0fe0*/  @!P0 BRA `(.L_x_2795) ;  /* 0x0000020000008947 */ /* 0x000fea0003800000 */
[----:B------:R-:W-:-:S13]  /*0ff0*/  ISETP.NE.AND P0, PT, R4, 0x3, PT ;  /* 0x000000030400780c */ /* 0x000fda0003f05270 */
[----:B------:R-:W-:Y:S05]  /*1000*/  @!P0 BRA `(.L_x_2796) ;  /* 0x0000010000008947 */ /* 0x000fea0003800000 */
[----:B------:R-:W-:-:S13]  /*1010*/  ISETP.NE.AND P0, PT, R4, 0x4, PT ;  /* 0x000000040400780c */ /* 0x000fda0003f05270 */
[----:B------:R-:W-:Y:S05]  /*1020*/  @P0 BRA `(.L_x_2793) ;  /* 0x0000147000000947 */ /* 0x000fea0003800000 */
        /* <DEDUP_REMOVED lines=12> */
[----:B0-----:R0:W-:Y:S01]  /*10f0*/  STG.E.64 [R2.64], R4 ;  /* 0x0000000402007986 */ /* 0x0011e2000c101b24 */
[----:B------:R-:W-:Y:S05]  /*1100*/  BRA `(.L_x_2794) ;  /* 0x0000168000007947 */ /* 0x000fea0003800000 */
.L_x_2796:
[----:B------:R-:W-:-:S05]  /*1110*/  IMAD.SHL.U32 R0, R5, 0x2000000, RZ ;  /* 0x0200000005007824 */ /* 0x000fca00078e00ff */
[----:B------:R-:W-:-:S13]  /*1120*/  ISETP.GE.U32.AND P0, PT, R0, 0x8000000, PT ;  /* 0x080000000000780c */ /* 0x000fda0003f06070 */
[C---:B------:R-:W-:Y:S01]  /*1130*/  @!P0 IMAD.SHL.U32 R4, R5.reuse, 0x100, RZ ;  /* 0x0000010005048824 */ /* 0x040fe200078e00ff */
[C---:B------:R-:W-:Y:S01]  /*1140*/  @P0 SHF.L.U32 R0, R5.reuse, 0x15, RZ ;  /* 0x0000001505000819 */ /* 0x040fe200000006ff */
[----:B------:R-:W-:-:S03]  /*1150*/  IMAD.SHL.U32 R5, R5, 0x1000000, RZ ;  /* 0x0100000005057824 */ /* 0x000fc600078e00ff */
[----:B------:R-:W-:Y:S02]  /*1160*/  @!P0 LOP3.LUT R4, R4, 0x7f00, RZ, 0xc0, !PT ;  /* 0x00007f0004048812 */ /* 0x000fe400078ec0ff */
[----:B------:R-:W-:Y:S02]  /*1170*/  @P0 LOP3.LUT R0, R0, 0x70000000, RZ, 0xfc, !PT ;  /* 0x7000000000000812 */ /* 0x000fe400078efcff */
[----:B------:R-:W-:-:S03]  /*1180*/  @!P0 LOP3.LUT R4, R4, 0x3f000000, RZ, 0xfc, !PT ;  /* 0x3f00000004048812 */ /* 0x000fc600078efcff */
[----:B------:R-:W-:Y:S02]  /*1190*/  @P0 FMUL.FTZ R0, R0, 1.9259299443872358531e-34 ;  /* 0x0780000000000820 */ /* 0x000fe40000410000 */
[----:B------:R-:W-:-:S05]  /*11a0*/  @!P0 FADD.FTZ R0, R4, -0.5 ;  /* 0xbf00000004008421 */ /* 0x000fca0000010000 */
[----:B------:R-:W-:-:S04]  /*11b0*/  LOP3.LUT R0, R0, 0x80000000, R5, 0xf8, !PT ;  /* 0x8000000000007812 */ /* 0x000fc800078ef805 */
[----:B------:R-:W0:Y:S02]  /*11c0*/  F2I.FTZ.TRUNC.NTZ R5, R0 ;  /* 0x0000000000057305 */ /* 0x000e24000021f100 */
[----:B0-----:R0:W-:Y:S01]  /*11d0*/  STG.E [R2.64], R5 ;  /* 0x0000000502007986 */ /* 0x0011e2000c101924 */
[----:B------:R-:W-:Y:S05]  /*11e0*/  BRA `(.L_x_2794) ;  /* 0x000015a000007947 */ /* 0x000fea0003800000 */
.L_x_2795:
        /* <DEDUP_REMOVED lines=11> */
[----:B------:R-:W0:Y:S02]  /*12a0*/  F2I.FTZ.TRUNC.NTZ R5, R0 ;  /* 0x0000000000057305 */ /* 0x000e24000021f100 */
[----:B0-----:R0:W-:Y:S01]  /*12b0*/  STG.E.U16 [R2.64], R5 ;  /* 0x0000000502007986 */ /* 0x0011e2000c101524 */
[----:B------:R-:W-:Y:S05]  /*12c0*/  BRA `(.L_x_2794) ;  /* 0x000014c000007947 */ /* 0x000fea0003800000 */
.L_x_2790:
[----:B------:R-:W-:-:S13]  /*12d0*/  ISETP.GT.AND P0, PT, R4, 0x6, PT ;  /* 0x000000060400780c */ /* 0x000fda0003f04270 */
[----:B------:R-:W-:Y:S05]  /*12e0*/  @P0 BRA `(.L_x_2797) ;  /* 0x000001f000000947 */ /* 0x000fea0003800000 */
[----:B------:R-:W-:-:S13]  /*12f0*/  ISETP.NE.AND P0, PT, R4, 0x5, PT ;  /* 0x000000050400780c */ /* 0x000fda0003f05270 */
        /* <DEDUP_REMOVED lines=13> */
[----:B------:R-:W-:-:S05]  /*13d0*/  LOP3.LUT R5, R0, 0x80000000, R5, 0xf8, !PT ;  /* 0x8000000000057812 */ /* 0x000fca00078ef805 */
[----:B------:R0:W-:Y:S01]  /*13e0*/  STG.E [R2.64], R5 ;  /* 0x0000000502007986 */ /* 0x0001e2000c101924 */
[----:B------:R-:W-:Y:S05]  /*13f0*/  BRA `(.L_x_2794) ;  /* 0x0000139000007947 */ /* 0x000fea0003800000 */
.L_x_2798:
        /* <DEDUP_REMOVED lines=11> */
[----:B------:R-:W-:-:S05]  /*14b0*/  F2FP.PACK_AB R0, RZ, R0 ;  /* 0x00000000ff00723e */ /* 0x000fca00000000ff */
[----:B------:R0:W-:Y:S01]  /*14c0*/  STG.E.U16 [R2.64], R0 ;  /* 0x0000000002007986 */ /* 0x0001e2000c101524 */
[----:B------:R-:W-:Y:S05]  /*14d0*/  BRA `(.L_x_2794) ;  /* 0x000012b000007947 */ /* 0x000fea0003800000 */
.L_x_2797:
[----:B------:R-:W-:-:S13]  /*14e0*/  ISETP.NE.AND P0, PT, R4, 0x7, PT ;  /* 0x000000070400780c */ /* 0x000fda0003f05270 */
[----:B------:R-:W-:Y:S05]  /*14f0*/  @!P0 BRA `(.L_x_2799) ;  /* 0x0000021000008947 */ /* 0x000fea0003800000 */
[----:B------:R-:W-:-:S13]  /*1500*/  ISETP.NE.AND P0, PT, R4, 0x8, PT ;  /* 0x000000080400780c */ /* 0x000fda0003f05270 */
[----:B------:R-:W-:Y:S05]  /*1510*/  @!P0 BRA `(.L_x_2800) ;  /* 0x0000010000008947 */ /* 0x000fea0003800000 */
[----:B------:R-:W-:-:S13]  /*1520*/  ISETP.NE.AND P0, PT, R4, 0x9, PT ;  /* 0x000000090400780c */ /* 0x000fda0003f05270 */
[----:B------:R-:W-:Y:S05]  /*1530*/  @P0 BRA `(.L_x_2793) ;  /* 0x00000f6000000947 */ /* 0x000fea0003800000 */
[C---:B------:R-:W-:Y:S02]  /*1540*/  IMAD.SHL.U32 R0, R5.reuse, 0x2000000, RZ ;  /* 0x0200000005007824 */ /* 0x040fe400078e00ff */
[----:B------:R-:W-:-:S03]  /*1550*/  IMAD.SHL.U32 R7, R5, 0x1000000, RZ ;  /* 0x0100000005077824 */ /* 0x000fc600078e00ff */
[----:B------:R-:W-:-:S13]  /*1560*/  ISETP.GE.U32.AND P0, PT, R0, 0x8000000, PT ;  /* 0x080000000000780c */ /* 0x000fda0003f06070 */
[C---:B------:R-:W-:Y:S02]  /*1570*/  @!P0 IMAD.SHL.U32 R4, R5.reuse, 0x100, RZ ;  /* 0x0000010005048824 */ /* 0x040fe400078e00ff */
[----:B------:R-:W-:Y:S02]  /*1580*/  @P0 IMAD.SHL.U32 R0, R5, 0x200000, RZ ;  /* 0x0020000005000824 */ /* 0x000fe400078e00ff */
[----:B------:R-:W-:Y:S01]  /*1590*/  IMAD.MOV.U32 R5, RZ, RZ, RZ ;  /* 0x000000ffff057224 */ /* 0x000fe200078e00ff */
[----:B------:R-:W-:Y:S02]  /*15a0*/  @!P0 LOP3.LUT R4, R4, 0x7f00, RZ, 0xc0, !PT ;  /* 0x00007f0004048812 */ /* 0x000fe400078ec0ff */
[----:B------:R-:W-:Y:S02]  /*15b0*/  @P0 LOP3.LUT R0, R0, 0x70000000, RZ, 0xfc, !PT ;  /* 0x7000000000000812 */ /* 0x000fe400078efcff */
[----:B------:R-:W-:-:S03]  /*15c0*/  @!P0 LOP3.LUT R4, R4, 0x3f000000, RZ, 0xfc, !PT ;  /* 0x3f00000004048812 */ /* 0x000fc600078efcff */
[----:B------:R-:W-:Y:S02]  /*15d0*/  @P0 FMUL.FTZ R0, R0, 1.9259299443872358531e-34 ;  /* 0x0780000000000820 */ /* 0x000fe40000410000 */
[----:B------:R-:W-:-:S05]  /*15e0*/  @!P0 FADD.FTZ R0, R4, -0.5 ;  /* 0xbf00000004008421 */ /* 0x000fca0000010000 */
[----:B------:R-:W-:-:S05]  /*15f0*/  LOP3.LUT R4, R0, 0x80000000, R7, 0xf8, !PT ;  /* 0x8000000000047812 */ /* 0x000fca00078ef807 */
[----:B------:R0:W-:Y:S01]  /*1600*/  STG.E.64 [R2.64], R4 ;  /* 0x0000000402007986 */ /* 0x0001e2000c101b24 */
[----:B------:R-:W-:Y:S05]  /*1610*/  BRA `(.L_x_2794) ;  /* 0x0000117000007947 */ /* 0x000fea0003800000 */
.L_x_2800:
[----:B------:R-:W-:-:S04]  /*1620*/  SHF.L.U32 R0, R5, 0x19, RZ ;  /* 0x0000001905007819 */ /* 0x000fc800000006ff */
        /* <DEDUP_REMOVED lines=10> */
[----:B------:R-:W-:-:S04]  /*16d0*/  F2FP.PACK_AB R0, RZ, R0 ;  /* 0x00000000ff00723e */ /* 0x000fc800000000ff */
[----:B------:R-:W-:-:S05]  /*16e0*/  PRMT R0, R0, 0x5410, RZ ;  /* 0x0000541000007816 */ /* 0x000fca00000000ff */
[----:B------:R0:W-:Y:S01]  /*16f0*/  STG.E [R2.64], R0 ;  /* 0x0000000002007986 */ /* 0x0001e2000c101924 */
[----:B------:R-:W-:Y:S05]  /*1700*/  BRA `(.L_x_2794) ;  /* 0x0000108000007947 */ /* 0x000fea0003800000 */
.L_x_2799:
        /* <DEDUP_REMOVED lines=10> */
[----:B------:R-:W-:-:S05]  /*17b0*/  LOP3.LUT R0, R0, 0x80000000, R5, 0xf8, !PT ;  /* 0x8000000000007812 */ /* 0x000fca00078ef805 */
[----:B------:R-:W-:-:S04]  /*17c0*/  FMUL.FTZ R0, R0, 1 ;  /* 0x3f80000000007820 */ /* 0x000fc80000410000 */
[----:B------:R-:W0:Y:S02]  /*17d0*/  F2F.F64.F32 R4, R0 ;  /* 0x0000000000047310 */ /* 0x000e240000201800 */
[----:B0-----:R0:W-:Y:S01]  /*17e0*/  STG.E.64 [R2.64], R4 ;  /* 0x0000000402007986 */ /* 0x0011e2000c101b24 */
[----:B------:R-:W-:Y:S05]  /*17f0*/  BRA `(.L_x_2794) ;  /* 0x00000f9000007947 */ /* 0x000fea0003800000 */
.L_x_2789:
        /* <DEDUP_REMOVED lines=10> */
[C---:B------:R-:W-:Y:S01]  /*18a0*/  @!P0 SHF.L.U32 R4, R5.reuse, 0x8, RZ ;  /* 0x0000000805048819 */ /* 0x040fe200000006ff */
        /* <DEDUP_REMOVED lines=8> */
[----:B------:R-:W-:-:S04]  /*1930*/  FSETP.NEU.FTZ.AND P0, PT, R0, RZ, PT ;  /* 0x000000ff0000720b */ /* 0x000fc80003f1d000 */
[----:B------:R-:W-:-:S05]  /*1940*/  SEL R5, RZ, 0x1, !P0 ;  /* 0x00000001ff057807 */ /* 0x000fca0004000000 */
[----:B------:R0:W-:Y:S01]  /*1950*/  STG.E.U8 [R2.64], R5 ;  /* 0x0000000502007986 */ /* 0x0001e2000c101124 */
[----:B------:R-:W-:Y:S05]  /*1960*/  BRA `(.L_x_2794) ;  /* 0x00000e2000007947 */ /* 0x000fea0003800000 */
.L_x_2803:
[----:B------:R-:W-:Y:S01]  /*1970*/  IMAD.SHL.U32 R0, R5, 0x2000000, RZ ;  /* 0x0200000005007824 */ /* 0x000fe200078e00ff */
[----:B------:R-:W-:-:S04]  /*1980*/  CS2R R6, SRZ ;  /* 0x0000000000067805 */ /* 0x000fc8000001ff00 */
        /* <DEDUP_REMOVED lines=12> */
[----:B0-----:R0:W-:Y:S01]  /*1a50*/  STG.E.128 [R2.64], R4 ;  /* 0x0000000402007986 */ /* 0x0011e2000c101d24 */
[----:B------:R-:W-:Y:S05]  /*1a60*/  BRA `(.L_x_2794) ;  /* 0x00000d2000007947 */ /* 0x000fea0003800000 */
.L_x_2802:
        /* <DEDUP_REMOVED lines=10> */
[----:B------:R-:W-:-:S03]  /*1b10*/  @P0 IMAD.SHL.U32 R0, R5, 0x200000, RZ ;  /* 0x0020000005000824 */ /* 0x000fc600078e00ff */
[----:B------:R-:W-:Y:S02]  /*1b20*/  @!P0 LOP3.LUT R4, R4, 0x7f00, RZ, 0xc0, !PT ;  /* 0x00007f0004048812 */ /* 0x000fe400078ec0ff */
[----:B------:R-:W-:Y:S02]  /*1b30*/  @P0 LOP3.LUT R0, R0, 0x70000000, RZ, 0xfc, !PT ;  /* 0x7000000000000812 */ /* 0x000fe400078efcff */
[----:B------:R-:W-:-:S03]  /*1b40*/  @!P0 LOP3.LUT R4, R4, 0x3f000000, RZ, 0xfc, !PT ;  /* 0x3f00000004048812 */ /* 0x000fc600078efcff */
[----:B------:R-:W-:Y:S02]  /*1b50*/  @P0 FMUL.FTZ R0, R0, 1.9259299443872358531e-34 ;  /* 0x0780000000000820 */ /* 0x000fe40000410000 */
[----:B------:R-:W-:-:S05]  /*1b60*/  @!P0 FADD.FTZ R0, R4, -0.5 ;  /* 0xbf00000004008421 */ /* 0x000fca0000010000 */
[C---:B------:R-:W-:Y:S02]  /*1b70*/  LOP3.LUT R6, R0.reuse, 0x7fffffff, RZ, 0xc0, !PT ;  /* 0x7fffffff00067812 */ /* 0x040fe400078ec0ff */
[----:B------:R-:W-:Y:S02]  /*1b80*/  LOP3.LUT R7, R0, 0x80000000, R7, 0xf8, !PT ;  /* 0x8000000000077812 */ /* 0x000fe400078ef807 */
[----:B------:R-:W-:Y:S02]  /*1b90*/  ISETP.GT.U32.AND P0, PT, R6, 0x43efffff, PT ;  /* 0x43efffff0600780c */ /* 0x000fe40003f04070 */
[----:B------:R-:W-:-:S04]  /*1ba0*/  LOP3.LUT R4, R7, 0x80000000, RZ, 0xc0, !PT ;  /* 0x8000000007047812 */ /* 0x000fc800078ec0ff */
[----:B------:R-:W-:Y:S02]  /*1bb0*/  SHF.R.U32.HI R5, RZ, 0x18, R4 ;  /* 0x00000018ff057819 */ /* 0x000fe40000011604 */
[----:B------:R-:W-:-:S05]  /*1bc0*/  MOV R4, 0x7f ;  /* 0x0000007f00047802 */ /* 0x000fca0000000f00 */
        /* <DEDUP_REMOVED lines=8> */
.L_x_2806:
[----:B------:R-:W-:-:S05]  /*1c50*/  LOP3.LUT R5, R4, R5, RZ, 0xfc, !PT ;  /* 0x0000000504057212 */ /* 0x000fca00078efcff */
[----:B------:R0:W-:Y:S01]  /*1c60*/  STG.E.U8 [R2.64], R5 ;  /* 0x0000000502007986 */ /* 0x0001e2000c101124 */
[----:B------:R-:W-:Y:S05]  /*1c70*/  BRA `(.L_x_2794) ;  /* 0x00000b1000007947 */ /* 0x000fea0003800000 */
.L_x_2805:
[----:B------:R0:W-:Y:S01]  /*1c80*/  STG.E.U8 [R2.64], R5 ;  /* 0x0000000502007986 */ /* 0x0001e2000c101124 */
[----:B------:R-:W-:Y:S05]  /*1c90*/  BRA `(.L_x_2794) ;  /* 0x00000af000007947 */ /* 0x000fea0003800000 */
.L_x_2804:
        /* <DEDUP_REMOVED lines=11> */
[----:B------:R-:W-:-:S05]  /*1d50*/  F2FP.BF16.PACK_AB R0, RZ, R0 ;  /* 0x00000000ff00723e */ /* 0x000fca00000010ff */
[----:B------:R0:W-:Y:S01]  /*1d60*/  STG.E.U16 [R2.64], R0 ;  /* 0x0000000002007986 */ /* 0x0001e2000c101524 */
[----:B------:R-:W-:Y:S05]  /*1d70*/  BRA `(.L_x_2794) ;  /* 0x00000a1000007947 */ /* 0x000fea0003800000 */
.L_x_2801:
        /* <DEDUP_REMOVED lines=19> */
[----:B------:R-:W0:Y:S02]  /*1eb0*/  F2I.FTZ.U32.TRUNC.NTZ R5, R0 ;  /* 0x0000000000057305 */ /* 0x000e24000021f000 */
[----:B0-----:R0:W-:Y:S01]  /*1ec0*/  STG.E.U16 [R2.64], R5 ;  /* 0x0000000502007986 */ /* 0x0011e2000c101524 */
[----:B------:R-:W-:Y:S05]  /*1ed0*/  BRA `(.L_x_2794) ;  /* 0x000008b000007947 */ /* 0x000fea0003800000 */
.L_x_2809:
[----:B------:R-:W-:-:S05]  /*1ee0*/  IMAD.SHL.U32 R0, R5, 0x2000000, RZ ;  /* 0x0200000005007824 */ /* 0x000fca00078e00ff */
[----:B------:R-:W-:-:S13]  /*1ef0*/  ISETP.GE.U32.AND P0, PT, R0, 0x8000000, PT ;  /* 0x080000000000780c */ /* 0x000fda0003f06070 */
[C---:B------:R-:W-:Y:S01]  /*1f00*/  @!P0 IMAD.SHL.U32 R4, R5.reuse, 0x100, RZ ;  /* 0x0000010005048824 */ /* 0x040fe200078e00ff */
[----:B------:R-:W-:-:S04]  /*1f10*/  @P0 SHF.L.U32 R0, R5, 0x15, RZ ;  /* 0x0000001505000819 */ /* 0x000fc800000006ff */
[----:B------:R-:W-:Y:S02]  /*1f20*/  @!P0 LOP3.LUT R4, R4, 0x7f00, RZ, 0xc0, !PT ;  /* 0x00007f0004048812 */ /* 0x000fe400078ec0ff */
[----:B------:R-:W-:Y:S02]  /*1f30*/  @P0 LOP3.LUT R0, R0, 0x70000000, RZ, 0xfc, !PT ;  /* 0x7000000000000812 */ /* 0x000fe400078efcff */
[----:B------:R-:W-:-:S03]  /*1f40*/  @!P0 LOP3.LUT R4, R4, 0x3f000000, RZ, 0xfc, !PT ;  /* 0x3f00000004048812 */ /* 0x000fc600078efcff */
[----:B------:R-:W-:Y:S02]  /*1f50*/  @P0 FMUL.FTZ R0, R0, 1.9259299443872358531e-34 ;  /* 0x0780000000000820 */ /* 0x000fe40000410000 */
[----:B------:R-:W-:Y:S02]  /*1f60*/  @!P0 FADD.FTZ R0, R4, -0.5 ;  /* 0xbf00000004008421 */ /* 0x000fe40000010000 */
[----:B------:R-:W-:-:S03]  /*1f70*/  IMAD.MOV.U32 R4, RZ, RZ, 0x80 ;  /* 0x00000080ff047424 */ /* 0x000fc600078e00ff */
        /* <DEDUP_REMOVED lines=14> */
.L_x_2811:
[----:B------:R-:W-:-:S05]  /*2060*/  IMAD.SHL.U32 R5, R5, 0x1000000, RZ ;  /* 0x0100000005057824 */ /* 0x000fca00078e00ff */
[----:B------:R-:W-:-:S04]  /*2070*/  LOP3.LUT R0, R5, 0x80000000, R0, 0xc8, !PT ;  /* 0x8000000005007812 */ /* 0x000fc800078ec800 */
[----:B------:R-:W-:-:S04]  /*2080*/  SHF.R.U32.HI R5, RZ, 0x18, R0 ;  /* 0x00000018ff057819 */ /* 0x000fc80000011600 */
[----:B------:R-:W-:-:S04]  /*2090*/  LOP3.LUT R5, R6, R5, RZ, 0xfc, !PT ;  /* 0x0000000506057212 */ /* 0x000fc800078efcff */
[----:B------:R-:W-:-:S05]  /*20a0*/  PRMT R4, R5, 0x7610, R4 ;  /* 0x0000761005047816 */ /* 0x000fca0000000004 */
.L_x_2810:
[----:B------:R0:W-:Y:S01]  /*20b0*/  STG.E.U8 [R2.64], R4 ;  /* 0x0000000402007986 */ /* 0x0001e2000c101124 */
[----:B------:R-:W-:Y:S05]  /*20c0*/  BRA `(.L_x_2794) ;  /* 0x000006c000007947 */ /* 0x000fea0003800000 */
.L_x_2808:
[----:B------:R-:W-:-:S05]  /*20d0*/  IMAD.SHL.U32 R0, R5, 0x2000000, RZ ;  /* 0x0200000005007824 */ /* 0x000fca00078e00ff */
[----:B------:R-:W-:-:S13]  /*20e0*/  ISETP.GE.U32.AND P0, PT, R0, 0x8000000, PT ;  /* 0x080000000000780c */ /* 0x000fda0003f06070 */
[C---:B------:R-:W-:Y:S02]  /*20f0*/  @!P0 IMAD.SHL.U32 R4, R5.reuse, 0x100, RZ ;  /* 0x0000010005048824 */ /* 0x040fe400078e00ff */
[----:B------:R-:W-:-:S03]  /*2100*/  @P0 IMAD.SHL.U32 R0, R5, 0x200000, RZ ;  /* 0x0020000005000824 */ /* 0x000fc600078e00ff */
        /* <DEDUP_REMOVED lines=20> */
.L_x_2813:
[----:B------:R-:W-:-:S05]  /*2250*/  IMAD.SHL.U32 R5, R5, 0x1000000, RZ ;  /* 0x0100000005057824 */ /* 0x000fca00078e00ff */
[----:B------:R-:W-:-:S04]  /*2260*/  LOP3.LUT R0, R5, 0x80000000, R0, 0xc8, !PT ;  /* 0x8000000005007812 */ /* 0x000fc800078ec800 */
[----:B------:R-:W-:-:S04]  /*2270*/  SHF.R.U32.HI R5, RZ, 0x18, R0 ;  /* 0x00000018ff057819 */ /* 0x000fc80000011600 */
[----:B------:R-:W-:-:S04]  /*2280*/  LOP3.LUT R5, R6, R5, RZ, 0xfc, !PT ;  /* 0x0000000506057212 */ /* 0x000fc800078efcff */
[----:B------:R-:W-:-:S05]  /*2290*/  PRMT R4, R5, 0x7610, R4 ;  /* 0x0000761005047816 */ /* 0x000fca0000000004 */
.L_x_2812:
[----:B------:R0:W-:Y:S01]  /*22a0*/  STG.E.U8 [R2.64], R4 ;  /* 0x0000000402007986 */ /* 0x0001e2000c101124 */
[----:B------:R-:W-:Y:S05]  /*22b0*/  BRA `(.L_x_2794) ;  /* 0x000004d000007947 */ /* 0x000fea0003800000 */
.L_x_2807:
        /* <DEDUP_REMOVED lines=28> */
.L_x_2816:
[----:B------:R0:W-:Y:S01]  /*2480*/  STG.E.U8 [R2.64], R4 ;  /* 0x0000000402007986 */ /* 0x0001e2000c101124 */
[----:B------:R-:W-:Y:S05]  /*2490*/  BRA `(.L_x_2794) ;  /* 0x000002f000007947 */ /* 0x000fea0003800000 */
.L_x_2793:
[----:B------:R-:W-:Y:S01]  /*24a0*/  MOV R2, 0x0 ;  /* 0x0000000000027802 */ /* 0x000fe20000000f00 */
[----:B------:R-:W-:Y:S01]  /*24b0*/  IMAD.MOV.U32 R4, RZ, RZ, c[0x4][0x190] ;  /* 0x01006400ff047624 */ /* 0x000fe200078e00ff */
[----:B------:R-:W-:Y:S01]  /*24c0*/  MOV R10, c[0x4][0x70] ;  /* 0x01001c00000a7a02 */ /* 0x000fe20000000f00 */
[----:B------:R-:W-:Y:S02]  /*24d0*/  IMAD.MOV.U32 R5, RZ, RZ, c[0x4][0x194] ;  /* 0x01006500ff057624 */ /* 0x000fe400078e00ff */
[----:B------:R-:W-:Y:S01]  /*24e0*/  IMAD.MOV.U32 R6, RZ, RZ, c[0x4][0x198] ;  /* 0x01006600ff067624 */ /* 0x000fe200078e00ff */
[----:B------:R-:W0:Y:S01]  /*24f0*/  LDC.64 R2, c[0x4][R2] ;  /* 0x0100000002027b82 */ /* 0x000e220000000a00 */
[----:B------:R-:W-:Y:S02]  /*2500*/  IMAD.MOV.U32 R7, RZ, RZ, c[0x4][0x19c] ;  /* 0x01006700ff077624 */ /* 0x000fe400078e00ff */
[----:B------:R-:W-:-:S02]  /*2510*/  IMAD.MOV.U32 R8, RZ, RZ, 0x65 ;  /* 0x00000065ff087424 */ /* 0x000fc400078e00ff */
        /* <DEDUP_REMOVED lines=12> */
.L_x_2815:
        /* <DEDUP_REMOVED lines=11> */
[----:B------:R-:W0:Y:S02]  /*2690*/  F2I.U64.TRUNC R4, R0 ;  /* 0x0000000000047311 */ /* 0x000e24000020d800 */
[----:B0-----:R0:W-:Y:S01]  /*26a0*/  STG.E.64 [R2.64], R4 ;  /* 0x0000000402007986 */ /* 0x0011e2000c101b24 */
[----:B------:R-:W-:Y:S05]  /*26b0*/  BRA `(.L_x_2794) ;  /* 0x000000d000007947 */ /* 0x000fea0003800000 */
.L_x_2814:
        /* <DEDUP_REMOVED lines=12> */
[----:B0-----:R0:W-:Y:S02]  /*2780*/  STG.E [R2.64], R5 ;  /* 0x0000000502007986 */ /* 0x0011e4000c101924 */
.L_x_2794:
[----:B------:R-:W-:-:S05]  /*2790*/  IMAD R16, R19, 0x200, R16 ;  /* 0x0000020013107824 */ /* 0x000fca00078e0210 */
[----:B------:R-:W-:Y:S02]  /*27a0*/  IADD3 R17, R16, 0x80, RZ ;  /* 0x0000008010117810 */ /* 0x000fe40007ffe0ff */
.L_x_2787:
[----:B------:R-:W-:Y:S05]  /*27b0*/  BSYNC B6 ;  /* 0x0000000000067941 */ /* 0x000fea0003800000 */
.L_x_2786:
        /* <DEDUP_REMOVED lines=205> */
.L_x_2819:
        /* <DEDUP_REMOVED lines=29> */
.L_x_2823:
        /* <DEDUP_REMOVED lines=14> */
.L_x_2822:
        /* <DEDUP_REMOVED lines=20> */
.L_x_2827:
        /* <DEDUP_REMOVED lines=14> */
.L_x_2826:
        /* <DEDUP_REMOVED lines=14> */
.L_x_2821:
        /* <DEDUP_REMOVED lines=19> */
.L_x_2829:
        /* <DEDUP_REMOVED lines=14> */
.L_x_2828:
        /* <DEDUP_REMOVED lines=20> */
.L_x_2831:
        /* <DEDUP_REMOVED lines=15> */
.L_x_2830:
        /* <DEDUP_REMOVED lines=15> */
.L_x_2820:
        /* <DEDUP_REMOVED lines=23> */
.L_x_2834:
        /* <DEDUP_REMOVED lines=16> */
.L_x_2833:
        /* <DEDUP_REMOVED lines=30> */
.L_x_2837:
[----:B------:R-:W-:-:S05]  /*43c0*/  LOP3.LUT R5, R4, R5, RZ, 0xfc, !PT ;  /* 0x0000000504057212 */ /* 0x000fca00078efcff */
[----:B------:R0:W-:Y:S01]  /*43d0*/  STG.E.U8 [R2.64], R5 ;  /* 0x0000000502007986 */ /* 0x0001e2000c101124 */
[----:B------:R-:W-:Y:S05]  /*43e0*/  BRA `(.L_x_2825) ;  /* 0x00000b1000007947 */ /* 0x000fea0003800000 */
.L_x_2836:
[----:B------:R0:W-:Y:S01]  /*43f0*/  STG.E.U8 [R2.64], R5 ;  /* 0x0000000502007986 */ /* 0x0001e2000c101124 */
[----:B------:R-:W-:Y:S05]  /*4400*/  BRA `(.L_x_2825) ;  /* 0x00000af000007947 */ /* 0x000fea0003800000 */
.L_x_2835:
        /* <DEDUP_REMOVED lines=14> */
.L_x_2832:
        /* <DEDUP_REMOVED lines=22> */
.L_x_2840:
        /* <DEDUP_REMOVED lines=24> */
.L_x_2842:
[----:B------:R-:W-:-:S05]  /*47d0*/  IMAD.SHL.U32 R5, R5, 0x1000000, RZ ;  /* 0x0100000005057824 */ /* 0x000fca00078e00ff */
[----:B------:R-:W-:-:S04]  /*47e0*/  LOP3.LUT R0, R5, 0x80000000, R0, 0xc8, !PT ;  /* 0x8000000005007812 */ /* 0x000fc800078ec800 */
[----:B------:R-:W-:-:S04]  /*47f0*/  SHF.R.U32.HI R5, RZ, 0x18, R0 ;  /* 0x00000018ff057819 */ /* 0x000fc80000011600 */
[----:B------:R-:W-:-:S04]  /*4800*/  LOP3.LUT R5, R6, R5, RZ, 0xfc, !PT ;  /* 0x0000000506057212 */ /* 0x000fc800078efcff */
[----:B------:R-:W-:-:S05]  /*4810*/  PRMT R4, R5, 0x7610, R4 ;  /* 0x0000761005047816 */ /* 0x000fca0000000004 */
.L_x_2841:
[----:B------:R0:W-:Y:S01]  /*4820*/  STG.E.U8 [R2.64], R4 ;  /* 0x0000000402007986 */ /* 0x0001e2000c101124 */
[----:B------:R-:W-:Y:S05]  /*4830*/  BRA `(.L_x_2825) ;  /* 0x000006c000007947 */ /* 0x000fea0003800000 */
.L_x_2839:
        /* <DEDUP_REMOVED lines=24> */
.L_x_2844:
[----:B------:R-:W-:-:S05]  /*49c0*/  IMAD.SHL.U32 R5, R5, 0x1000000, RZ ;  /* 0x0100000005057824 */ /* 0x000fca00078e00ff */
[----:B------:R-:W-:-:S04]  /*49d0*/  LOP3.LUT R0, R5, 0x80000000, R0, 0xc8, !PT ;  /* 0x8000000005007812 */ /* 0x000fc800078ec800 */
[----:B------:R-:W-:-:S04]  /*49e0*/  SHF.R.U32.HI R5, RZ, 0x18, R0 ;  /* 0x00000018ff057819 */ /* 0x000fc80000011600 */
[----:B------:R-:W-:-:S04]  /*49f0*/  LOP3.LUT R5, R6, R5, RZ, 0xfc, !PT ;  /* 0x0000000506057212 */ /* 0x000fc800078efcff */
[----:B------:R-:W-:-:S05]  /*4a00*/  PRMT R4, R5, 0x7610, R4 ;  /* 0x0000761005047816 */ /* 0x000fca0000000004 */
.L_x_2843:
[----:B------:R0:W-:Y:S01]  /*4a10*/  STG.E.U8 [R2.64], R4 ;  /* 0x0000000402007986 */ /* 0x0001e2000c101124 */
[----:B------:R-:W-:Y:S05]  /*4a20*/  BRA `(.L_x_2825) ;  /* 0x000004d000007947 */ /* 0x000fea0003800000 */
.L_x_2838:
        /* <DEDUP_REMOVED lines=28> */
.L_x_2847:
[----:B------:R0:W-:Y:S01]  /*4bf0*/  STG.E.U8 [R2.64], R4 ;  /* 0x0000000402007986 */ /* 0x0001e2000c101124 */
[----:B------:R-:W-:Y:S05]  /*4c00*/  BRA `(.L_x_2825) ;  /* 0x000002f000007947 */ /* 0x000fea0003800000 */
.L_x_2824:
        /* <DEDUP_REMOVED lines=20> */
.L_x_2846:
        /* <DEDUP_REMOVED lines=14> */
.L_x_2845:
        /* <DEDUP_REMOVED lines=13> */
.L_x_2825:
        /* <DEDUP_REMOVED lines=205> */
.L_x_2848:
        /* <DEDUP_REMOVED lines=29> */
.L_x_2852:
        /* <DEDUP_REMOVED lines=14> */
.L_x_2851:
        /* <DEDUP_REMOVED lines=20> */
.L_x_2856:
        /* <DEDUP_REMOVED lines=14> */
.L_x_2855:
        /* <DEDUP_REMOVED lines=14> */
.L_x_2850:
        /* <DEDUP_REMOVED lines=19> */
.L_x_2858:
        /* <DEDUP_REMOVED lines=14> */
.L_x_2857:
        /* <DEDUP_REMOVED lines=20> */
.L_x_2860:
        /* <DEDUP_REMOVED lines=15> */
.L_x_2859:
        /* <DEDUP_REMOVED lines=15> */
.L_x_2849:
        /* <DEDUP_REMOVED lines=23> */
.L_x_2863:
        /* <DEDUP_REMOVED lines=16> */
.L_x_2862:
        /* <DEDUP_REMOVED lines=20> */
[----:B------:R-:W-:Y:S01]  /*6a60*/  SHF.R.U32.HI R5, RZ, 0x18, R4 ;  /* 0x00000018ff057819 */ /* 0x000fe20000011604 */
[----:B------:R-:W-:-:S06]  /*6a70*/  IMAD.MOV.U32 R4, RZ, RZ, 0x7f ;  /* 0x0000007fff047424 */ /* 0x000fcc00078e00ff */
        /* <DEDUP_REMOVED lines=8> */
.L_x_2866:
[----:B------:R-:W-:-:S05]  /*6b00*/  LOP3.LUT R5, R4, R5, RZ, 0xfc, !PT ;  /* 0x0000000504057212 */ /* 0x000fca00078efcff */
[----:B------:R0:W-:Y:S01]  /*6b10*/  STG.E.U8 [R2.64], R5 ;  /* 0x0000000502007986 */ /* 0x0001e2000c101124 */
[----:B------:R-:W-:Y:S05]  /*6b20*/  BRA `(.L_x_2854) ;  /* 0x00000b1000007947 */ /* 0x000fea0003800000 */
.L_x_2865:
[----:B------:R0:W-:Y:S01]  /*6b30*/  STG.E.U8 [R2.64], R5 ;  /* 0x0000000502007986 */ /* 0x0001e2000c101124 */
[----:B------:R-:W-:Y:S05]  /*6b40*/  BRA `(.L_x_2854) ;  /* 0x00000af000007947 */ /* 0x000fea0003800000 */
.L_x_2864:
        /* <DEDUP_REMOVED lines=14> */
.L_x_2861:
        /* <DEDUP_REMOVED lines=22> */
.L_x_2869:
[----:B------:R-:W-:-:S05]  /*6d90*/  IMAD.SHL.U32 R0, R5, 0x2000000, RZ ;  /* 0x0200000005007824 */ /* 0x000fca00078e00ff */
[----:B------:R-:W-:-:S13]  /*6da0*/  ISETP.GE.U32.AND P0, PT, R0, 0x8000000, PT ;  /* 0x080000000000780c */ /* 0x000fda0003f06070 */
[C---:B------:R-:W-:Y:S01]  /*6db0*/  @!P0 SHF.L.U32 R4, R5.reuse, 0x8, RZ ;  /* 0x0000000805048819 */ /* 0x040fe200000006ff */
        /* <DEDUP_REMOVED lines=21> */
.L_x_2871:
[----:B------:R-:W-:-:S05]  /*6f10*/  IMAD.SHL.U32 R5, R5, 0x1000000, RZ ;  /* 0x0100000005057824 */ /* 0x000fca00078e00ff */
[----:B------:R-:W-:-:S04]  /*6f20*/  LOP3.LUT R0, R5, 0x80000000, R0, 0xc8, !PT ;  /* 0x8000000005007812 */ /* 0x000fc800078ec800 */
[----:B------:R-:W-:-:S04]  /*6f30*/  SHF.R.U32.HI R5, RZ, 0x18, R0 ;  /* 0x00000018ff057819 */ /* 0x000fc80000011600 */
[----:B------:R-:W-:-:S04]  /*6f40*/  LOP3.LUT R5, R6, R5, RZ, 0xfc, !PT ;  /* 0x0000000506057212 */ /* 0x000fc800078efcff */
[----:B------:R-:W-:-:S05]  /*6f50*/  PRMT R4, R5, 0x7610, R4 ;  /* 0x0000761005047816 */ /* 0x000fca0000000004 */
.L_x_2870:
[----:B------:R0:W-:Y:S01]  /*6f60*/  STG.E.U8 [R2.64], R4 ;  /* 0x0000000402007986 */ /* 0x0001e2000c101124 */
[----:B------:R-:W-:Y:S05]  /*6f70*/  BRA `(.L_x_2854) ;  /* 0x000006c000007947 */ /* 0x000fea0003800000 */
.L_x_2868:
        /* <DEDUP_REMOVED lines=24> */
.L_x_2873:
[----:B------:R-:W-:-:S05]  /*7100*/  IMAD.SHL.U32 R5, R5, 0x1000000, RZ ;  /* 0x0100000005057824 */ /* 0x000fca00078e00ff */
[----:B------:R-:W-:-:S04]  /*7110*/  LOP3.LUT R0, R5, 0x80000000, R0, 0xc8, !PT ;  /* 0x8000000005007812 */ /* 0x000fc800078ec800 */
[----:B------:R-:W-:-:S04]  /*7120*/  SHF.R.U32.HI R5, RZ, 0x18, R0 ;  /* 0x00000018ff057819 */ /* 0x000fc80000011600 */
[----:B------:R-:W-:-:S04]  /*7130*/  LOP3.LUT R5, R6, R5, RZ, 0xfc, !PT ;  /* 0x0000000506057212 */ /* 0x000fc800078efcff */
[----:B------:R-:W-:-:S05]  /*7140*/  PRMT R4, R5, 0x7610, R4 ;  /* 0x0000761005047816 */ /* 0x000fca0000000004 */
.L_x_2872:
[----:B------:R0:W-:Y:S01]  /*7150*/  STG.E.U8 [R2.64], R4 ;  /* 0x0000000402007986 */ /* 0x0001e2000c101124 */
[----:B------:R-:W-:Y:S05]  /*7160*/  BRA `(.L_x_2854) ;  /* 0x000004d000007947 */ /* 0x000fea0003800000 */
.L_x_2867:
        /* <DEDUP_REMOVED lines=28> */
.L_x_2876:
[----:B------:R0:W-:Y:S01]  /*7330*/  STG.E.U8 [R2.64], R4 ;  /* 0x0000000402007986 */ /* 0x0001e2000c101124 */
[----:B------:R-:W-:Y:S05]  /*7340*/  BRA `(.L_x_2854) ;  /* 0x000002f000007947 */ /* 0x000fea0003800000 */
.L_x_2853:
        /* <DEDUP_REMOVED lines=20> */
.L_x_2875:
        /* <DEDUP_REMOVED lines=14> */
.L_x_2874:
        /* <DEDUP_REMOVED lines=13> */
.L_x_2854:
[----:B------:R-:W-:Y:S02]  /*7640*/  IADD3 R17, R17, 0x80, RZ ;  /* 0x0000008011117810 */ /* 0x000fe40007ffe0ff */
.L_x_2818:
[----:B------:R-:W-:Y:S05]  /*7650*/  BSYNC B6 ;  /* 0x0000000000067941 */ /* 0x000fea0003800000 */
.L_x_2817:
        /* <DEDUP_REMOVED lines=195> */
[----:B------:R-:W-:Y:S01]  /*8290*/  @P0 IMAD.MOV.U32 R4, RZ, RZ, RZ ;  /* 0x000000ffff040224 */ /* 0x000fe200078e00ff */
        /* <DEDUP_REMOVED lines=8> */
.L_x_2877:
        /* <DEDUP_REMOVED lines=27> */
[----:B0-----:R-:W-:Y:S01]  /*84d0*/  STG.E.U8 [R2.64], R5 ;  /* 0x0000000502007986 */ /* 0x001fe2000c101124 */
[----:B------:R-:W-:Y:S05]  /*84e0*/  EXIT ;  /* 0x000000000000794d */ /* 0x000fea0003800000 */
.L_x_2881:
        /* <DEDUP_REMOVED lines=12> */
[----:B0-----:R-:W-:Y:S01]  /*85b0*/  STG.E.U8 [R2.64], R4 ;  /* 0x0000000402007986 */ /* 0x001fe2000c101124 */
[----:B------:R-:W-:Y:S05]  /*85c0*/  EXIT ;  /* 0x000000000000794d */ /* 0x000fea0003800000 */
.L_x_2880:
        /* <DEDUP_REMOVED lines=18> */
[----:B0-----:R-:W-:Y:S01]  /*86f0*/  STG.E.64 [R2.64], R4 ;  /* 0x0000000402007986 */ /* 0x001fe2000c101b24 */
[----:B------:R-:W-:Y:S05]  /*8700*/  EXIT ;  /* 0x000000000000794d */ /* 0x000fea0003800000 */
.L_x_2884:
        /* <DEDUP_REMOVED lines=12> */
[----:B0-----:R-:W-:Y:S01]  /*87d0*/  STG.E [R2.64], R5 ;  /* 0x0000000502007986 */ /* 0x001fe2000c101924 */
[----:B------:R-:W-:Y:S05]  /*87e0*/  EXIT ;  /* 0x000000000000794d */ /* 0x000fea0003800000 */
.L_x_2883:
        /* <DEDUP_REMOVED lines=12> */
[----:B0-----:R-:W-:Y:S01]  /*88b0*/  STG.E.U16 [R2.64], R5 ;  /* 0x0000000502007986 */ /* 0x001fe2000c101524 */
[----:B------:R-:W-:Y:S05]  /*88c0*/  EXIT ;  /* 0x000000000000794d */ /* 0x000fea0003800000 */
.L_x_2879:
        /* <DEDUP_REMOVED lines=17> */
[----:B------:R-:W-:Y:S01]  /*89e0*/  STG.E [R2.64], R5 ;  /* 0x0000000502007986 */ /* 0x000fe2000c101924 */
[----:B------:R-:W-:Y:S05]  /*89f0*/  EXIT ;  /* 0x000000000000794d */ /* 0x000fea0003800000 */
.L_x_2886:
        /* <DEDUP_REMOVED lines=12> */
[----:B------:R-:W-:Y:S01]  /*8ac0*/  STG.E.U16 [R2.64], R0 ;  /* 0x0000000002007986 */ /* 0x000fe2000c101524 */
[----:B------:R-:W-:Y:S05]  /*8ad0*/  EXIT ;  /* 0x000000000000794d */ /* 0x000fea0003800000 */
.L_x_2885:
        /* <DEDUP_REMOVED lines=18> */
[----:B------:R-:W-:Y:S01]  /*8c00*/  STG.E.64 [R2.64], R4 ;  /* 0x0000000402007986 */ /* 0x000fe2000c101b24 */
[----:B------:R-:W-:Y:S05]  /*8c10*/  EXIT ;  /* 0x000000000000794d */ /* 0x000fea0003800000 */
.L_x_2888:
        /* <DEDUP_REMOVED lines=13> */
[----:B------:R-:W-:Y:S01]  /*8cf0*/  STG.E [R2.64], R0 ;  /* 0x0000000002007986 */ /* 0x000fe2000c101924 */
[----:B------:R-:W-:Y:S05]  /*8d00*/  EXIT ;  /* 0x000000000000794d */ /* 0x000fea0003800000 */
.L_x_2887:
        /* <DEDUP_REMOVED lines=13> */
[----:B0-----:R-:W-:Y:S01]  /*8de0*/  STG.E.64 [R2.64], R4 ;  /* 0x0000000402007986 */ /* 0x001fe2000c101b24 */
[----:B------:R-:W-:Y:S05]  /*8df0*/  EXIT ;  /* 0x000000000000794d */ /* 0x000fea0003800000 */
.L_x_2878:
        /* <DEDUP_REMOVED lines=21> */
[----:B------:R-:W-:Y:S01]  /*8f50*/  STG.E.U8 [R2.64], R5 ;  /* 0x0000000502007986 */ /* 0x000fe2000c101124 */
[----:B------:R-:W-:Y:S05]  /*8f60*/  EXIT ;  /* 0x000000000000794d */ /* 0x000fea0003800000 */
.L_x_2891:
        /* <DEDUP_REMOVED lines=14> */
[----:B0-----:R-:W-:Y:S01]  /*9050*/  STG.E.128 [R2.64], R4 ;  /* 0x0000000402007986 */ /* 0x001fe2000c101d24 */
[----:B------:R-:W-:Y:S05]  /*9060*/  EXIT ;  /* 0x000000000000794d */ /* 0x000fea0003800000 */
.L_x_2890:
        /* <DEDUP_REMOVED lines=9> */
[C---:B------:R-:W-:Y:S01]  /*9100*/  @!P0 SHF.L.U32 R4, R5.reuse, 0x8, RZ ;  /* 0x0000000805048819 */ /* 0x040fe200000006ff */
        /* <DEDUP_REMOVED lines=20> */
.L_x_2894:
[----:B------:R-:W-:-:S05]  /*9250*/  LOP3.LUT R5, R4, R5, RZ, 0xfc, !PT ;  /* 0x0000000504057212 */ /* 0x000fca00078efcff */
[----:B------:R-:W-:Y:S01]  /*9260*/  STG.E.U8 [R2.64], R5 ;  /* 0x0000000502007986 */ /* 0x000fe2000c101124 */
[----:B------:R-:W-:Y:S05]  /*9270*/  EXIT ;  /* 0x000000000000794d */ /* 0x000fea0003800000 */
.L_x_2893:
[----:B------:R-:W-:Y:S01]  /*9280*/  STG.E.U8 [R2.64], R5 ;  /* 0x0000000502007986 */ /* 0x000fe2000c101124 */
[----:B------:R-:W-:Y:S05]  /*9290*/  EXIT ;  /* 0x000000000000794d */ /* 0x000fea0003800000 */
.L_x_2892:
        /* <DEDUP_REMOVED lines=12> */
[----:B------:R-:W-:Y:S01]  /*9360*/  STG.E.U16 [R2.64], R0 ;  /* 0x0000000002007986 */ /* 0x000fe2000c101524 */
[----:B------:R-:W-:Y:S05]  /*9370*/  EXIT ;  /* 0x000000000000794d */ /* 0x000fea0003800000 */
.L_x_2889:
        /* <DEDUP_REMOVED lines=20> */
[----:B0-----:R-:W-:Y:S01]  /*94c0*/  STG.E.U16 [R2.64], R5 ;  /* 0x0000000502007986 */ /* 0x001fe2000c101524 */
[----:B------:R-:W-:Y:S05]  /*94d0*/  EXIT ;  /* 0x000000000000794d */ /* 0x000fea0003800000 */
.L_x_2897:
        /* <DEDUP_REMOVED lines=24> */
.L_x_2899:
[----:B------:R-:W-:-:S05]  /*9660*/  IMAD.SHL.U32 R5, R5, 0x1000000, RZ ;  /* 0x0100000005057824 */ /* 0x000fca00078e00ff */
[----:B------:R-:W-:-:S04]  /*9670*/  LOP3.LUT R0, R5, 0x80000000, R0, 0xc8, !PT ;  /* 0x8000000005007812 */ /* 0x000fc800078ec800 */
[----:B------:R-:W-:-:S04]  /*9680*/  SHF.R.U32.HI R5, RZ, 0x18, R0 ;  /* 0x00000018ff057819 */ /* 0x000fc80000011600 */
[----:B------:R-:W-:-:S04]  /*9690*/  LOP3.LUT R5, R6, R5, RZ, 0xfc, !PT ;  /* 0x0000000506057212 */ /* 0x000fc800078efcff */
[----:B------:R-:W-:-:S05]  /*96a0*/  PRMT R4, R5, 0x7610, R4 ;  /* 0x0000761005047816 */ /* 0x000fca0000000004 */
.L_x_2898:
[----:B------:R-:W-:Y:S01]  /*96b0*/  STG.E.U8 [R2.64], R4 ;  /* 0x0000000402007986 */ /* 0x000fe2000c101124 */
[----:B------:R-:W-:Y:S05]  /*96c0*/  EXIT ;  /* 0x000000000000794d */ /* 0x000fea0003800000 */
.L_x_2896:
        /* <DEDUP_REMOVED lines=24> */
.L_x_2901:
[----:B------:R-:W-:-:S05]  /*9850*/  IMAD.SHL.U32 R5, R5, 0x1000000, RZ ;  /* 0x0100000005057824 */ /* 0x000fca00078e00ff */
[----:B------:R-:W-:-:S04]  /*9860*/  LOP3.LUT R0, R5, 0x80000000, R0, 0xc8, !PT ;  /* 0x8000000005007812 */ /* 0x000fc800078ec800 */
[----:B------:R-:W-:-:S04]  /*9870*/  SHF.R.U32.HI R5, RZ, 0x18, R0 ;  /* 0x00000018ff057819 */ /* 0x000fc80000011600 */
[----:B------:R-:W-:-:S04]  /*9880*/  LOP3.LUT R5, R6, R5, RZ, 0xfc, !PT ;  /* 0x0000000506057212 */ /* 0x000fc800078efcff */
[----:B------:R-:W-:-:S05]  /*9890*/  PRMT R4, R5, 0x7610, R4 ;  /* 0x0000761005047816 */ /* 0x000fca0000000004 */
.L_x_2900:
[----:B------:R-:W-:Y:S01]  /*98a0*/  STG.E.U8 [R2.64], R4 ;  /* 0x0000000402007986 */ /* 0x000fe2000c101124 */
[----:B------:R-:W-:Y:S05]  /*98b0*/  EXIT ;  /* 0x000000000000794d */ /* 0x000fea0003800000 */
.L_x_2895:
        /* <DEDUP_REMOVED lines=28> */
.L_x_2904:
[----:B------:R-:W-:Y:S01]  /*9a80*/  STG.E.U8 [R2.64], R4 ;  /* 0x0000000402007986 */ /* 0x000fe2000c101124 */
[----:B------:R-:W-:Y:S05]  /*9a90*/  EXIT ;  /* 0x000000000000794d */ /* 0x000fea0003800000 */
.L_x_2882:
        /* <DEDUP_REMOVED lines=19> */
[----:B------:R-:W-:Y:S05]  /*9bd0*/  EXIT ;  /* 0x000000000000794d */ /* 0x000fea0003800000 */
.L_x_2903:
        /* <DEDUP_REMOVED lines=12> */
[----:B0-----:R-:W-:Y:S01]  /*9ca0*/  STG.E.64 [R2.64], R4 ;  /* 0x0000000402007986 */ /* 0x001fe2000c101b24 */
[----:B------:R-:W-:Y:S05]  /*9cb0*/  EXIT ;  /* 0x000000000000794d */ /* 0x000fea0003800000 */
.L_x_2902:
        /* <DEDUP_REMOVED lines=12> */
[----:B0-----:R-:W-:Y:S01]  /*9d80*/  STG.E [R2.64], R5 ;  /* 0x0000000502007986 */ /* 0x001fe2000c101924 */
[----:B------:R-:W-:Y:S05]  /*9d90*/  EXIT ;  /* 0x000000000000794d */ /* 0x000fea0003800000 */
.L_x_2905:
        /* <DEDUP_REMOVED lines=14> */
.L_x_6883:


//--------------------- .text._ZN2at6native27unrolled_elementwise_kernelINS0_11FillFunctorIN3c1011Float8_e5m2EEESt5arrayIPcLm1EELi4E23TrivialOffsetCalculatorILi0EjES9_ILi1EjENS0_6memory12LoadWithCastILi0EEENSC_13StoreWithCastILi1EEEEEviT_T0_T2_T3_T4_T5_ --------------------------
	.section	.text._ZN2at6native27unrolled_elementwise_kernelINS0_11FillFunctorIN3c1011Float8_e5m2EEESt5arrayIPcLm1EELi4E23TrivialOffsetCalculatorILi0EjES9_ILi1EjENS0_6memory12LoadWithCastILi0EEENSC_13StoreWithCastILi1EEEEEviT_T0_T2_T3_T4_T5_,"ax",@progbits
	.sectioninfo	@"SHI_REGISTERS=26"
	.align	128
        .global         _ZN2at6native27unrolled_elementwise_kernelINS0_11FillFunctorIN3c1011Float8_e5m2EEESt5arrayIPcLm1EELi4E23TrivialOffsetCalculatorILi0EjES9_ILi1EjENS0_6memory12LoadWithCastILi0EEENSC_13StoreWithCastILi1EEEEEviT_T0_T2_T3_T4_T5_
        .type           _ZN2at6native27unrolled_elementwise_kernelINS0_11FillFunctorIN3c1011Float8_e5m2EEESt5arrayIPcLm1EELi4E23TrivialOffsetCalculatorILi0EjES9_ILi1EjENS0_6memory12LoadWithCastILi0EEENSC_13StoreWithCastILi1EEEEEviT_T0_T2_T3_T4_T5_,@function
        .size           _ZN2at6native27unrolled_elementwise_kernelINS0_11FillFunctorIN3c1011Float8_e5m2EEESt5arrayIPcLm1EELi4E23TrivialOffsetCalculatorILi0EjES9_ILi1EjENS0_6memory12LoadWithCastILi0EEENSC_13StoreWithCastILi1EEEEEviT_T0_T2_T3_T4_T5_,(.L_x_6884 - _ZN2at6native27unrolled_elementwise_kernelINS0_11FillFunctorIN3c1011Float8_e5m2EEESt5arrayIPcLm1EELi4E23TrivialOffsetCalculatorILi0EjES9_ILi1EjENS0_6memory12LoadWithCastILi0EEENSC_13StoreWithCastILi1EEEEEviT_T0_T2_T3_T4_T5_)
        .other          _ZN2at6native27unrolled_elementwise_kernelINS0_11FillFunctorIN3c1011Float8_e5m2EEESt5arrayIPcLm1EELi4E23TrivialOffsetCalculatorILi0EjES9_ILi1EjENS0_6memory12LoadWithCastILi0EEENSC_13StoreWithCastILi1EEEEEviT_T0_T2_T3_T4_T5_,@"STO_CUDA_ENTRY STV_DEFAULT"
_ZN2at6native27unrolled_elementwise_kernelINS0_11FillFunctorIN3c1011Float8_e5m2EEESt5arrayIPcLm1EELi4E23TrivialOffsetCalculatorILi0EjES9_ILi1EjENS0_6memory12LoadWithCastILi0EEENSC_13StoreWithCastILi1EEEEEviT_T0_T2_T3_T4_T5_:
.text._ZN2at6native27unrolled_elementwise_kernelINS0_11FillFunctorIN3c1011Float8_e5m2EEESt5arrayIPcLm1EELi4E23TrivialOffsetCalculatorILi0EjES9_ILi1EjENS0_6memory12LoadWithCastILi0EEENSC_13StoreWithCastILi1EEEEEviT_T0_T2_T3_T4_T5_:
        /* <DEDUP_REMOVED lines=42> */
.L_x_2911:
        /* <DEDUP_REMOVED lines=14> */
.L_x_2910:
        /* <DEDUP_REMOVED lines=20> */
.L_x_2914:
        /* <DEDUP_REMOVED lines=14> */
.L_x_2913:
        /* <DEDUP_REMOVED lines=14> */
.L_x_2909:
[----:B------:R-:W-:-:S13]  /*0680*/  ISETP.GT.AND P0, PT, R0, 0x6, PT ;  /* 0x000000060000780c */ /* 0x000fda0003f04270 */
[----:B------:R-:W-:Y:S05]  /*0690*/  @P0 BRA `(.L_x_2915) ;  /* 0x000001f000000947 */ /* 0x000fea0003800000 */
        /* <DEDUP_REMOVED lines=17> */
.L_x_2916:
        /* <DEDUP_REMOVED lines=14> */
.L_x_2915:
[----:B------:R-:W-:-:S13]  /*0890*/  ISETP.NE.AND P0, PT, R0, 0x7, PT ;  /* 0x000000070000780c */ /* 0x000fda0003f05270 */
[----:B------:R-:W-:Y:S05]  /*08a0*/  @!P0 BRA `(.L_x_2917) ;  /* 0x0000021000008947 */ /* 0x000fea0003800000 */
[----:B------:R-:W-:-:S13]  /*08b0*/  ISETP.NE.AND P0, PT, R0, 0x8, PT ;  /* 0x000000080000780c */ /* 0x000fda0003f05270 */
[----:B------:R-:W-:Y:S05]  /*08c0*/  @!P0 BRA `(.L_x_2918) ;  /* 0x0000010000008947 */ /* 0x000fea0003800000 */
[----:B------:R-:W-:-:S13]  /*08d0*/  ISETP.NE.AND P0, PT, R0, 0x9, PT ;  /* 0x000000090000780c */ /* 0x000fda0003f05270 */
[----:B------:R-:W-:Y:S05]  /*08e0*/  @P0 BRA `(.L_x_2912) ;  /* 0x00000f6000000947 */ /* 0x000fea0003800000 */
[C---:B------:R-:W-:Y:S02]  /*08f0*/  IMAD.SHL.U32 R0, R18.reuse, 0x2000000, RZ ;  /* 0x0200000012007824 */ /* 0x040fe400078e00ff */
[----:B------:R-:W-:Y:S02]  /*0900*/  IMAD.SHL.U32 R7, R18, 0x1000000, RZ ;  /* 0x0100000012077824 */ /* 0x000fe400078e00ff */
[----:B------:R-:W-:Y:S01]  /*0910*/  IMAD.MOV.U32 R5, RZ, RZ, RZ ;  /* 0x000000ffff057224 */ /* 0x000fe200078e00ff */
        /* <DEDUP_REMOVED lines=11> */
.L_x_2918:
        /* <DEDUP_REMOVED lines=15> */
.L_x_2917:
        /* <DEDUP_REMOVED lines=15> */
.L_x_2908:
        /* <DEDUP_REMOVED lines=23> */
.L_x_2921:
[C---:B------:R-:W-:Y:S01]  /*0d20*/  IMAD.SHL.U32 R0, R18.reuse, 0x2000000, RZ ;  /* 0x0200000012007824 */ /* 0x040fe200078e00ff */
[----:B------:R-:W-:Y:S01]  /*0d30*/  CS2R R6, SRZ ;  /* 0x0000000000067805 */ /* 0x000fe2000001ff00 */
        /* <DEDUP_REMOVED lines=14> */
.L_x_2920:
        /* <DEDUP_REMOVED lines=30> */
.L_x_2924:
[----:B------:R-:W-:-:S05]  /*1000*/  LOP3.LUT R5, R4, R5, RZ, 0xfc, !PT ;  /* 0x0000000504057212 */ /* 0x000fca00078efcff */
[----:B------:R0:W-:Y:S01]  /*1010*/  STG.E.U8 [R2.64], R5 ;  /* 0x0000000502007986 */ /* 0x0001e2000c101124 */
[----:B------:R-:W-:Y:S05]  /*1020*/  BRA `(.L_x_2907) ;  /* 0x00000b1000007947 */ /* 0x000fea0003800000 */
.L_x_2923:
[----:B------:R0:W-:Y:S01]  /*1030*/  STG.E.U8 [R2.64], R18 ;  /* 0x0000001202007986 */ /* 0x0001e2000c101124 */
[----:B------:R-:W-:Y:S05]  /*1040*/  BRA `(.L_x_2907) ;  /* 0x00000af000007947 */ /* 0x000fea0003800000 */
.L_x_2922:
        /* <DEDUP_REMOVED lines=14> */
.L_x_2919:
        /* <DEDUP_REMOVED lines=22> */
.L_x_2927:
        /* <DEDUP_REMOVED lines=24> */
.L_x_2929:
[----:B------:R-:W-:-:S05]  /*1410*/  IMAD.SHL.U32 R7, R18, 0x1000000, RZ ;  /* 0x0100000012077824 */ /* 0x000fca00078e00ff */
[----:B------:R-:W-:-:S04]  /*1420*/  LOP3.LUT R0, R7, 0x80000000, R0, 0xc8, !PT ;  /* 0x8000000007007812 */ /* 0x000fc800078ec800 */
[----:B------:R-:W-:-:S04]  /*1430*/  SHF.R.U32.HI R0, RZ, 0x18, R0 ;  /* 0x00000018ff007819 */ /* 0x000fc80000011600 */
[----:B------:R-:W-:-:S04]  /*1440*/  LOP3.LUT R0, R5, R0, RZ, 0xfc, !PT ;  /* 0x0000000005007212 */ /* 0x000fc800078efcff */
[----:B------:R-:W-:-:S05]  /*1450*/  PRMT R4, R0, 0x7610, R4 ;  /* 0x0000761000047816 */ /* 0x000fca0000000004 */
.L_x_2928:
[----:B------:R0:W-:Y:S01]  /*1460*/  STG.E.U8 [R2.64], R4 ;  /* 0x0000000402007986 */ /* 0x0001e2000c101124 */
[----:B------:R-:W-:Y:S05]  /*1470*/  BRA `(.L_x_2907) ;  /* 0x000006c000007947 */ /* 0x000fea0003800000 */
.L_x_2926:
        /* <DEDUP_REMOVED lines=24> */
.L_x_2931:
[----:B------:R-:W-:-:S05]  /*1600*/  IMAD.SHL.U32 R7, R18, 0x1000000, RZ ;  /* 0x0100000012077824 */ /* 0x000fca00078e00ff */
[----:B------:R-:W-:-:S04]  /*1610*/  LOP3.LUT R0, R7, 0x80000000, R0, 0xc8, !PT ;  /* 0x8000000007007812 */ /* 0x000fc800078ec800 */
[----:B------:R-:W-:-:S04]  /*1620*/  SHF.R.U32.HI R0, RZ, 0x18, R0 ;  /* 0x00000018ff007819 */ /* 0x000fc80000011600 */
[----:B------:R-:W-:-:S04]  /*1630*/  LOP3.LUT R0, R5, R0, RZ, 0xfc, !PT ;  /* 0x0000000005007212 */ /* 0x000fc800078efcff */
[----:B------:R-:W-:-:S05]  /*1640*/  PRMT R4, R0, 0x7610, R4 ;  /* 0x0000761000047816 */ /* 0x000fca0000000004 */
.L_x_2930:
[----:B------:R0:W-:Y:S01]  /*1650*/  STG.E.U8 [R2.64], R4 ;  /* 0x0000000402007986 */ /* 0x0001e2000c101124 */
[----:B------:R-:W-:Y:S05]  /*1660*/  BRA `(.L_x_2907) ;  /* 0x000004d000007947 */ /* 0x000fea0003800000 */
.L_x_2925:
        /* <DEDUP_REMOVED lines=28> */
.L_x_2934:
[----:B------:R0:W-:Y:S01]  /*1830*/  STG.E.U8 [R2.64], R4 ;  /* 0x0000000402007986 */ /* 0x0001e2000c101124 */
[----:B------:R-:W-:Y:S05]  /*1840*/  BRA `(.L_x_2907) ;  /* 0x000002f000007947 */ /* 0x000fea0003800000 */
.L_x_2912:
        /* <DEDUP_REMOVED lines=20> */
.L_x_2933:
        /* <DEDUP_REMOVED lines=14> */
.L_x_2932:
        /* <DEDUP_REMOVED lines=13> */
.L_x_2907:
[----:B-1-3--:R-:W-:Y:S05]  /*1b40*/  BSYNC B6 ;  /* 0x0000000000067941 */ /* 0x00afea0003800000 */
.L_x_2906:
        /* <DEDUP_REMOVED lines=33> */
.L_x_2940:
        /* <DEDUP_REMOVED lines=14> */
.L_x_2939:
        /* <DEDUP_REMOVED lines=20> */
.L_x_2944:
        /* <DEDUP_REMOVED lines=14> */
.L_x_2943:
        /* <DEDUP_REMOVED lines=14> */
.L_x_2938:
        /* <DEDUP_REMOVED lines=19> */
.L_x_2946:
        /* <DEDUP_REMOVED lines=14> */
.L_x_2945:
        /* <DEDUP_REMOVED lines=20> */
.L_x_2948:
        /* <DEDUP_REMOVED lines=15> */
.L_x_2947:
        /* <DEDUP_REMOVED lines=15> */
.L_x_2937:
        /* <DEDUP_REMOVED lines=23> */
.L_x_2951:
        /* <DEDUP_REMOVED lines=16> */
.L_x_2950:
        /* <DEDUP_REMOVED lines=30> */
.L_x_2954:
[----:B------:R-:W-:-:S05]  /*2ac0*/  LOP3.LUT R5, R4, R5, RZ, 0xfc, !PT ;  /* 0x0000000504057212 */ /* 0x000fca00078efcff */
[----:B------:R0:W-:Y:S01]  /*2ad0*/  STG.E.U8 [R2.64], R5 ;  /* 0x0000000502007986 */ /* 0x0001e2000c101124 */
[----:B------:R-:W-:Y:S05]  /*2ae0*/  BRA `(.L_x_2942) ;  /* 0x00000b1000007947 */ /* 0x000fea0003800000 */
.L_x_2953:
[----:B------:R0:W-:Y:S01]  /*2af0*/  STG.E.U8 [R2.64], R18 ;  /* 0x0000001202007986 */ /* 0x0001e2000c101124 */
[----:B------:R-:W-:Y:S05]  /*2b00*/  BRA `(.L_x_2942) ;  /* 0x00000af000007947 */ /* 0x000fea0003800000 */
.L_x_2952:
        /* <DEDUP_REMOVED lines=14> */
.L_x_2949:
        /* <DEDUP_REMOVED lines=22> */
.L_x_2957:
        /* <DEDUP_REMOVED lines=24> */
.L_x_2959:
[----:B------:R-:W-:-:S05]  /*2ed0*/  IMAD.SHL.U32 R7, R18, 0x1000000, RZ ;  /* 0x0100000012077824 */ /* 0x000fca00078e00ff */
[----:B------:R-:W-:-:S04]  /*2ee0*/  LOP3.LUT R0, R7, 0x80000000, R0, 0xc8, !PT ;  /* 0x8000000007007812 */ /* 0x000fc800078ec800 */
[----:B------:R-:W-:-:S04]  /*2ef0*/  SHF.R.U32.HI R0, RZ, 0x18, R0 ;  /* 0x00000018ff007819 */ /* 0x000fc80000011600 */
[----:B------:R-:W-:-:S04]  /*2f00*/  LOP3.LUT R0, R5, R0, RZ, 0xfc, !PT ;  /* 0x0000000005007212 */ /* 0x000fc800078efcff */
[----:B------:R-:W-:-:S05]  /*2f10*/  PRMT R4, R0, 0x7610, R4 ;  /* 0x0000761000047816 */ /* 0x000fca0000000004 */
.L_x_2958:
[----:B------:R0:W-:Y:S01]  /*2f20*/  STG.E.U8 [R2.64], R4 ;  /* 0x0000000402007986 */ /* 0x0001e2000c101124 */
[----:B------:R-:W-:Y:S05]  /*2f30*/  BRA `(.L_x_2942) ;  /* 0x000006c000007947 */ /* 0x000fea0003800000 */
.L_x_2956:
        /* <DEDUP_REMOVED lines=24> */
.L_x_2961:
[----:B------:R-:W-:-:S05]  /*30c0*/  IMAD.SHL.U32 R7, R18, 0x1000000, RZ ;  /* 0x0100000012077824 */ /* 0x000fca00078e00ff */
[----:B------:R-:W-:-:S04]  /*30d0*/  LOP3.LUT R0, R7, 0x80000000, R0, 0xc8, !PT ;  /* 0x8000000007007812 */ /* 0x000fc800078ec800 */
[----:B------:R-:W-:-:S04]  /*30e0*/  SHF.R.U32.HI R0, RZ, 0x18, R0 ;  /* 0x00000018ff007819 */ /* 0x000fc80000011600 */
[----:B------:R-:W-:-:S04]  /*30f0*/  LOP3.LUT R0, R5, R0, RZ, 0xfc, !PT ;  /* 0x0000000005007212 */ /* 0x000fc800078efcff */
[----:B------:R-:W-:-:S05]  /*3100*/  PRMT R4, R0, 0x7610, R4 ;  /* 0x0000761000047816 */ /* 0x000fca0000000004 */
.L_x_2960:
[----:B------:R0:W-:Y:S01]  /*3110*/  STG.E.U8 [R2.64], R4 ;  /* 0x0000000402007986 */ /* 0x0001e2000c101124 */
[----:B------:R-:W-:Y:S05]  /*3120*/  BRA `(.L_x_2942) ;  /* 0x000004d000007947 */ /* 0x000fea0003800000 */
.L_x_2955:
        /* <DEDUP_REMOVED lines=28> */
.L_x_2964:
[----:B------:R0:W-:Y:S01]  /*32f0*/  STG.E.U8 [R2.64], R4 ;  /* 0x0000000402007986 */ /* 0x0001e2000c101124 */
[----:B------:R-:W-:Y:S05]  /*3300*/  BRA `(.L_x_2942) ;  /* 0x000002f000007947 */ /* 0x000fea0003800000 */
.L_x_2941:
        /* <DEDUP_REMOVED lines=20> */
.L_x_2963:
        /* <DEDUP_REMOVED lines=14> */
.L_x_2962:
        /* <DEDUP_REMOVED lines=13> */
.L_x_2942:
        /* <DEDUP_REMOVED lines=33> */
.L_x_2968:
        /* <DEDUP_REMOVED lines=14> */
.L_x_2967:
        /* <DEDUP_REMOVED lines=20> */
.L_x_2972:
        /* <DEDUP_REMOVED lines=14> */
.L_x_2971:
        /* <DEDUP_REMOVED lines=14> */
.L_x_2966:
        /* <DEDUP_REMOVED lines=19> */
.L_x_2974:
        /* <DEDUP_REMOVED lines=14> */
.L_x_2973:
        /* <DEDUP_REMOVED lines=20> */
.L_x_2976:
        /* <DEDUP_REMOVED lines=15> */
.L_x_2975:
        /* <DEDUP_REMOVED lines=15> */
.L_x_2965:
        /* <DEDUP_REMOVED lines=23> */
.L_x_2979:
        /* <DEDUP_REMOVED lines=16> */
.L_x_2978:
        /* <DEDUP_REMOVED lines=30> */
.L_x_2982:
[----:B------:R-:W-:-:S05]  /*4570*/  LOP3.LUT R5, R4, R5, RZ, 0xfc, !PT ;  /* 0x0000000504057212 */ /* 0x000fca00078efcff */
[----:B------:R0:W-:Y:S01]  /*4580*/  STG.E.U8 [R2.64], R5 ;  /* 0x0000000502007986 */ /* 0x0001e2000c101124 */
[----:B------:R-:W-:Y:S05]  /*4590*/  BRA `(.L_x_2970) ;  /* 0x00000b1000007947 */ /* 0x000fea0003800000 */
.L_x_2981:
[----:B------:R0:W-:Y:S01]  /*45a0*/  STG.E.U8 [R2.64], R18 ;  /* 0x0000001202007986 */ /* 0x0001e2000c101124 */
[----:B------:R-:W-:Y:S05]  /*45b0*/  BRA `(.L_x_2970) ;  /* 0x00000af000007947 */ /* 0x000fea0003800000 */
.L_x_2980:
        /* <DEDUP_REMOVED lines=14> */
.L_x_2977:
        /* <DEDUP_REMOVED lines=22> */
.L_x_2985:
        /* <DEDUP_REMOVED lines=24> */
.L_x_2987:
[----:B------:R-:W-:-:S05]  /*4980*/  IMAD.SHL.U32 R7, R18, 0x1000000, RZ ;  /* 0x0100000012077824 */ /* 0x000fca00078e00ff */
[----:B------:R-:W-:-:S04]  /*4990*/  LOP3.LUT R0, R7, 0x80000000, R0, 0xc8, !PT ;  /* 0x8000000007007812 */ /* 0x000fc800078ec800 */
[----:B------:R-:W-:-:S04]  /*49a0*/  SHF.R.U32.HI R0, RZ, 0x18, R0 ;  /* 0x00000018ff007819 */ /* 0x000fc80000011600 */
[----:B------:R-:W-:-:S04]  /*49b0*/  LOP3.LUT R0, R5, R0, RZ, 0xfc, !PT ;  /* 0x0000000005007212 */ /* 0x000fc800078efcff */
[----:B------:R-:W-:-:S05]  /*49c0*/  PRMT R4, R0, 0x7610, R4 ;  /* 0x0000761000047816 */ /* 0x000fca0000000004 */
.L_x_2986:
[----:B------:R0:W-:Y:S01]  /*49d0*/  STG.E.U8 [R2.64], R4 ;  /* 0x0000000402007986 */ /* 0x0001e2000c101124 */
[----:B------:R-:W-:Y:S05]  /*49e0*/  BRA `(.L_x_2970) ;  /* 0x000006c000007947 */ /* 0x000fea0003800000 */
.L_x_2984:
        /* <DEDUP_REMOVED lines=24> */
.L_x_2989:
[----:B------:R-:W-:-:S05]  /*4b70*/  IMAD.SHL.U32 R7, R18, 0x1000000, RZ ;  /* 0x0100000012077824 */ /* 0x000fca00078e00ff */
[----:B------:R-:W-:-:S04]  /*4b80*/  LOP3.LUT R0, R7, 0x80000000, R0, 0xc8, !PT ;  /* 0x8000000007007812 */ /* 0x000fc800078ec800 */
[----:B------:R-:W-:-:S04]  /*4b90*/  SHF.R.U32.HI R0, RZ, 0x18, R0 ;  /* 0x00000018ff007819 */ /* 0x000fc80000011600 */
[----:B------:R-:W-:-:S04]  /*4ba0*/  LOP3.LUT R0, R5, R0, RZ, 0xfc, !PT ;  /* 0x0000000005007212 */ /* 0x000fc800078efcff */
[----:B------:R-:W-:-:S05]  /*4bb0*/  PRMT R4, R0, 0x7610, R4 ;  /* 0x0000761000047816 */ /* 0x000fca0000000004 */
.L_x_2988:
[----:B------:R0:W-:Y:S01]  /*4bc0*/  STG.E.U8 [R2.64], R4 ;  /* 0x0000000402007986 */ /* 0x0001e2000c101124 */
[----:B------:R-:W-:Y:S05]  /*4bd0*/  BRA `(.L_x_2970) ;  /* 0x000004d000007947 */ /* 0x000fea0003800000 */
.L_x_2983:
        /* <DEDUP_REMOVED lines=28> */
.L_x_2992:
[----:B------:R0:W-:Y:S01]  /*4da0*/  STG.E.U8 [R2.64], R4 ;  /* 0x0000000402007986 */ /* 0x0001e2000c101124 */
[----:B------:R-:W-:Y:S05]  /*4db0*/  BRA `(.L_x_2970) ;  /* 0x000002f000007947 */ /* 0x000fea0003800000 */
.L_x_2969:
        /* <DEDUP_REMOVED lines=20> */
.L_x_2991:
        /* <DEDUP_REMOVED lines=14> */
.L_x_2990:
        /* <DEDUP_REMOVED lines=13> */
.L_x_2970:
[----:B------:R-:W-:Y:S02]  /*50b0*/  IADD3 R16, R16, 0x80, RZ ;  /* 0x0000008010107810 */ /* 0x000fe40007ffe0ff */
.L_x_2936:
[----:B------:R-:W-:Y:S05]  /*50c0*/  BSYNC B6 ;  /* 0x0000000000067941 */ /* 0x000fea0003800000 */
.L_x_2935:
        /* <DEDUP_REMOVED lines=31> */
.L_x_2996:
        /* <DEDUP_REMOVED lines=14> */
.L_x_2995:
        /* <DEDUP_REMOVED lines=20> */
.L_x_2999:
        /* <DEDUP_REMOVED lines=14> */
.L_x_2998:
        /* <DEDUP_REMOVED lines=14> */
.L_x_2994:
        /* <DEDUP_REMOVED lines=19> */
.L_x_3001:
        /* <DEDUP_REMOVED lines=14> */
.L_x_3000:
        /* <DEDUP_REMOVED lines=20> */
.L_x_3003:
        /* <DEDUP_REMOVED lines=15> */
.L_x_3002:
        /* <DEDUP_REMOVED lines=15> */
.L_x_2993:
        /* <DEDUP_REMOVED lines=23> */
.L_x_3006:
        /* <DEDUP_REMOVED lines=16> */
.L_x_3005:
        /* <DEDUP_REMOVED lines=30> */
.L_x_3009:
[----:B------:R-:W-:-:S05]  /*6020*/  LOP3.LUT R5, R4, R5, RZ, 0xfc, !PT ;  /* 0x0000000504057212 */ /* 0x000fca00078efcff */
[----:B------:R-:W-:Y:S01]  /*6030*/  STG.E.U8 [R2.64], R5 ;  /* 0x0000000502007986 */ /* 0x000fe2000c101124 */
[----:B------:R-:W-:Y:S05]  /*6040*/  EXIT ;  /* 0x000000000000794d */ /* 0x000fea0003800000 */
.L_x_3008:
[----:B------:R-:W-:Y:S01]  /*6050*/  STG.E.U8 [R2.64], R18 ;  /* 0x0000001202007986 */ /* 0x000fe2000c101124 */
[----:B------:R-:W-:Y:S05]  /*6060*/  EXIT ;  /* 0x000000000000794d */ /* 0x000fea0003800000 */
.L_x_3007:
        /* <DEDUP_REMOVED lines=14> */
.L_x_3004:
        /* <DEDUP_REMOVED lines=22> */
.L_x_3012:
        /* <DEDUP_REMOVED lines=24> */
.L_x_3014:
[----:B------:R-:W-:-:S05]  /*6430*/  IMAD.SHL.U32 R7, R18, 0x1000000, RZ ;  /* 0x0100000012077824 */ /* 0x000fca00078e00ff */
[----:B------:R-:W-:-:S04]  /*6440*/  LOP3.LUT R0, R7, 0x80000000, R0, 0xc8, !PT ;  /* 0x8000000007007812 */ /* 0x000fc800078ec800 */
[----:B------:R-:W-:-:S04]  /*6450*/  SHF.R.U32.HI R0, RZ, 0x18, R0 ;  /* 0x00000018ff007819 */ /* 0x000fc80000011600 */
[----:B------:R-:W-:-:S04]  /*6460*/  LOP3.LUT R0, R5, R0, RZ, 0xfc, !PT ;  /* 0x0000000005007212 */ /* 0x000fc800078efcff */
[----:B------:R-:W-:-:S05]  /*6470*/  PRMT R4, R0, 0x7610, R4 ;  /* 0x0000761000047816 */ /* 0x000fca0000000004 */
.L_x_3013:
[----:B------:R-:W-:Y:S01]  /*6480*/  STG.E.U8 [R2.64], R4 ;  /* 0x0000000402007986 */ /* 0x000fe2000c101124 */
[----:B------:R-:W-:Y:S05]  /*6490*/  EXIT ;  /* 0x000000000000794d */ /* 0x000fea0003800000 */
.L_x_3011:
        /* <DEDUP_REMOVED lines=24> */
.L_x_3016:
[----:B------:R-:W-:-:S05]  /*6620*/  IMAD.SHL.U32 R7, R18, 0x1000000, RZ ;  /* 0x0100000012077824 */ /* 0x000fca00078e00ff */
[----:B------:R-:W-:-:S04]  /*6630*/  LOP3.LUT R0, R7, 0x80000000, R0, 0xc8, !PT ;  /* 0x8000000007007812 */ /* 0x000fc800078ec800 */
[----:B------:R-:W-:-:S04]  /*6640*/  SHF.R.U32.HI R0, RZ, 0x18, R0 ;  /* 0x00000018ff007819 */ /* 0x000fc80000011600 */
[----:B------:R-:W-:-:S04]  /*6650*/  LOP3.LUT R0, R5, R0, RZ, 0xfc, !PT ;  /* 0x0000000005007212 */ /* 0x000fc800078efcff */
[----:B------:R-:W-:-:S05]  /*6660*/  PRMT R4, R0, 0x7610, R4 ;  /* 0x0000761000047816 */ /* 0x000fca0000000004 */
.L_x_3015:
[----:B------:R-:W-:Y:S01]  /*6670*/  STG.E.U8 [R2.64], R4 ;  /* 0x0000000402007986 */ /* 0x000fe2000c101124 */
[----:B------:R-:W-:Y:S05]  /*6680*/  EXIT ;  /* 0x000000000000794d */ /* 0x000fea0003800000 */
.L_x_3010:
        /* <DEDUP_REMOVED lines=28> */
.L_x_3019:
[----:B------:R-:W-:Y:S01]  /*6850*/  STG.E.U8 [R2.64], R4 ;  /* 0x0000000402007986 */ /* 0x000fe2000c101124 */
[----:B------:R-:W-:Y:S05]  /*6860*/  EXIT ;  /* 0x000000000000794d */ /* 0x000fea0003800000 */
.L_x_2997:
        /* <DEDUP_REMOVED lines=20> */
.L_x_3018:
        /* <DEDUP_REMOVED lines=14> */
.L_x_3017:
        /* <DEDUP_REMOVED lines=14> */
.L_x_3020:
        /* <DEDUP_REMOVED lines=9> */
.L_x_6884:


//--------------------- .text._ZN2at6native18elementwise_kernelILi128ELi4EZNS0_22gpu_kernel_impl_nocastINS0_11FillFunctorIN3c1011Float8_e5m2EEEEEvRNS_18TensorIteratorBaseERKT_EUliE_EEviT1_ --------------------------
	.section	.text._ZN2at6native18elementwise_kernelILi128ELi4EZNS0_22gpu_kernel_impl_nocastINS0_11FillFunctorIN3c1011Float8_e5m2EEEEEvRNS_18TensorIteratorBaseERKT_EUliE_EEviT1_,"ax",@progbits
	.sectioninfo	@"SHI_REGISTERS=12"
	.align	128
        .global         _ZN2at6native18elementwise_kernelILi128ELi4EZNS0_22gpu_kernel_impl_nocastINS0_11FillFunctorIN3c1011Float8_e5m2EEEEEvRNS_18TensorIteratorBaseERKT_EUliE_EEviT1_
        .type           _ZN2at6native18elementwise_kernelILi128ELi4EZNS0_22gpu_kernel_impl_nocastINS0_11FillFunctorIN3c1011Float8_e5m2EEEEEvRNS_18TensorIteratorBaseERKT_EUliE_EEviT1_,@function
        .size           _ZN2at6native18elementwise_kernelILi128ELi4EZNS0_22gpu_kernel_impl_nocastINS0_11FillFunctorIN3c1011Float8_e5m2EEEEEvRNS_18TensorIteratorBaseERKT_EUliE_EEviT1_,(.L_x_6885 - _ZN2at6native18elementwise_kernelILi128ELi4EZNS0_22gpu_kernel_impl_nocastINS0_11FillFunctorIN3c1011Float8_e5m2EEEEEvRNS_18TensorIteratorBaseERKT_EUliE_EEviT1_)
        .other          _ZN2at6native18elementwise_kernelILi128ELi4EZNS0_22gpu_kernel_impl_nocastINS0_11FillFunctorIN3c1011Float8_e5m2EEEEEvRNS_18TensorIteratorBaseERKT_EUliE_EEviT1_,@"STO_CUDA_ENTRY STV_DEFAULT"
_ZN2at6native18elementwise_kernelILi128ELi4EZNS0_22gpu_kernel_impl_nocastINS0_11FillFunctorIN3c1011Float8_e5m2EEEEEvRNS_18TensorIteratorBaseERKT_EUliE_EEviT1_:
.text._ZN2at6native18elementwise_kernelILi128ELi4EZNS0_22gpu_kernel_impl_nocastINS0_11FillFunctorIN3c1011Float8_e5m2EEEEEvRNS_18TensorIteratorBaseERKT_EUliE_EEviT1_:
        /* <DEDUP_REMOVED lines=211> */
.L_x_3025:
        /* <DEDUP_REMOVED lines=206> */
.L_x_3027:
[----:B------:R-:W-:Y:S02]  /*1a10*/  IADD3 R4, P0, R3, c[0x0][0x300], RZ ;  /* 0x0000c00003047a10 */ /* 0x000fe40007f1e0ff */
[----:B------:R-:W-:-:S03]  /*1a20*/  IADD3 R2, R2, 0x80, RZ ;  /* 0x0000008002027810 */ /* 0x000fc60007ffe0ff */
[----:B------:R-:W-:-:S05]  /*1a30*/  IMAD.X R5, RZ, RZ, c[0x0][0x304], P0 ;  /* 0x0000c100ff057624 */ /* 0x000fca00000e06ff */
[----:B------:R0:W-:Y:S03]  /*1a40*/  STG.E.U8 [R4.64], R0 ;  /* 0x0000000004007986 */ /* 0x0001e6000c101104 */
.L_x_3024:
[----:B------:R-:W-:-:S13]  /*1a50*/  ISETP.GE.AND P0, PT, R2, c[0x0][0x160], PT ;  /* 0x0000580002007a0c */ /* 0x000fda0003f06270 */
[----:B------:R-:W-:Y:S01]  /*1a60*/  @P0 BREAK B1 ;  /* 0x0000000000010942 */ /* 0x000fe20003800000 */
[----:B------:R-:W-:Y:S05]  /*1a70*/  @P0 BRA `(.L_x_3026) ;  /* 0x00000cc000000947 */ /* 0x000fea0003800000 */
[----:B------:R-:W-:Y:S05]  /*1a80*/  BSYNC B1 ;  /* 0x0000000000017941 */ /* 0x000fea0003800000 */
.L_x_3023:
        /* <DEDUP_REMOVED lines=199> */
.L_x_3028:
[----:B------:R-:W-:Y:S02]  /*2700*/  IADD3 R4, P0, R3, c[0x0][0x300], RZ ;  /* 0x0000c00003047a10 */ /* 0x000fe40007f1e0ff */
[----:B------:R-:W-:Y:S02]  /*2710*/  IADD3 R2, R2, 0x80, RZ ;  /* 0x0000008002027810 */ /* 0x000fe40007ffe0ff */
[----:B------:R-:W-:-:S05]  /*2720*/  IADD3.X R5, RZ, c[0x0][0x304], RZ, P0, !PT ;  /* 0x0000c100ff057a10 */ /* 0x000fca00007fe4ff */
[----:B------:R0:W-:Y:S04]  /*2730*/  STG.E.U8 [R4.64], R0 ;  /* 0x0000000004007986 */ /* 0x0001e8000c101104 */
.L_x_3026:
[----:B------:R-:W-:Y:S05]  /*2740*/  BSYNC B0 ;  /* 0x0000000000007941 */ /* 0x000fea0003800000 */
.L_x_3022:
        /* <DEDUP_REMOVED lines=202> */
.L_x_3029:
[----:B------:R-:W-:-:S04]  /*33f0*/  IADD3 R2, P0, R2, c[0x0][0x300], RZ ;  /* 0x0000c00002027a10 */ /* 0x000fc80007f1e0ff */
[----:B------:R-:W-:-:S05]  /*3400*/  IADD3.X R3, RZ, c[0x0][0x304], RZ, P0, !PT ;  /* 0x0000c100ff037a10 */ /* 0x000fca00007fe4ff */
[----:B------:R-:W-:Y:S01]  /*3410*/  STG.E.U8 [R2.64], R0 ;  /* 0x0000000002007986 */ /* 0x000fe2000c101104 */
[----:B------:R-:W-:Y:S05]  /*3420*/  EXIT ;  /* 0x000000000000794d */ /* 0x000fea0003800000 */
.L_x_3021:
        /* <DEDUP_REMOVED lines=16> */
.L_x_3030:
        /* <DEDUP_REMOVED lines=13> */
.L_x_6885:


//--------------------- .text._ZN2at6native27unrolled_elementwise_kernelINS0_11FillFunctorIN3c1011Float8_e5m2EEESt5arrayIPcLm1EELi4E23TrivialOffsetCalculatorILi0EjES9_ILi1EjENS0_6memory15LoadWithoutCastENSC_16StoreWithoutCastEEEviT_T0_T2_T3_T4_T5_ --------------------------
	.section	.text._ZN2at6native27unrolled_elementwise_kernelINS0_11FillFunctorIN3c1011Float8_e5m2EEESt5arrayIPcLm1EELi4E23TrivialOffsetCalculatorILi0EjES9_ILi1EjENS0_6memory15LoadWithoutCastENSC_16StoreWithoutCastEEEviT_T0_T2_T3_T4_T5_,"ax",@progbits
	.sectioninfo	@"SHI_REGISTERS=12"
	.align	128
        .global         _ZN2at6native27unrolled_elementwise_kernelINS0_11FillFunctorIN3c1011Float8_e5m2EEESt5arrayIPcLm1EELi4E23TrivialOffsetCalculatorILi0EjES9_ILi1EjENS0_6memory15LoadWithoutCastENSC_16StoreWithoutCastEEEviT_T0_T2_T3_T4_T5_
        .type           _ZN2at6native27unrolled_elementwise_kernelINS0_11FillFunctorIN3c1011Float8_e5m2EEESt5arrayIPcLm1EELi4E23TrivialOffsetCalculatorILi0EjES9_ILi1EjENS0_6memory15LoadWithoutCastENSC_16StoreWithoutCastEEEviT_T0_T2_T3_T4_T5_,@function
        .size           _ZN2at6native27unrolled_elementwise_kernelINS0_11FillFunctorIN3c1011Float8_e5m2EEESt5arrayIPcLm1EELi4E23TrivialOffsetCalculatorILi0EjES9_ILi1EjENS0_6memory15LoadWithoutCastENSC_16StoreWithoutCastEEEviT_T0_T2_T3_T4_T5_,(.L_x_6886 - _ZN2at6native27unrolled_elementwise_kernelINS0_11FillFunctorIN3c1011Float8_e5m2EEESt5arrayIPcLm1EELi4E23TrivialOffsetCalculatorILi0EjES9_ILi1EjENS0_6memory15LoadWithoutCastENSC_16StoreWithoutCastEEEviT_T0_T2_T3_T4_T5_)
        .other          _ZN2at6native27unrolled_elementwise_kernelINS0_11FillFunctorIN3c1011Float8_e5m2EEESt5arrayIPcLm1EELi4E23TrivialOffsetCalculatorILi0EjES9_ILi1EjENS0_6memory15LoadWithoutCastENSC_16StoreWithoutCastEEEviT_T0_T2_T3_T4_T5_,@"STO_CUDA_ENTRY STV_DEFAULT"
_ZN2at6native27unrolled_elementwise_kernelINS0_11FillFunctorIN3c1011Float8_e5m2EEESt5arrayIPcLm1EELi4E23TrivialOffsetCalculatorILi0EjES9_ILi1EjENS0_6memory15LoadWithoutCastENSC_16StoreWithoutCastEEEviT_T0_T2_T3_T4_T5_:
.text._ZN2at6native27unrolled_elementwise_kernelINS0_11FillFunctorIN3c1011Float8_e5m2EEESt5arrayIPcLm1EELi4E23TrivialOffsetCalculatorILi0EjES9_ILi1EjENS0_6memory15LoadWithoutCastENSC_16StoreWithoutCastEEEviT_T0_T2_T3_T4_T5_:
        /* <DEDUP_REMOVED lines=27> */
.L_x_3032:
[----:B------:R-:W-:Y:S05]  /*01b0*/  BSYNC B0 ;  /* 0x0000000000007941 */ /* 0x000fea0003800000 */
.L_x_3031:
[----:B------:R-:W-:-:S13]  /*01c0*/  ISETP.GE.AND P0, PT, R7, R0, PT ;  /* 0x000000000700720c */ /* 0x000fda0003f06270 */
[----:B------:R-:W-:Y:S05]  /*01d0*/  @P0 EXIT ;  /* 0x000000000000094d */ /* 0x000fea0003800000 */
[----:B0-----:R-:W-:-:S05]  /*01e0*/  IMAD R2, R6, 0x200, R7 ;  /* 0x0000020006027824 */ /* 0x001fca00078e0207 */
[----:B------:R-:W-:-:S05]  /*01f0*/  IADD3 R2, P0, R2, c[0x0][0x168], RZ ;  /* 0x00005a0002027a10 */ /* 0x000fca0007f1e0ff */
[----:B------:R-:W-:-:S05]  /*0200*/  IMAD.X R3, RZ, RZ, c[0x0][0x16c], P0 ;  /* 0x00005b00ff037624 */ /* 0x000fca00000e06ff */
[----:B------:R-:W-:Y:S01]  /*0210*/  STG.E.U8 [R2.64], R9 ;  /* 0x0000000902007986 */ /* 0x000fe2000c101104 */
[----:B------:R-:W-:Y:S05]  /*0220*/  EXIT ;  /* 0x000000000000794d */ /* 0x000fea0003800000 */
.L_x_3033:
        /* <DEDUP_REMOVED lines=13> */
.L_x_6886:


//--------------------- .text._ZN2at6native29vectorized_elementwise_kernelILi2ENS0_11FillFunctorIN3c1011Float8_e5m2EEESt5arrayIPcLm1EEEEviT0_T1_ --------------------------
	.section	.text._ZN2at6native29vectorized_elementwise_kernelILi2ENS0_11FillFunctorIN3c1011Float8_e5m2EEESt5arrayIPcLm1EEEEviT0_T1_,"ax",@progbits
	.sectioninfo	@"SHI_REGISTERS=10"
	.align	128
        .global         _ZN2at6native29vectorized_elementwise_kernelILi2ENS0_11FillFunctorIN3c1011Float8_e5m2EEESt5arrayIPcLm1EEEEviT0_T1_
        .type           _ZN2at6native29vectorized_elementwise_kernelILi2ENS0_11FillFunctorIN3c1011Float8_e5m2EEESt5arrayIPcLm1EEEEviT0_T1_,@function
        .size           _ZN2at6native29vectorized_elementwise_kernelILi2ENS0_11FillFunctorIN3c1011Float8_e5m2EEESt5arrayIPcLm1EEEEviT0_T1_,(.L_x_6887 - _ZN2at6native29vectorized_elementwise_kernelILi2ENS0_11FillFunctorIN3c1011Float8_e5m2EEESt5arrayIPcLm1EEEEviT0_T1_)
        .other          _ZN2at6native29vectorized_elementwise_kernelILi2ENS0_11FillFunctorIN3c1011Float8_e5m2EEESt5arrayIPcLm1EEEEviT0_T1_,@"STO_CUDA_ENTRY STV_DEFAULT"
_ZN2at6native29vectorized_elementwise_kernelILi2ENS0_11FillFunctorIN3c1011Float8_e5m2EEESt5arrayIPcLm1EEEEviT0_T1_:
.text._ZN2at6native29vectorized_elementwise_kernelILi2ENS0_11FillFunctorIN3c1011Float8_e5m2EEESt5arrayIPcLm1EEEEviT0_T1_:
        /* <DEDUP_REMOVED lines=22> */
.L_x_3034:
        /* <DEDUP_REMOVED lines=23> */
.L_x_3037:
[----:B0-----:R-:W-:-:S13]  /*02d0*/  ISETP.GE.AND P0, PT, R4, R3, PT ;  /* 0x000000030400720c */ /* 0x001fda0003f06270 */
[----:B------:R-:W-:Y:S05]  /*02e0*/  @P0 BRA `(.L_x_3039) ;  /* 0x000000c000000947 */ /* 0x000fea0003800000 */
[----:B------:R-:W-:Y:S01]  /*02f0*/  IMAD.IADD R6, R2, 0x1, R4 ;  /* 0x0000000102067824 */ /* 0x000fe200078e0204 */
[----:B------:R-:W-:-:S04]  /*0300*/  IADD3 R4, R4, 0x80, RZ ;  /* 0x0000008004047810 */ /* 0x000fc80007ffe0ff */
[----:B------:R-:W-:-:S05]  /*0310*/  IADD3 R6, P0, R6, c[0x0][0x168], RZ ;  /* 0x00005a0006067a10 */ /* 0x000fca0007f1e0ff */
[----:B------:R-:W-:-:S05]  /*0320*/  IMAD.X R7, RZ, RZ, c[0x0][0x16c], P0 ;  /* 0x00005b00ff077624 */ /* 0x000fca00000e06ff */
[----:B------:R0:W-:Y:S03]  /*0330*/  STG.E.U8 [R6.64], R0 ;  /* 0x0000000006007986 */ /* 0x0001e6000c101104 */
.L_x_3038:
[----:B------:R-:W-:-:S13]  /*0340*/  ISETP.GE.AND P0, PT, R4, R3, PT ;  /* 0x000000030400720c */ /* 0x000fda0003f06270 */
[----:B------:R-:W-:Y:S05]  /*0350*/  @P0 BRA `(.L_x_3040) ;  /* 0x000000c000000947 */ /* 0x000fea0003800000 */
[----:B0-----:R-:W-:Y:S01]  /*0360*/  IMAD.IADD R6, R2, 0x1, R4 ;  /* 0x0000000102067824 */ /* 0x001fe200078e0204 */
[----:B------:R-:W-:-:S04]  /*0370*/  IADD3 R4, R4, 0x80, RZ ;  /* 0x0000008004047810 */ /* 0x000fc80007ffe0ff */
[----:B------:R-:W-:-:S05]  /*0380*/  IADD3 R6, P0, R6, c[0x0][0x168], RZ ;  /* 0x00005a0006067a10 */ /* 0x000fca0007f1e0ff */
[----:B------:R-:W-:-:S05]  /*0390*/  IMAD.X R7, RZ, RZ, c[0x0][0x16c], P0 ;  /* 0x00005b00ff077624 */ /* 0x000fca00000e06ff */
[----:B------:R0:W-:Y:S03]  /*03a0*/  STG.E.U8 [R6.64], R0 ;  /* 0x0000000006007986 */ /* 0x0001e6000c101104 */
.L_x_3039:
[----:B------:R-:W-:-:S13]  /*03b0*/  ISETP.GE.AND P0, PT, R4, R3, PT ;  /* 0x000000030400720c */ /* 0x000fda0003f06270 */
[----:B------:R-:W-:Y:S05]  /*03c0*/  @P0 BRA `(.L_x_3041) ;  /* 0x000000c000000947 */ /* 0x000fea0003800000 */
[----:B0-----:R-:W-:Y:S01]  /*03d0*/  IMAD.IADD R6, R2, 0x1, R4 ;  /* 0x0000000102067824 */ /* 0x001fe200078e0204 */
[----:B------:R-:W-:-:S04]  /*03e0*/  IADD3 R4, R4, 0x80, RZ ;  /* 0x0000008004047810 */ /* 0x000fc80007ffe0ff */
[----:B------:R-:W-:-:S05]  /*03f0*/  IADD3 R6, P0, R6, c[0x0][0x168], RZ ;  /* 0x00005a0006067a10 */ /* 0x000fca0007f1e0ff */
[----:B------:R-:W-:-:S05]  /*0400*/  IMAD.X R7, RZ, RZ, c[0x0][0x16c], P0 ;  /* 0x00005b00ff077624 */ /* 0x000fca00000e06ff */
[----:B------:R0:W-:Y:S03]  /*0410*/  STG.E.U8 [R6.64], R0 ;  /* 0x0000000006007986 */ /* 0x0001e6000c101104 */
.L_x_3040:
[----:B------:R-:W-:-:S13]  /*0420*/  ISETP.GE.AND P0, PT, R4, R3, PT ;  /* 0x000000030400720c */ /* 0x000fda0003f06270 */
[----:B------:R-:W-:Y:S05]  /*0430*/  @P0 BRA `(.L_x_3042) ;  /* 0x000000c000000947 */ /* 0x000fea0003800000 */
[----:B0-----:R-:W-:Y:S01]  /*0440*/  IMAD.IADD R6, R2, 0x1, R4 ;  /* 0x0000000102067824 */ /* 0x001fe200078e0204 */
[----:B------:R-:W-:-:S04]  /*0450*/  IADD3 R4, R4, 0x80, RZ ;  /* 0x0000008004047810 */ /* 0x000fc80007ffe0ff */
[----:B------:R-:W-:-:S05]  /*0460*/  IADD3 R6, P0, R6, c[0x0][0x168], RZ ;  /* 0x00005a0006067a10 */ /* 0x000fca0007f1e0ff */
[----:B------:R-:W-:-:S05]  /*0470*/  IMAD.X R7, RZ, RZ, c[0x0][0x16c], P0 ;  /* 0x00005b00ff077624 */ /* 0x000fca00000e06ff */
[----:B------:R0:W-:Y:S03]  /*0480*/  STG.E.U8 [R6.64], R0 ;  /* 0x0000000006007986 */ /* 0x0001e6000c101104 */
.L_x_3041:
[----:B------:R-:W-:-:S13]  /*0490*/  ISETP.GE.AND P0, PT, R4, R3, PT ;  /* 0x000000030400720c */ /* 0x000fda0003f06270 */
[----:B------:R-:W-:Y:S05]  /*04a0*/  @P0 BRA `(.L_x_3043) ;  /* 0x000000c000000947 */ /* 0x000fea0003800000 */
[----:B0-----:R-:W-:Y:S01]  /*04b0*/  IMAD.IADD R6, R2, 0x1, R4 ;  /* 0x0000000102067824 */ /* 0x001fe200078e0204 */
[----:B------:R-:W-:-:S04]  /*04c0*/  IADD3 R4, R4, 0x80, RZ ;  /* 0x0000008004047810 */ /* 0x000fc80007ffe0ff */
[----:B------:R-:W-:-:S05]  /*04d0*/  IADD3 R6, P0, R6, c[0x0][0x168], RZ ;  /* 0x00005a0006067a10 */ /* 0x000fca0007f1e0ff */
[----:B------:R-:W-:-:S05]  /*04e0*/  IMAD.X R7, RZ, RZ, c[0x0][0x16c], P0 ;  /* 0x00005b00ff077624 */ /* 0x000fca00000e06ff */
[----:B------:R0:W-:Y:S03]  /*04f0*/  STG.E.U8 [R6.64], R0 ;  /* 0x0000000006007986 */ /* 0x0001e6000c101104 */
.L_x_3042:
[----:B------:R-:W-:-:S13]  /*0500*/  ISETP.GE.AND P0, PT, R4, R3, PT ;  /* 0x000000030400720c */ /* 0x000fda0003f06270 */
[----:B------:R-:W-:Y:S05]  /*0510*/  @P0 BRA `(.L_x_3044) ;  /* 0x000000c000000947 */ /* 0x000fea0003800000 */
[----:B0-----:R-:W-:Y:S01]  /*0520*/  IMAD.IADD R6, R2, 0x1, R4 ;  /* 0x0000000102067824 */ /* 0x001fe200078e0204 */
[----:B------:R-:W-:-:S04]  /*0530*/  IADD3 R4, R4, 0x80, RZ ;  /* 0x0000008004047810 */ /* 0x000fc80007ffe0ff */
[----:B------:R-:W-:-:S05]  /*0540*/  IADD3 R6, P0, R6, c[0x0][0x168], RZ ;  /* 0x00005a0006067a10 */ /* 0x000fca0007f1e0ff */
[----:B------:R-:W-:-:S05]  /*0550*/  IMAD.X R7, RZ, RZ, c[0x0][0x16c], P0 ;  /* 0x00005b00ff077624 */ /* 0x000fca00000e06ff */
[----:B------:R0:W-:Y:S03]  /*0560*/  STG.E.U8 [R6.64], R0 ;  /* 0x0000000006007986 */ /* 0x0001e6000c101104 */
.L_x_3043:
[----:B------:R-:W-:-:S13]  /*0570*/  ISETP.GE.AND P0, PT, R4, R3, PT ;  /* 0x000000030400720c */ /* 0x000fda0003f06270 */
[----:B------:R-:W-:Y:S05]  /*0580*/  @P0 BRA `(.L_x_3045) ;  /* 0x000000c000000947 */ /* 0x000fea0003800000 */
[----:B0-----:R-:W-:Y:S01]  /*0590*/  IMAD.IADD R6, R2, 0x1, R4 ;  /* 0x0000000102067824 */ /* 0x001fe200078e0204 */
[----:B------:R-:W-:-:S04]  /*05a0*/  IADD3 R4, R4, 0x80, RZ ;  /* 0x0000008004047810 */ /* 0x000fc80007ffe0ff */
[----:B------:R-:W-:-:S05]  /*05b0*/  IADD3 R6, P0, R6, c[0x0][0x168], RZ ;  /* 0x00005a0006067a10 */ /* 0x000fca0007f1e0ff */
[----:B------:R-:W-:-:S05]  /*05c0*/  IMAD.X R7, RZ, RZ, c[0x0][0x16c], P0 ;  /* 0x00005b00ff077624 */ /* 0x000fca00000e06ff */
[----:B------:R0:W-:Y:S03]  /*05d0*/  STG.E.U8 [R6.64], R0 ;  /* 0x0000000006007986 */ /* 0x0001e6000c101104 */
.L_x_3044:
[----:B------:R-:W-:-:S13]  /*05e0*/  ISETP.GE.AND P0, PT, R4, R3, PT ;  /* 0x000000030400720c */ /* 0x000fda0003f06270 */
[----:B------:R-:W-:Y:S05]  /*05f0*/  @P0 BRA `(.L_x_3046) ;  /* 0x000000c000000947 */ /* 0x000fea0003800000 */
[----:B0-----:R-:W-:Y:S01]  /*0600*/  IMAD.IADD R6, R2, 0x1, R4 ;  /* 0x0000000102067824 */ /* 0x001fe200078e0204 */
[----:B------:R-:W-:-:S04]  /*0610*/  IADD3 R4, R4, 0x80, RZ ;  /* 0x0000008004047810 */ /* 0x000fc80007ffe0ff */
[----:B------:R-:W-:-:S05]  /*0620*/  IADD3 R6, P0, R6, c[0x0][0x168], RZ ;  /* 0x00005a0006067a10 */ /* 0x000fca0007f1e0ff */
[----:B------:R-:W-:-:S05]  /*0630*/  IMAD.X R7, RZ, RZ, c[0x0][0x16c], P0 ;  /* 0x00005b00ff077624 */ /* 0x000fca00000e06ff */
[----:B------:R0:W-:Y:S03]  /*0640*/  STG.E.U8 [R6.64], R0 ;  /* 0x0000000006007986 */ /* 0x0001e6000c101104 */
.L_x_3045:
[----:B------:R-:W-:-:S13]  /*0650*/  ISETP.GE.AND P0, PT, R4, R3, PT ;  /* 0x000000030400720c */ /* 0x000fda0003f06270 */
[----:B------:R-:W-:Y:S05]  /*0660*/  @P0 BRA `(.L_x_3047) ;  /* 0x000000c000000947 */ /* 0x000fea0003800000 */
[----:B0-----:R-:W-:Y:S01]  /*0670*/  IMAD.IADD R6, R2, 0x1, R4 ;  /* 0x0000000102067824 */ /* 0x001fe200078e0204 */
[----:B------:R-:W-:-:S04]  /*0680*/  IADD3 R4, R4, 0x80, RZ ;  /* 0x0000008004047810 */ /* 0x000fc80007ffe0ff */
[----:B------:R-:W-:-:S05]  /*0690*/  IADD3 R6, P0, R6, c[0x0][0x168], RZ ;  /* 0x00005a0006067a10 */ /* 0x000fca0007f1e0ff */
[----:B------:R-:W-:-:S05]  /*06a0*/  IMAD.X R7, RZ, RZ, c[0x0][0x16c], P0 ;  /* 0x00005b00ff077624 */ /* 0x000fca00000e06ff */
[----:B------:R0:W-:Y:S03]  /*06b0*/  STG.E.U8 [R6.64], R0 ;  /* 0x0000000006007986 */ /* 0x0001e6000c101104 */
.L_x_3046:
[----:B------:R-:W-:-:S13]  /*06c0*/  ISETP.GE.AND P0, PT, R4, R3, PT ;  /* 0x000000030400720c */ /* 0x000fda0003f06270 */
[----:B------:R-:W-:Y:S05]  /*06d0*/  @P0 BRA `(.L_x_3048) ;  /* 0x000000d000000947 */ /* 0x000fea0003800000 */
[----:B0-----:R-:W-:Y:S01]  /*06e0*/  IMAD.IADD R6, R2, 0x1, R4 ;  /* 0x0000000102067824 */ /* 0x001fe200078e0204 */
[----:B------:R-:W-:-:S04]  /*06f0*/  IADD3 R4, R4, 0x80, RZ ;  /* 0x0000008004047810 */ /* 0x000fc80007ffe0ff */
[----:B------:R-:W-:-:S05]  /*0700*/  IADD3 R6, P0, R6, c[0x0][0x168], RZ ;  /* 0x00005a0006067a10 */ /* 0x000fca0007f1e0ff */
[----:B------:R-:W-:-:S05]  /*0710*/  IMAD.X R7, RZ, RZ, c[0x0][0x16c], P0 ;  /* 0x00005b00ff077624 */ /* 0x000fca00000e06ff */
[----:B------:R0:W-:Y:S03]  /*0720*/  STG.E.U8 [R6.64], R0 ;  /* 0x0000000006007986 */ /* 0x0001e6000c101104 */
.L_x_3047:
        /* <DEDUP_REMOVED lines=8> */
.L_x_3048:
[----:B------:R-:W-:Y:S05]  /*07b0*/  BSYNC B1 ;  /* 0x0000000000017941 */ /* 0x000fea0003800000 */
.L_x_3036:
[----:B------:R-:W-:-:S13]  /*07c0*/  ISETP.GE.AND P0, PT, R4, R3, PT ;  /* 0x000000030400720c */ /* 0x000fda0003f06270 */
[----:B0-----:R-:W-:Y:S01]  /*07d0*/  @!P0 IMAD.IADD R6, R2, 0x1, R4 ;  /* 0x0000000102068824 */ /* 0x001fe200078e0204 */
[----:B------:R-:W-:-:S04]  /*07e0*/  @!P0 IADD3 R4, R4, 0x80, RZ ;  /* 0x0000008004048810 */ /* 0x000fc80007ffe0ff */
[----:B------:R-:W-:-:S05]  /*07f0*/  @!P0 IADD3 R6, P1, R6, c[0x0][0x168], RZ ;  /* 0x00005a0006068a10 */ /* 0x000fca0007f3e0ff */
[----:B------:R-:W-:-:S05]  /*0800*/  @!P0 IMAD.X R7, RZ, RZ, c[0x0][0x16c], P1 ;  /* 0x00005b00ff078624 */ /* 0x000fca00008e06ff */
[----:B------:R0:W-:Y:S03]  /*0810*/  @!P0 STG.E.U8 [R6.64], R0 ;  /* 0x0000000006008986 */ /* 0x0001e6000c101104 */
.L_x_3049:
[----:B------:R-:W-:Y:S05]  /*0820*/  BSYNC B0 ;  /* 0x0000000000007941 */ /* 0x000fea0003800000 */
.L_x_3035:
        /* <DEDUP_REMOVED lines=8> */
.L_x_3050:
        /* <DEDUP_REMOVED lines=13> */
.L_x_6887:


//--------------------- .text._ZN2at6native29vectorized_elementwise_kernelILi4ENS0_11FillFunctorIN3c1011Float8_e5m2EEESt5arrayIPcLm1EEEEviT0_T1_ --------------------------
	.section	.text._ZN2at6native29vectorized_elementwise_kernelILi4ENS0_11FillFunctorIN3c1011Float8_e5m2EEESt5arrayIPcLm1EEEEviT0_T1_,"ax",@progbits
	.sectioninfo	@"SHI_REGISTERS=10"
	.align	128
        .global         _ZN2at6native29vectorized_elementwise_kernelILi4ENS0_11FillFunctorIN3c1011Float8_e5m2EEESt5arrayIPcLm1EEEEviT0_T1_
        .type           _ZN2at6native29vectorized_elementwise_kernelILi4ENS0_11FillFunctorIN3c1011Float8_e5m2EEESt5arrayIPcLm1EEEEviT0_T1_,@function
        .size           _ZN2at6native29vectorized_elementwise_kernelILi4ENS0_11FillFunctorIN3c1011Float8_e5m2EEESt5arrayIPcLm1EEEEviT0_T1_,(.L_x_6888 - _ZN2at6native29vectorized_elementwise_kernelILi4ENS0_11FillFunctorIN3c1011Float8_e5m2EEESt5arrayIPcLm1EEEEviT0_T1_)
        .other          _ZN2at6native29vectorized_elementwise_kernelILi4ENS0_11FillFunctorIN3c1011Float8_e5m2EEESt5arrayIPcLm1EEEEviT0_T1_,@"STO_CUDA_ENTRY STV_DEFAULT"
_ZN2at6native29vectorized_elementwise_kernelILi4ENS0_11FillFunctorIN3c1011Float8_e5m2EEESt5arrayIPcLm1EEEEviT0_T1_:
.text._ZN2at6native29vectorized_elementwise_kernelILi4ENS0_11FillFunctorIN3c1011Float8_e5m2EEESt5arrayIPcLm1EEEEviT0_T1_:
        /* <DEDUP_REMOVED lines=20> */
.L_x_3051:
        /* <DEDUP_REMOVED lines=23> */
.L_x_3054:
[----:B0-----:R-:W-:-:S13]  /*02b0*/  ISETP.GE.AND P0, PT, R4, R3, PT ;  /* 0x000000030400720c */ /* 0x001fda0003f06270 */
[----:B------:R-:W-:Y:S05]  /*02c0*/  @P0 BRA `(.L_x_3056) ;  /* 0x000000c000000947 */ /* 0x000fea0003800000 */
[----:B------:R-:W-:Y:S01]  /*02d0*/  IMAD.IADD R6, R2, 0x1, R4 ;  /* 0x0000000102067824 */ /* 0x000fe200078e0204 */
[----:B------:R-:W-:-:S04]  /*02e0*/  IADD3 R4, R4, 0x80, RZ ;  /* 0x0000008004047810 */ /* 0x000fc80007ffe0ff */
[----:B------:R-:W-:-:S05]  /*02f0*/  IADD3 R6, P0, R6, c[0x0][0x168], RZ ;  /* 0x00005a0006067a10 */ /* 0x000fca0007f1e0ff */
[----:B------:R-:W-:-:S05]  /*0300*/  IMAD.X R7, RZ, RZ, c[0x0][0x16c], P0 ;  /* 0x00005b00ff077624 */ /* 0x000fca00000e06ff */
[----:B------:R0:W-:Y:S03]  /*0310*/  STG.E.U8 [R6.64], R0 ;  /* 0x0000000006007986 */ /* 0x0001e6000c101104 */
.L_x_3055:
[----:B------:R-:W-:-:S13]  /*0320*/  ISETP.GE.AND P0, PT, R4, R3, PT ;  /* 0x000000030400720c */ /* 0x000fda0003f06270 */
[----:B------:R-:W-:Y:S05]  /*0330*/  @P0 BRA `(.L_x_3057) ;  /* 0x000000c000000947 */ /* 0x000fea0003800000 */
[----:B0-----:R-:W-:Y:S01]  /*0340*/  IMAD.IADD R6, R2, 0x1, R4 ;  /* 0x0000000102067824 */ /* 0x001fe200078e0204 */
[----:B------:R-:W-:-:S04]  /*0350*/  IADD3 R4, R4, 0x80, RZ ;  /* 0x0000008004047810 */ /* 0x000fc80007ffe0ff */
[----:B------:R-:W-:-:S05]  /*0360*/  IADD3 R6, P0, R6, c[0x0][0x168], RZ ;  /* 0x00005a0006067a10 */ /* 0x000fca0007f1e0ff */
[----:B------:R-:W-:-:S05]  /*0370*/  IMAD.X R7, RZ, RZ, c[0x0][0x16c], P0 ;  /* 0x00005b00ff077624 */ /* 0x000fca00000e06ff */
[----:B------:R0:W-:Y:S03]  /*0380*/  STG.E.U8 [R6.64], R0 ;  /* 0x0000000006007986 */ /* 0x0001e6000c101104 */
.L_x_3056:
[----:B------:R-:W-:-:S13]  /*0390*/  ISETP.GE.AND P0, PT, R4, R3, PT ;  /* 0x000000030400720c */ /* 0x000fda0003f06270 */
[----:B------:R-:W-:Y:S05]  /*03a0*/  @P0 BRA `(.L_x_3058) ;  /* 0x000000c000000947 */ /* 0x000fea0003800000 */
[----:B0-----:R-:W-:Y:S01]  /*03b0*/  IMAD.IADD R6, R2, 0x1, R4 ;  /* 0x0000000102067824 */ /* 0x001fe200078e0204 */
[----:B------:R-:W-:-:S04]  /*03c0*/  IADD3 R4, R4, 0x80, RZ ;  /* 0x0000008004047810 */ /* 0x000fc80007ffe0ff */
[----:B------:R-:W-:-:S05]  /*03d0*/  IADD3 R6, P0, R6, c[0x0][0x168], RZ ;  /* 0x00005a0006067a10 */ /* 0x000fca0007f1e0ff */
[----:B------:R-:W-:-:S05]  /*03e0*/  IMAD.X R7, RZ, RZ, c[0x0][0x16c], P0 ;  /* 0x00005b00ff077624 */ /* 0x000fca00000e06ff */
[----:B------:R0:W-:Y:S03]  /*03f0*/  STG.E.U8 [R6.64], R0 ;  /* 0x0000000006007986 */ /* 0x0001e6000c101104 */
.L_x_3057:
[----:B------:R-:W-:-:S13]  /*0400*/  ISETP.GE.AND P0, PT, R4, R3, PT ;  /* 0x000000030400720c */ /* 0x000fda0003f06270 */
[----:B------:R-:W-:Y:S05]  /*0410*/  @P0 BRA `(.L_x_3059) ;  /* 0x000000c000000947 */ /* 0x000fea0003800000 */
[----:B0-----:R-:W-:Y:S01]  /*0420*/  IMAD.IADD R6, R2, 0x1, R4 ;  /* 0x0000000102067824 */ /* 0x001fe200078e0204 */
[----:B------:R-:W-:-:S04]  /*0430*/  IADD3 R4, R4, 0x80, RZ ;  /* 0x0000008004047810 */ /* 0x000fc80007ffe0ff */
[----:B------:R-:W-:-:S05]  /*0440*/  IADD3 R6, P0, R6, c[0x0][0x168], RZ ;  /* 0x00005a0006067a10 */ /* 0x000fca0007f1e0ff */
[----:B------:R-:W-:-:S05]  /*0450*/  IMAD.X R7, RZ, RZ, c[0x0][0x16c], P0 ;  /* 0x00005b00ff077624 */ /* 0x000fca00000e06ff */
[----:B------:R0:W-:Y:S03]  /*0460*/  STG.E.U8 [R6.64], R0 ;  /* 0x0000000006007986 */ /* 0x0001e6000c101104 */
.L_x_3058:
[----:B------:R-:W-:-:S13]  /*0470*/  ISETP.GE.AND P0, PT, R4, R3, PT ;  /* 0x000000030400720c */ /* 0x000fda0003f06270 */
[----:B------:R-:W-:Y:S05]  /*0480*/  @P0 BRA `(.L_x_3060) ;  /* 0x000000c000000947 */ /* 0x000fea0003800000 */
[----:B0-----:R-:W-:Y:S01]  /*0490*/  IMAD.IADD R6, R2, 0x1, R4 ;  /* 0x0000000102067824 */ /* 0x001fe200078e0204 */
[----:B------:R-:W-:-:S04]  /*04a0*/  IADD3 R4, R4, 0x80, RZ ;  /* 0x0000008004047810 */ /* 0x000fc80007ffe0ff */
[----:B------:R-:W-:-:S05]  /*04b0*/  IADD3 R6, P0, R6, c[0x0][0x168], RZ ;  /* 0x00005a0006067a10 */ /* 0x000fca0007f1e0ff */
[----:B------:R-:W-:-:S05]  /*04c0*/  IMAD.X R7, RZ, RZ, c[0x0][0x16c], P0 ;  /* 0x00005b00ff077624 */ /* 0x000fca00000e06ff */
[----:B------:R0:W-:Y:S03]  /*04d0*/  STG.E.U8 [R6.64], R0 ;  /* 0x0000000006007986 */ /* 0x0001e6000c101104 */
.L_x_3059:
[----:B------:R-:W-:-:S13]  /*04e0*/  ISETP.GE.AND P0, PT, R4, R3, PT ;  /* 0x000000030400720c */ /* 0x000fda0003f06270 */
[----:B------:R-:W-:Y:S05]  /*04f0*/  @P0 BRA `(.L_x_3061) ;  /* 0x000000c000000947 */ /* 0x000fea0003800000 */
[----:B0-----:R-:W-:Y:S01]  /*0500*/  IMAD.IADD R6, R2, 0x1, R4 ;  /* 0x0000000102067824 */ /* 0x001fe200078e0204 */
[----:B------:R-:W-:-:S04]  /*0510*/  IADD3 R4, R4, 0x80, RZ ;  /* 0x0000008004047810 */ /* 0x000fc80007ffe0ff */
[----:B------:R-:W-:-:S05]  /*0520*/  IADD3 R6, P0, R6, c[0x0][0x168], RZ ;  /* 0x00005a0006067a10 */ /* 0x000fca0007f1e0ff */
[----:B------:R-:W-:-:S05]  /*0530*/  IMAD.X R7, RZ, RZ, c[0x0][0x16c], P0 ;  /* 0x00005b00ff077624 */ /* 0x000fca00000e06ff */
[----:B------:R0:W-:Y:S03]  /*0540*/  STG.E.U8 [R6.64], R0 ;  /* 0x0000000006007986 */ /* 0x0001e6000c101104 */
.L_x_3060:
[----:B------:R-:W-:-:S13]  /*0550*/  ISETP.GE.AND P0, PT, R4, R3, PT ;  /* 0x000000030400720c */ /* 0x000fda0003f06270 */
[----:B------:R-:W-:Y:S05]  /*0560*/  @P0 BRA `(.L_x_3062) ;  /* 0x000000c000000947 */ /* 0x000fea0003800000 */
[----:B0-----:R-:W-:Y:S01]  /*0570*/  IMAD.IADD R6, R2, 0x1, R4 ;  /* 0x0000000102067824 */ /* 0x001fe200078e0204 */
[----:B------:R-:W-:-:S04]  /*0580*/  IADD3 R4, R4, 0x80, RZ ;  /* 0x0000008004047810 */ /* 0x000fc80007ffe0ff */
[----:B------:R-:W-:-:S05]  /*0590*/  IADD3 R6, P0, R6, c[0x0][0x168], RZ ;  /* 0x00005a0006067a10 */ /* 0x000fca0007f1e0ff */
[----:B------:R-:W-:-:S05]  /*05a0*/  IMAD.X R7, RZ, RZ, c[0x0][0x16c], P0 ;  /* 0x00005b00ff077624 */ /* 0x000fca00000e06ff */
[----:B------:R0:W-:Y:S03]  /*05b0*/  STG.E.U8 [R6.64], R0 ;  /* 0x0000000006007986 */ /* 0x0001e6000c101104 */
.L_x_3061:
[----:B------:R-:W-:-:S13]  /*05c0*/  ISETP.GE.AND P0, PT, R4, R3, PT ;  /* 0x000000030400720c */ /* 0x000fda0003f06270 */
[----:B------:R-:W-:Y:S05]  /*05d0*/  @P0 BRA `(.L_x_3063) ;  /* 0x000000c000000947 */ /* 0x000fea0003800000 */
[----:B0-----:R-:W-:Y:S01]  /*05e0*/  IMAD.IADD R6, R2, 0x1, R4 ;  /* 0x0000000102067824 */ /* 0x001fe200078e0204 */
[----:B------:R-:W-:-:S04]  /*05f0*/  IADD3 R4, R4, 0x80, RZ ;  /* 0x0000008004047810 */ /* 0x000fc80007ffe0ff */
[----:B------:R-:W-:-:S05]  /*0600*/  IADD3 R6, P0, R6, c[0x0][0x168], RZ ;  /* 0x00005a0006067a10 */ /* 0x000fca0007f1e0ff */
[----:B------:R-:W-:-:S05]  /*0610*/  IMAD.X R7, RZ, RZ, c[0x0][0x16c], P0 ;  /* 0x00005b00ff077624 */ /* 0x000fca00000e06ff */
[----:B------:R0:W-:Y:S03]  /*0620*/  STG.E.U8 [R6.64], R0 ;  /* 0x0000000006007986 */ /* 0x0001e6000c101104 */
.L_x_3062:
[----:B------:R-:W-:-:S13]  /*0630*/  ISETP.GE.AND P0, PT, R4, R3, PT ;  /* 0x000000030400720c */ /* 0x000fda0003f06270 */
[----:B------:R-:W-:Y:S05]  /*0640*/  @P0 BRA `(.L_x_3064) ;  /* 0x000000c000000947 */ /* 0x000fea0003800000 */
[----:B0-----:R-:W-:Y:S01]  /*0650*/  IMAD.IADD R6, R2, 0x1, R4 ;  /* 0x0000000102067824 */ /* 0x001fe200078e0204 */
[----:B------:R-:W-:-:S04]  /*0660*/  IADD3 R4, R4, 0x80, RZ ;  /* 0x0000008004047810 */ /* 0x000fc80007ffe0ff */
[----:B------:R-:W-:-:S05]  /*0670*/  IADD3 R6, P0, R6, c[0x0][0x168], RZ ;  /* 0x00005a0006067a10 */ /* 0x000fca0007f1e0ff */
[----:B------:R-:W-:-:S05]  /*0680*/  IMAD.X R7, RZ, RZ, c[0x0][0x16c], P0 ;  /* 0x00005b00ff077624 */ /* 0x000fca00000e06ff */
[----:B------:R0:W-:Y:S03]  /*0690*/  STG.E.U8 [R6.64], R0 ;  /* 0x0000000006007986 */ /* 0x0001e6000c101104 */
.L_x_3063:
[----:B------:R-:W-:-:S13]  /*06a0*/  ISETP.GE.AND P0, PT, R4, R3, PT ;  /* 0x000000030400720c */ /* 0x000fda0003f06270 */
[----:B------:R-:W-:Y:S05]  /*06b0*/  @P0 BRA `(.L_x_3065) ;  /* 0x000000d000000947 */ /* 0x000fea0003800000 */
[----:B0-----:R-:W-:Y:S01]  /*06c0*/  IMAD.IADD R6, R2, 0x1, R4 ;  /* 0x0000000102067824 */ /* 0x001fe200078e0204 */
[----:B------:R-:W-:-:S04]  /*06d0*/  IADD3 R4, R4, 0x80, RZ ;  /* 0x0000008004047810 */ /* 0x000fc80007ffe0ff */
[----:B------:R-:W-:-:S05]  /*06e0*/  IADD3 R6, P0, R6, c[0x0][0x168], RZ ;  /* 0x00005a0006067a10 */ /* 0x000fca0007f1e0ff */
[----:B------:R-:W-:-:S05]  /*06f0*/  IMAD.X R7, RZ, RZ, c[0x0][0x16c], P0 ;  /* 0x00005b00ff077624 */ /* 0x000fca00000e06ff */
[----:B------:R0:W-:Y:S03]  /*0700*/  STG.E.U8 [R6.64], R0 ;  /* 0x0000000006007986 */ /* 0x0001e6000c101104 */
.L_x_3064:
        /* <DEDUP_REMOVED lines=8> */
.L_x_3065:
[----:B------:R-:W-:Y:S05]  /*0790*/  BSYNC B1 ;  /* 0x0000000000017941 */ /* 0x000fea0003800000 */
.L_x_3053:
[----:B------:R-:W-:-:S13]  /*07a0*/  ISETP.GE.AND P0, PT, R4, R3, PT ;  /* 0x000000030400720c */ /* 0x000fda0003f06270 */
[----:B0-----:R-:W-:Y:S01]  /*07b0*/  @!P0 IMAD.IADD R6, R2, 0x1, R4 ;  /* 0x0000000102068824 */ /* 0x001fe200078e0204 */
[----:B------:R-:W-:-:S04]  /*07c0*/  @!P0 IADD3 R4, R4, 0x80, RZ ;  /* 0x0000008004048810 */ /* 0x000fc80007ffe0ff */
[----:B------:R-:W-:-:S05]  /*07d0*/  @!P0 IADD3 R6, P1, R6, c[0x0][0x168], RZ ;  /* 0x00005a0006068a10 */ /* 0x000fca0007f3e0ff */
[----:B------:R-:W-:-:S05]  /*07e0*/  @!P0 IMAD.X R7, RZ, RZ, c[0x0][0x16c], P1 ;  /* 0x00005b00ff078624 */ /* 0x000fca00008e06ff */
[----:B------:R0:W-:Y:S03]  /*07f0*/  @!P0 STG.E.U8 [R6.64], R0 ;  /* 0x0000000006008986 */ /* 0x0001e6000c101104 */
.L_x_3066:
[----:B------:R-:W-:Y:S05]  /*0800*/  BSYNC B0 ;  /* 0x0000000000007941 */ /* 0x000fea0003800000 */
.L_x_3052:
        /* <DEDUP_REMOVED lines=8> */
.L_x_3067:
        /* <DEDUP_REMOVED lines=15> */
.L_x_6888:


//--------------------- .text._ZN2at6native29vectorized_elementwise_kernelILi8ENS0_11FillFunctorIN3c1011Float8_e5m2EEESt5arrayIPcLm1EEEEviT0_T1_ --------------------------
	.section	.text._ZN2at6native29vectorized_elementwise_kernelILi8ENS0_11FillFunctorIN3c1011Float8_e5m2EEESt5arrayIPcLm1EEEEviT0_T1_,"ax",@progbits
	.sectioninfo	@"SHI_REGISTERS=4"
	.align	128
        .global         _ZN2at6native29vectorized_elementwise_kernelILi8ENS0_11FillFunctorIN3c1011Float8_e5m2EEESt5arrayIPcLm1EEEEviT0_T1_
        .type           _ZN2at6native29vectorized_elementwise_kernelILi8ENS0_11FillFunctorIN3c1011Float8_e5m2EEESt5arrayIPcLm1EEEEviT0_T1_,@function
        .size           _ZN2at6native29vectorized_elementwise_kernelILi8ENS0_11FillFunctorIN3c1011Float8_e5m2EEESt5arrayIPcLm1EEEEviT0_T1_,(.L_x_6889 - _ZN2at6native29vectorized_elementwise_kernelILi8ENS0_11FillFunctorIN3c1011Float8_e5m2EEESt5arrayIPcLm1EEEEviT0_T1_)
        .other          _ZN2at6native29vectorized_elementwise_kernelILi8ENS0_11FillFunctorIN3c1011Float8_e5m2EEESt5arrayIPcLm1EEEEviT0_T1_,@"STO_CUDA_ENTRY STV_DEFAULT"
_ZN2at6native29vectorized_elementwise_kernelILi8ENS0_11FillFunctorIN3c1011Float8_e5m2EEESt5arrayIPcLm1EEEEviT0_T1_:
.text._ZN2at6native29vectorized_elementwise_kernelILi8ENS0_11FillFunctorIN3c1011Float8_e5m2EEESt5arrayIPcLm1EEEEviT0_T1_:
[----:B------:R-:W-:Y:S02]  /*0000*/  MOV R1, c[0x0][0x28] ;  /* 0x00000a0000017a02 */ /* 0x000fe40000000f00 */
[----:B------:R-:W-:Y:S05]  /*0010*/  EXIT ;  /* 0x000000000000794d */ /* 0x000fea0003800000 */
.L_x_3068:
        /* <DEDUP_REMOVED lines=14> */
.L_x_6889:


//--------------------- .text._ZN2at6native18elementwise_kernelILi128ELi4EZNS0_15gpu_kernel_implINS0_11FillFunctorIN3c108BFloat16EEEEEvRNS_18TensorIteratorBaseERKT_EUliE_EEviT1_ --------------------------
	.section	.text._ZN2at6native18elementwise_kernelILi128ELi4EZNS0_15gpu_kernel_implINS0_11FillFunctorIN3c108BFloat16EEEEEvRNS_18TensorIteratorBaseERKT_EUliE_EEviT1_,"ax",@progbits
	.sectioninfo	@"SHI_REGISTERS=24"
	.align	128
        .global         _ZN2at6native18elementwise_kernelILi128ELi4EZNS0_15gpu_kernel_implINS0_11FillFunctorIN3c108BFloat16EEEEEvRNS_18TensorIteratorBaseERKT_EUliE_EEviT1_
        .type           _ZN2at6native18elementwise_kernelILi128ELi4EZNS0_15gpu_kernel_implINS0_11FillFunctorIN3c108BFloat16EEEEEvRNS_18TensorIteratorBaseERKT_EUliE_EEviT1_,@function
        .size           _ZN2at6native18elementwise_kernelILi128ELi4EZNS0_15gpu_kernel_implINS0_11FillFunctorIN3c108BFloat16EEEEEvRNS_18TensorIteratorBaseERKT_EUliE_EEviT1_,(.L_x_6890 - _ZN2at6native18elementwise_kernelILi128ELi4EZNS0_15gpu_kernel_implINS0_11FillFunctorIN3c108BFloat16EEEEEvRNS_18TensorIteratorBaseERKT_EUliE_EEviT1_)
        .other          _ZN2at6native18elementwise_kernelILi128ELi4EZNS0_15gpu_kernel_implINS0_11FillFunctorIN3c108BFloat16EEEEEvRNS_18TensorIteratorBaseERKT_EUliE_EEviT1_,@"STO_CUDA_ENTRY STV_DEFAULT"
_ZN2at6native18elementwise_kernelILi128ELi4EZNS0_15gpu_kernel_implINS0_11FillFunctorIN3c108BFloat16EEEEEvRNS_18TensorIteratorBaseERKT_EUliE_EEviT1_:
.text._ZN2at6native18elementwise_kernelILi128ELi4EZNS0_15gpu_kernel_implINS0_11FillFunctorIN3c108BFloat16EEEEEvRNS_18TensorIteratorBaseERKT_EUliE_EEviT1_:
        /* <DEDUP_REMOVED lines=210> */
.L_x_3071:
        /* <DEDUP_REMOVED lines=14> */
[----:B------:R-:W-:Y:S02]  /*0e00*/  ULDC.U16 UR4, c[0x0][0x308] ;  /* 0x0000c20000047ab9 */ /* 0x000fe40000000400 */
[----:B------:R-:W-:-:S09]  /*0e10*/  UPRMT UR4, URZ, 0x5410, UR4 ;  /* 0x000054103f047896 */ /* 0x000fd20008000004 */
[----:B------:R-:W0:Y:S02]  /*0e20*/  F2I.FTZ.TRUNC.NTZ R5, UR4 ;  /* 0x0000000400057d05 */ /* 0x000e24000821f100 */
[----:B0-----:R0:W-:Y:S01]  /*0e30*/  STG.E.U8 [R2.64], R5 ;  /* 0x0000000502007986 */ /* 0x0011e2000c101124 */
[----:B------:R-:W-:Y:S05]  /*0e40*/  BRA `(.L_x_3077) ;  /* 0x00000fb000007947 */ /* 0x000fea0003800000 */
.L_x_3075:
[----:B------:R-:W-:Y:S02]  /*0e50*/  ULDC.U16 UR4, c[0x0][0x308] ;  /* 0x0000c20000047ab9 */ /* 0x000fe40000000400 */
[----:B------:R-:W-:-:S09]  /*0e60*/  UPRMT UR4, URZ, 0x5410, UR4 ;  /* 0x000054103f047896 */ /* 0x000fd20008000004 */
[----:B------:R-:W0:Y:S02]  /*0e70*/  F2I.S64.TRUNC R4, UR4 ;  /* 0x0000000400047d11 */ /* 0x000e24000820d900 */
[----:B0-----:R0:W-:Y:S01]  /*0e80*/  STG.E.U8 [R2.64], R4 ;  /* 0x0000000402007986 */ /* 0x0011e2000c101124 */
[----:B------:R-:W-:Y:S05]  /*0e90*/  BRA `(.L_x_3077) ;  /* 0x00000f6000007947 */ /* 0x000fea0003800000 */
.L_x_3074:
[----:B------:R-:W-:-:S13]  /*0ea0*/  ISETP.NE.AND P0, PT, R4, 0x2, PT ;  /* 0x000000020400780c */ /* 0x000fda0003f05270 */
[----:B------:R-:W-:Y:S05]  /*0eb0*/  @!P0 BRA `(.L_x_3078) ;  /* 0x000000e000008947 */ /* 0x000fea0003800000 */
[----:B------:R-:W-:-:S13]  /*0ec0*/  ISETP.NE.AND P0, PT, R4, 0x3, PT ;  /* 0x000000030400780c */ /* 0x000fda0003f05270 */
[----:B------:R-:W-:Y:S05]  /*0ed0*/  @!P0 BRA `(.L_x_3079) ;  /* 0x0000007000008947 */ /* 0x000fea0003800000 */
[----:B------:R-:W-:-:S13]  /*0ee0*/  ISETP.NE.AND P0, PT, R4, 0x4, PT ;  /* 0x000000040400780c */ /* 0x000fda0003f05270 */
[----:B------:R-:W-:Y:S05]  /*0ef0*/  @P0 BRA `(.L_x_3076) ;  /* 0x00000d3000000947 */ /* 0x000fea0003800000 */
[----:B------:R-:W-:Y:S02]  /*0f00*/  ULDC.U16 UR4, c[0x0][0x308] ;  /* 0x0000c20000047ab9 */ /* 0x000fe40000000400 */
[----:B------:R-:W-:-:S09]  /*0f10*/  UPRMT UR4, URZ, 0x5410, UR4 ;  /* 0x000054103f047896 */ /* 0x000fd20008000004 */
[----:B------:R-:W0:Y:S02]  /*0f20*/  F2I.S64.TRUNC R4, UR4 ;  /* 0x0000000400047d11 */ /* 0x000e24000820d900 */
[----:B0-----:R0:W-:Y:S01]  /*0f30*/  STG.E.64 [R2.64], R4 ;  /* 0x0000000402007986 */ /* 0x0011e2000c101b24 */
[----:B------:R-:W-:Y:S05]  /*0f40*/  BRA `(.L_x_3077) ;  /* 0x00000eb000007947 */ /* 0x000fea0003800000 */
.L_x_3079:
[----:B------:R-:W-:Y:S02]  /*0f50*/  ULDC.U16 UR4, c[0x0][0x308] ;  /* 0x0000c20000047ab9 */ /* 0x000fe40000000400 */
[----:B------:R-:W-:-:S09]  /*0f60*/  UPRMT UR4, URZ, 0x5410, UR4 ;  /* 0x000054103f047896 */ /* 0x000fd20008000004 */
[----:B------:R-:W0:Y:S02]  /*0f70*/  F2I.FTZ.TRUNC.NTZ R5, UR4 ;  /* 0x0000000400057d05 */ /* 0x000e24000821f100 */
[----:B0-----:R0:W-:Y:S01]  /*0f80*/  STG.E [R2.64], R5 ;  /* 0x0000000502007986 */ /* 0x0011e2000c101924 */
[----:B------:R-:W-:Y:S05]  /*0f90*/  BRA `(.L_x_3077) ;  /* 0x00000e6000007947 */ /* 0x000fea0003800000 */
.L_x_3078:
[----:B------:R-:W-:Y:S02]  /*0fa0*/  ULDC.U16 UR4, c[0x0][0x308] ;  /* 0x0000c20000047ab9 */ /* 0x000fe40000000400 */
[----:B------:R-:W-:-:S09]  /*0fb0*/  UPRMT UR4, URZ, 0x5410, UR4 ;  /* 0x000054103f047896 */ /* 0x000fd20008000004 */
[----:B------:R-:W0:Y:S02]  /*0fc0*/  F2I.FTZ.TRUNC.NTZ R5, UR4 ;  /* 0x0000000400057d05 */ /* 0x000e24000821f100 */
[----:B0-----:R0:W-:Y:S01]  /*0fd0*/  STG.E.U16 [R2.64], R5 ;  /* 0x0000000502007986 */ /* 0x0011e2000c101524 */
[----:B------:R-:W-:Y:S05]  /*0fe0*/  BRA `(.L_x_3077) ;  /* 0x00000e1000007947 */ /* 0x000fea0003800000 */
.L_x_3073:
[----:B------:R-:W-:-:S13]  /*0ff0*/  ISETP.GT.AND P0, PT, R4, 0x6, PT ;  /* 0x000000060400780c */ /* 0x000fda0003f04270 */
[----:B------:R-:W-:Y:S05]  /*1000*/  @P0 BRA `(.L_x_3080) ;  /* 0x000000e000000947 */ /* 0x000fea0003800000 */
[----:B------:R-:W-:-:S13]  /*1010*/  ISETP.NE.AND P0, PT, R4, 0x5, PT ;  /* 0x000000050400780c */ /* 0x000fda0003f05270 */
[----:B------:R-:W-:Y:S05]  /*1020*/  @!P0 BRA `(.L_x_3081) ;  /* 0x0000007000008947 */ /* 0x000fea0003800000 */
[----:B------:R-:W-:-:S13]  /*1030*/  ISETP.NE.AND P0, PT, R4, 0x6, PT ;  /* 0x000000060400780c */ /* 0x000fda0003f05270 */
[----:B------:R-:W-:Y:S05]  /*1040*/  @P0 BRA `(.L_x_3076) ;  /* 0x00000be000000947 */ /* 0x000fea0003800000 */
[----:B------:R-:W-:Y:S02]  /*1050*/  ULDC.U16 UR4, c[0x0][0x308] ;  /* 0x0000c20000047ab9 */ /* 0x000fe40000000400 */
[----:B------:R-:W-:-:S05]  /*1060*/  IMAD.U32 R5, RZ, RZ, UR4 ;  /* 0x00000004ff057e24 */ /* 0x000fca000f8e00ff */
[----:B------:R-:W-:-:S05]  /*1070*/  PRMT R5, RZ, 0x5410, R5 ;  /* 0x00005410ff057816 */ /* 0x000fca0000000005 */
[----:B------:R0:W-:Y:S01]  /*1080*/  STG.E [R2.64], R5 ;  /* 0x0000000502007986 */ /* 0x0001e2000c101924 */
[----:B------:R-:W-:Y:S05]  /*1090*/  BRA `(.L_x_3077) ;  /* 0x00000d6000007947 */ /* 0x000fea0003800000 */
.L_x_3081:
[----:B------:R-:W-:Y:S02]  /*10a0*/  ULDC.U16 UR4, c[0x0][0x308] ;  /* 0x0000c20000047ab9 */ /* 0x000fe40000000400 */
[----:B------:R-:W-:-:S06]  /*10b0*/  UPRMT UR4, URZ, 0x5410, UR4 ;  /* 0x000054103f047896 */ /* 0x000fcc0008000004 */
[----:B------:R-:W-:-:S05]  /*10c0*/  F2FP.PACK_AB R0, RZ, UR4 ;  /* 0x00000004ff007c3e */ /* 0x000fca00080000ff */
[----:B------:R0:W-:Y:S01]  /*10d0*/  STG.E.U16 [R2.64], R0 ;  /* 0x0000000002007986 */ /* 0x0001e2000c101524 */
[----:B------:R-:W-:Y:S05]  /*10e0*/  BRA `(.L_x_3077) ;  /* 0x00000d1000007947 */ /* 0x000fea0003800000 */
.L_x_3080:
        /* <DEDUP_REMOVED lines=9> */
[----:B------:R-:W-:-:S05]  /*1180*/  PRMT R4, RZ, 0x5410, R4 ;  /* 0x00005410ff047816 */ /* 0x000fca0000000004 */
[----:B------:R0:W-:Y:S01]  /*1190*/  STG.E.64 [R2.64], R4 ;  /* 0x0000000402007986 */ /* 0x0001e2000c101b24 */
[----:B------:R-:W-:Y:S05]  /*11a0*/  BRA `(.L_x_3077) ;  /* 0x00000c5000007947 */ /* 0x000fea0003800000 */
.L_x_3083:
[----:B------:R-:W-:Y:S02]  /*11b0*/  ULDC.U16 UR4, c[0x0][0x308] ;  /* 0x0000c20000047ab9 */ /* 0x000fe40000000400 */
[----:B------:R-:W-:-:S06]  /*11c0*/  UPRMT UR4, URZ, 0x5410, UR4 ;  /* 0x000054103f047896 */ /* 0x000fcc0008000004 */
[----:B------:R-:W-:-:S04]  /*11d0*/  F2FP.PACK_AB R5, RZ, UR4 ;  /* 0x00000004ff057c3e */ /* 0x000fc800080000ff */
[----:B------:R-:W-:-:S05]  /*11e0*/  PRMT R5, R5, 0x5410, RZ ;  /* 0x0000541005057816 */ /* 0x000fca00000000ff */
[----:B------:R0:W-:Y:S01]  /*11f0*/  STG.E [R2.64], R5 ;  /* 0x0000000502007986 */ /* 0x0001e2000c101924 */
[----:B------:R-:W-:Y:S05]  /*1200*/  BRA `(.L_x_3077) ;  /* 0x00000bf000007947 */ /* 0x000fea0003800000 */
.L_x_3082:
[----:B------:R-:W-:Y:S02]  /*1210*/  ULDC.U16 UR4, c[0x0][0x308] ;  /* 0x0000c20000047ab9 */ /* 0x000fe40000000400 */
[----:B------:R-:W-:-:S05]  /*1220*/  IMAD.U32 R4, RZ, RZ, UR4 ;  /* 0x00000004ff047e24 */ /* 0x000fca000f8e00ff */
[----:B------:R-:W-:-:S05]  /*1230*/  PRMT R4, RZ, 0x5410, R4 ;  /* 0x00005410ff047816 */ /* 0x000fca0000000004 */
[----:B------:R-:W-:-:S06]  /*1240*/  FMUL.FTZ R4, R4, 1 ;  /* 0x3f80000004047820 */ /* 0x000fcc0000410000 */
[----:B------:R-:W0:Y:S02]  /*1250*/  F2F.F64.F32 R4, R4 ;  /* 0x0000000400047310 */ /* 0x000e240000201800 */
[----:B0-----:R0:W-:Y:S01]  /*1260*/  STG.E.64 [R2.64], R4 ;  /* 0x0000000402007986 */ /* 0x0011e2000c101b24 */
[----:B------:R-:W-:Y:S05]  /*1270*/  BRA `(.L_x_3077) ;  /* 0x00000b8000007947 */ /* 0x000fea0003800000 */
.L_x_3072:
        /* <DEDUP_REMOVED lines=9> */
[----:B------:R-:W-:-:S06]  /*1310*/  UPRMT UR4, URZ, 0x5410, UR4 ;  /* 0x000054103f047896 */ /* 0x000fcc0008000004 */
[----:B------:R-:W-:-:S04]  /*1320*/  FSETP.NEU.FTZ.AND P0, PT, RZ, UR4, PT ;  /* 0x00000004ff007c0b */ /* 0x000fc8000bf1d000 */
[----:B------:R-:W-:-:S05]  /*1330*/  SEL R5, RZ, 0x1, !P0 ;  /* 0x00000001ff057807 */ /* 0x000fca0004000000 */
[----:B------:R0:W-:Y:S01]  /*1340*/  STG.E.U8 [R2.64], R5 ;  /* 0x0000000502007986 */ /* 0x0001e2000c101124 */
[----:B------:R-:W-:Y:S05]  /*1350*/  BRA `(.L_x_3077) ;  /* 0x00000aa000007947 */ /* 0x000fea0003800000 */
.L_x_3086:
[----:B------:R-:W-:Y:S01]  /*1360*/  ULDC.U16 UR4, c[0x0][0x308] ;  /* 0x0000c20000047ab9 */ /* 0x000fe20000000400 */
[----:B------:R-:W-:Y:S01]  /*1370*/  CS2R R6, SRZ ;  /* 0x0000000000067805 */ /* 0x000fe2000001ff00 */
[----:B------:R-:W-:-:S05]  /*1380*/  IMAD.U32 R0, RZ, RZ, UR4 ;  /* 0x00000004ff007e24 */ /* 0x000fca000f8e00ff */
[----:B------:R-:W-:-:S05]  /*1390*/  PRMT R0, RZ, 0x5410, R0 ;  /* 0x00005410ff007816 */ /* 0x000fca0000000000 */
[----:B------:R-:W-:-:S04]  /*13a0*/  FMUL.FTZ R0, R0, 1 ;  /* 0x3f80000000007820 */ /* 0x000fc80000410000 */
[----:B------:R-:W0:Y:S02]  /*13b0*/  F2F.F64.F32 R4, R0 ;  /* 0x0000000000047310 */ /* 0x000e240000201800 */
[----:B0-----:R0:W-:Y:S01]  /*13c0*/  STG.E.128 [R2.64], R4 ;  /* 0x0000000402007986 */ /* 0x0011e2000c101d24 */
[----:B------:R-:W-:Y:S05]  /*13d0*/  BRA `(.L_x_3077) ;  /* 0x00000a2000007947 */ /* 0x000fea0003800000 */
.L_x_3085:
[----:B------:R-:W-:-:S13]  /*13e0*/  ISETP.NE.AND P0, PT, R4, 0xf, PT ;  /* 0x0000000f0400780c */ /* 0x000fda0003f05270 */
[----:B------:R-:W-:Y:S05]  /*13f0*/  @!P0 BRA `(.L_x_3087) ;  /* 0x000002d000008947 */ /* 0x000fea0003800000 */
[----:B------:R-:W-:-:S13]  /*1400*/  ISETP.NE.AND P0, PT, R4, 0x17, PT ;  /* 0x000000170400780c */ /* 0x000fda0003f05270 */
[----:B------:R-:W-:Y:S05]  /*1410*/  @!P0 BRA `(.L_x_3088) ;  /* 0x0000015000008947 */ /* 0x000fea0003800000 */
[----:B------:R-:W-:-:S13]  /*1420*/  ISETP.NE.AND P0, PT, R4, 0x18, PT ;  /* 0x000000180400780c */ /* 0x000fda0003f05270 */
[----:B------:R-:W-:Y:S05]  /*1430*/  @P0 BRA `(.L_x_3076) ;  /* 0x000007f000000947 */ /* 0x000fea0003800000 */
[----:B------:R-:W-:Y:S02]  /*1440*/  ULDC.U16 UR4, c[0x0][0x308] ;  /* 0x0000c20000047ab9 */ /* 0x000fe40000000400 */
[----:B------:R-:W-:-:S05]  /*1450*/  IMAD.U32 R7, RZ, RZ, UR4 ;  /* 0x00000004ff077e24 */ /* 0x000fca000f8e00ff */
[----:B------:R-:W-:-:S04]  /*1460*/  PRMT R7, RZ, 0x5410, R7 ;  /* 0x00005410ff077816 */ /* 0x000fc80000000007 */
[C---:B------:R-:W-:Y:S02]  /*1470*/  LOP3.LUT R0, R7.reuse, 0x7fffffff, RZ, 0xc0, !PT ;  /* 0x7fffffff07007812 */ /* 0x040fe400078ec0ff */
        /* <DEDUP_REMOVED lines=12> */
.L_x_3089:
[----:B------:R-:W-:-:S05]  /*1540*/  LOP3.LUT R5, R4, R5, RZ, 0xfc, !PT ;  /* 0x0000000504057212 */ /* 0x000fca00078efcff */
[----:B------:R0:W-:Y:S01]  /*1550*/  STG.E.U8 [R2.64], R5 ;  /* 0x0000000502007986 */ /* 0x0001e2000c101124 */
[----:B------:R-:W-:Y:S05]  /*1560*/  BRA `(.L_x_3077) ;  /* 0x0000089000007947 */ /* 0x000fea0003800000 */
.L_x_3088:
[----:B------:R-:W-:Y:S02]  /*1570*/  ULDC.U16 UR4, c[0x0][0x308] ;  /* 0x0000c20000047ab9 */ /* 0x000fe40000000400 */
[----:B------:R-:W-:-:S05]  /*1580*/  IMAD.U32 R5, RZ, RZ, UR4 ;  /* 0x00000004ff057e24 */ /* 0x000fca000f8e00ff */
[----:B------:R-:W-:-:S04]  /*1590*/  PRMT R5, RZ, 0x5410, R5 ;  /* 0x00005410ff057816 */ /* 0x000fc80000000005 */
[----:B------:R-:W-:-:S04]  /*15a0*/  LOP3.LUT R4, R5, 0x7fffffff, RZ, 0xc0, !PT ;  /* 0x7fffffff05047812 */ /* 0x000fc800078ec0ff */
        /* <DEDUP_REMOVED lines=10> */
.L_x_3090:
[----:B------:R-:W-:Y:S01]  /*1650*/  IMAD.MOV.U32 R0, RZ, RZ, 0x7f ;  /* 0x0000007fff007424 */ /* 0x000fe200078e00ff */
[----:B------:R-:W-:-:S04]  /*1660*/  ISETP.GT.U32.AND P0, PT, R4, 0x7f800000, PT ;  /* 0x7f8000000400780c */ /* 0x000fc80003f04070 */
[----:B------:R-:W-:Y:S02]  /*1670*/  SEL R0, R0, 0x7c, P0 ;  /* 0x0000007c00007807 */ /* 0x000fe40000000000 */
.L_x_3091:
[----:B------:R-:W-:-:S04]  /*1680*/  LOP3.LUT R5, R5, 0x80000000, RZ, 0xc0, !PT ;  /* 0x8000000005057812 */ /* 0x000fc800078ec0ff */
[----:B------:R-:W-:-:S04]  /*1690*/  SHF.R.U32.HI R5, RZ, 0x18, R5 ;  /* 0x00000018ff057819 */ /* 0x000fc80000011605 */
[----:B------:R-:W-:-:S05]  /*16a0*/  LOP3.LUT R5, R0, R5, RZ, 0xfc, !PT ;  /* 0x0000000500057212 */ /* 0x000fca00078efcff */
[----:B------:R0:W-:Y:S01]  /*16b0*/  STG.E.U8 [R2.64], R5 ;  /* 0x0000000502007986 */ /* 0x0001e2000c101124 */
[----:B------:R-:W-:Y:S05]  /*16c0*/  BRA `(.L_x_3077) ;  /* 0x0000073000007947 */ /* 0x000fea0003800000 */
.L_x_3087:
[----:B------:R-:W0:Y:S02]  /*16d0*/  LDC.U16 R5, c[0x0][0x308] ;  /* 0x0000c200ff057b82 */ /* 0x000e240000000400 */
[----:B0-----:R0:W-:Y:S01]  /*16e0*/  STG.E.U16 [R2.64], R5 ;  /* 0x0000000502007986 */ /* 0x0011e2000c101524 */
[----:B------:R-:W-:Y:S05]  /*16f0*/  BRA `(.L_x_3077) ;  /* 0x0000070000007947 */ /* 0x000fea0003800000 */
.L_x_3084:
        /* <DEDUP_REMOVED lines=10> */
[----:B------:R-:W0:Y:S02]  /*17a0*/  F2I.FTZ.U32.TRUNC.NTZ R5, UR4 ;  /* 0x0000000400057d05 */ /* 0x000e24000821f000 */
[----:B0-----:R0:W-:Y:S01]  /*17b0*/  STG.E.U16 [R2.64], R5 ;  /* 0x0000000502007986 */ /* 0x0011e2000c101524 */
[----:B------:R-:W-:Y:S05]  /*17c0*/  BRA `(.L_x_3077) ;  /* 0x0000063000007947 */ /* 0x000fea0003800000 */
.L_x_3094:
[----:B------:R-:W-:Y:S01]  /*17d0*/  ULDC.U16 UR4, c[0x0][0x308] ;  /* 0x0000c20000047ab9 */ /* 0x000fe20000000400 */
[----:B------:R-:W-:Y:S02]  /*17e0*/  IMAD.MOV.U32 R0, RZ, RZ, 0x80 ;  /* 0x00000080ff007424 */ /* 0x000fe400078e00ff */
[----:B------:R-:W-:-:S05]  /*17f0*/  IMAD.U32 R5, RZ, RZ, UR4 ;  /* 0x00000004ff057e24 */ /* 0x000fca000f8e00ff */
[----:B------:R-:W-:-:S04]  /*1800*/  PRMT R5, RZ, 0x5410, R5 ;  /* 0x00005410ff057816 */ /* 0x000fc80000000005 */
        /* <DEDUP_REMOVED lines=14> */
.L_x_3096:
[----:B------:R-:W-:-:S04]  /*18f0*/  LOP3.LUT R5, R5, 0x80000000, RZ, 0xc0, !PT ;  /* 0x8000000005057812 */ /* 0x000fc800078ec0ff */
[----:B------:R-:W-:-:S04]  /*1900*/  SHF.R.U32.HI R5, RZ, 0x18, R5 ;  /* 0x00000018ff057819 */ /* 0x000fc80000011605 */
[----:B------:R-:W-:-:S04]  /*1910*/  LOP3.LUT R4, R4, R5, RZ, 0xfc, !PT ;  /* 0x0000000504047212 */ /* 0x000fc800078efcff */
[----:B------:R-:W-:-:S05]  /*1920*/  PRMT R0, R4, 0x7610, R0 ;  /* 0x0000761004007816 */ /* 0x000fca0000000000 */
.L_x_3095:
[----:B------:R0:W-:Y:S01]  /*1930*/  STG.E.U8 [R2.64], R0 ;  /* 0x0000000002007986 */ /* 0x0001e2000c101124 */
[----:B------:R-:W-:Y:S05]  /*1940*/  BRA `(.L_x_3077) ;  /* 0x000004b000007947 */ /* 0x000fea0003800000 */
.L_x_3093:
        /* <DEDUP_REMOVED lines=18> */
.L_x_3098:
[----:B------:R-:W-:-:S04]  /*1a70*/  LOP3.LUT R5, R5, 0x80000000, RZ, 0xc0, !PT ;  /* 0x8000000005057812 */ /* 0x000fc800078ec0ff */
[----:B------:R-:W-:-:S04]  /*1a80*/  SHF.R.U32.HI R5, RZ, 0x18, R5 ;  /* 0x00000018ff057819 */ /* 0x000fc80000011605 */
[----:B------:R-:W-:-:S04]  /*1a90*/  LOP3.LUT R4, R4, R5, RZ, 0xfc, !PT ;  /* 0x0000000504047212 */ /* 0x000fc800078efcff */
[----:B------:R-:W-:-:S05]  /*1aa0*/  PRMT R0, R4, 0x7610, R0 ;  /* 0x0000761004007816 */ /* 0x000fca0000000000 */
.L_x_3097:
[----:B------:R0:W-:Y:S01]  /*1ab0*/  STG.E.U8 [R2.64], R0 ;  /* 0x0000000002007986 */ /* 0x0001e2000c101124 */
[----:B------:R-:W-:Y:S05]  /*1ac0*/  BRA `(.L_x_3077) ;  /* 0x0000033000007947 */ /* 0x000fea0003800000 */
.L_x_3092:
[----:B------:R-:W-:-:S13]  /*1ad0*/  ISETP.NE.AND P0, PT, R4, 0x1c, PT ;  /* 0x0000001c0400780c */ /* 0x000fda0003f05270 */
[----:B------:R-:W-:Y:S05]  /*1ae0*/  @!P0 BRA `(.L_x_3099) ;  /* 0x000002d000008947 */ /* 0x000fea0003800000 */
[----:B------:R-:W-:-:S13]  /*1af0*/  ISETP.NE.AND P0, PT, R4, 0x1d, PT ;  /* 0x0000001d0400780c */ /* 0x000fda0003f05270 */
[----:B------:R-:W-:Y:S05]  /*1b00*/  @!P0 BRA `(.L_x_3100) ;  /* 0x0000026000008947 */ /* 0x000fea0003800000 */
[----:B------:R-:W-:-:S13]  /*1b10*/  ISETP.NE.AND P0, PT, R4, 0x2c, PT ;  /* 0x0000002c0400780c */ /* 0x000fda0003f05270 */
[----:B------:R-:W-:Y:S05]  /*1b20*/  @P0 BRA `(.L_x_3076) ;  /* 0x0000010000000947 */ /* 0x000fea0003800000 */
[----:B------:R-:W-:Y:S01]  /*1b30*/  ULDC.U16 UR4, c[0x0][0x308] ;  /* 0x0000c20000047ab9 */ /* 0x000fe20000000400 */
[----:B------:R-:W-:Y:S02]  /*1b40*/  IMAD.MOV.U32 R4, RZ, RZ, 0xff ;  /* 0x000000ffff047424 */ /* 0x000fe400078e00ff */
[----:B------:R-:W-:-:S05]  /*1b50*/  IMAD.U32 R5, RZ, RZ, UR4 ;  /* 0x00000004ff057e24 */ /* 0x000fca000f8e00ff */
[----:B------:R-:W-:-:S04]  /*1b60*/  PRMT R5, RZ, 0x5410, R5 ;  /* 0x00005410ff057816 */ /* 0x000fc80000000005 */
        /* <DEDUP_REMOVED lines=10> */
.L_x_3101:
[----:B------:R0:W-:Y:S01]  /*1c10*/  STG.E.U8 [R2.64], R4 ;  /* 0x0000000402007986 */ /* 0x0001e2000c101124 */
[----:B------:R-:W-:Y:S05]  /*1c20*/  BRA `(.L_x_3077) ;  /* 0x000001d000007947 */ /* 0x000fea0003800000 */
.L_x_3076:
        /* <DEDUP_REMOVED lines=20> */
.L_x_3100:
[----:B------:R-:W-:Y:S02]  /*1d70*/  ULDC.U16 UR4, c[0x0][0x308] ;  /* 0x0000c20000047ab9 */ /* 0x000fe40000000400 */
[----:B------:R-:W-:-:S09]  /*1d80*/  UPRMT UR4, URZ, 0x5410, UR4 ;  /* 0x000054103f047896 */ /* 0x000fd20008000004 */
[----:B------:R-:W0:Y:S02]  /*1d90*/  F2I.U64.TRUNC R4, UR4 ;  /* 0x0000000400047d11 */ /* 0x000e24000820d800 */
[----:B0-----:R0:W-:Y:S01]  /*1da0*/  STG.E.64 [R2.64], R4 ;  /* 0x0000000402007986 */ /* 0x0011e2000c101b24 */
[----:B------:R-:W-:Y:S05]  /*1db0*/  BRA `(.L_x_3077) ;  /* 0x0000004000007947 */ /* 0x000fea0003800000 */
.L_x_3099:
[----:B------:R-:W-:Y:S02]  /*1dc0*/  ULDC.U16 UR4, c[0x0][0x308] ;  /* 0x0000c20000047ab9 */ /* 0x000fe40000000400 */
[----:B------:R-:W-:-:S09]  /*1dd0*/  UPRMT UR4, URZ, 0x5410, UR4 ;  /* 0x000054103f047896 */ /* 0x000fd20008000004 */
[----:B------:R-:W0:Y:S02]  /*1de0*/  F2I.FTZ.U32.TRUNC.NTZ R5, UR4 ;  /* 0x0000000400057d05 */ /* 0x000e24000821f000 */
[----:B0-----:R0:W-:Y:S02]  /*1df0*/  STG.E [R2.64], R5 ;  /* 0x0000000502007986 */ /* 0x0011e4000c101924 */
.L_x_3077:
[----:B------:R-:W-:-:S05]  /*1e00*/  IMAD R16, R19, 0x200, R16 ;  /* 0x0000020013107824 */ /* 0x000fca00078e0210 */
[----:B------:R-:W-:Y:S02]  /*1e10*/  IADD3 R17, R16, 0x80, RZ ;  /* 0x0000008010117810 */ /* 0x000fe40007ffe0ff */
.L_x_3070:
[----:B------:R-:W-:Y:S05]  /*1e20*/  BSYNC B6 ;  /* 0x0000000000067941 */ /* 0x000fea0003800000 */
.L_x_3069:
        /* <DEDUP_REMOVED lines=205> */
.L_x_3104:
        /* <DEDUP_REMOVED lines=19> */
.L_x_3108:
[----:B------:R-:W-:Y:S02]  /*2c30*/  ULDC.U16 UR4, c[0x0][0x308] ;  /* 0x0000c20000047ab9 */ /* 0x000fe40000000400 */
[----:B------:R-:W-:-:S09]  /*2c40*/  UPRMT UR4, URZ, 0x5410, UR4 ;  /* 0x000054103f047896 */ /* 0x000fd20008000004 */
[----:B------:R-:W0:Y:S02]  /*2c50*/  F2I.S64.TRUNC R4, UR4 ;  /* 0x0000000400047d11 */ /* 0x000e24000820d900 */
[----:B0-----:R0:W-:Y:S01]  /*2c60*/  STG.E.U8 [R2.64], R4 ;  /* 0x0000000402007986 */ /* 0x0011e2000c101124 */
[----:B------:R-:W-:Y:S05]  /*2c70*/  BRA `(.L_x_3110) ;  /* 0x00000f6000007947 */ /* 0x000fea0003800000 */
.L_x_3107:
        /* <DEDUP_REMOVED lines=11> */
.L_x_3112:
[----:B------:R-:W-:Y:S02]  /*2d30*/  ULDC.U16 UR4, c[0x0][0x308] ;  /* 0x0000c20000047ab9 */ /* 0x000fe40000000400 */
[----:B------:R-:W-:-:S09]  /*2d40*/  UPRMT UR4, URZ, 0x5410, UR4 ;  /* 0x000054103f047896 */ /* 0x000fd20008000004 */
[----:B------:R-:W0:Y:S02]  /*2d50*/  F2I.FTZ.TRUNC.NTZ R5, UR4 ;  /* 0x0000000400057d05 */ /* 0x000e24000821f100 */
[----:B0-----:R0:W-:Y:S01]  /*2d60*/  STG.E [R2.64], R5 ;  /* 0x0000000502007986 */ /* 0x0011e2000c101924 */
[----:B------:R-:W-:Y:S05]  /*2d70*/  BRA `(.L_x_3110) ;  /* 0x00000e6000007947 */ /* 0x000fea0003800000 */
.L_x_3111:
[----:B------:R-:W-:Y:S02]  /*2d80*/  ULDC.U16 UR4, c[0x0][0x308] ;  /* 0x0000c20000047ab9 */ /* 0x000fe40000000400 */
[----:B------:R-:W-:-:S09]  /*2d90*/  UPRMT UR4, URZ, 0x5410, UR4 ;  /* 0x000054103f047896 */ /* 0x000fd20008000004 */
[----:B------:R-:W0:Y:S02]  /*2da0*/  F2I.FTZ.TRUNC.NTZ R5, UR4 ;  /* 0x0000000400057d05 */ /* 0x000e24000821f100 */
[----:B0-----:R0:W-:Y:S01]  /*2db0*/  STG.E.U16 [R2.64], R5 ;  /* 0x0000000502007986 */ /* 0x0011e2000c101524 */
[----:B------:R-:W-:Y:S05]  /*2dc0*/  BRA `(.L_x_3110) ;  /* 0x00000e1000007947 */ /* 0x000fea0003800000 */
.L_x_3106:
        /* <DEDUP_REMOVED lines=11> */
.L_x_3114:
[----:B------:R-:W-:Y:S02]  /*2e80*/  ULDC.U16 UR4, c[0x0][0x308] ;  /* 0x0000c20000047ab9 */ /* 0x000fe40000000400 */
[----:B------:R-:W-:-:S06]  /*2e90*/  UPRMT UR4, URZ, 0x5410, UR4 ;  /* 0x000054103f047896 */ /* 0x000fcc0008000004 */
[----:B------:R-:W-:-:S05]  /*2ea0*/  F2FP.PACK_AB R0, RZ, UR4 ;  /* 0x00000004ff007c3e */ /* 0x000fca00080000ff */
[----:B------:R0:W-:Y:S01]  /*2eb0*/  STG.E.U16 [R2.64], R0 ;  /* 0x0000000002007986 */ /* 0x0001e2000c101524 */
[----:B------:R-:W-:Y:S05]  /*2ec0*/  BRA `(.L_x_3110) ;  /* 0x00000d1000007947 */ /* 0x000fea0003800000 */
.L_x_3113:
        /* <DEDUP_REMOVED lines=12> */
.L_x_3116:
[----:B------:R-:W-:Y:S02]  /*2f90*/  ULDC.U16 UR4, c[0x0][0x308] ;  /* 0x0000c20000047ab9 */ /* 0x000fe40000000400 */
[----:B------:R-:W-:-:S06]  /*2fa0*/  UPRMT UR4, URZ, 0x5410, UR4 ;  /* 0x000054103f047896 */ /* 0x000fcc0008000004 */
[----:B------:R-:W-:-:S04]  /*2fb0*/  F2FP.PACK_AB R0, RZ, UR4 ;  /* 0x00000004ff007c3e */ /* 0x000fc800080000ff */
[----:B------:R-:W-:-:S05]  /*2fc0*/  PRMT R0, R0, 0x5410, RZ ;  /* 0x0000541000007816 */ /* 0x000fca00000000ff */
[----:B------:R0:W-:Y:S01]  /*2fd0*/  STG.E [R2.64], R0 ;  /* 0x0000000002007986 */ /* 0x0001e2000c101924 */
[----:B------:R-:W-:Y:S05]  /*2fe0*/  BRA `(.L_x_3110) ;  /* 0x00000bf000007947 */ /* 0x000fea0003800000 */
.L_x_3115:
[----:B------:R-:W-:Y:S02]  /*2ff0*/  ULDC.U16 UR4, c[0x0][0x308] ;  /* 0x0000c20000047ab9 */ /* 0x000fe40000000400 */
[----:B------:R-:W-:-:S05]  /*3000*/  IMAD.U32 R0, RZ, RZ, UR4 ;  /* 0x00000004ff007e24 */ /* 0x000fca000f8e00ff */
[----:B------:R-:W-:-:S05]  /*3010*/  PRMT R0, RZ, 0x5410, R0 ;  /* 0x00005410ff007816 */ /* 0x000fca0000000000 */
[----:B------:R-:W-:-:S04]  /*3020*/  FMUL.FTZ R0, R0, 1 ;  /* 0x3f80000000007820 */ /* 0x000fc80000410000 */
[----:B------:R-:W0:Y:S02]  /*3030*/  F2F.F64.F32 R4, R0 ;  /* 0x0000000000047310 */ /* 0x000e240000201800 */
[----:B0-----:R0:W-:Y:S01]  /*3040*/  STG.E.64 [R2.64], R4 ;  /* 0x0000000402007986 */ /* 0x0011e2000c101b24 */
[----:B------:R-:W-:Y:S05]  /*3050*/  BRA `(.L_x_3110) ;  /* 0x00000b8000007947 */ /* 0x000fea0003800000 */
.L_x_3105:
        /* <DEDUP_REMOVED lines=14> */
.L_x_3119:
        /* <DEDUP_REMOVED lines=8> */
.L_x_3118:
        /* <DEDUP_REMOVED lines=22> */
.L_x_3122:
[----:B------:R-:W-:-:S05]  /*3320*/  LOP3.LUT R5, R0, R9, RZ, 0xfc, !PT ;  /* 0x0000000900057212 */ /* 0x000fca00078efcff */
[----:B------:R0:W-:Y:S01]  /*3330*/  STG.E.U8 [R2.64], R5 ;  /* 0x0000000502007986 */ /* 0x0001e2000c101124 */
[----:B------:R-:W-:Y:S05]  /*3340*/  BRA `(.L_x_3110) ;  /* 0x0000089000007947 */ /* 0x000fea0003800000 */
.L_x_3121:
        /* <DEDUP_REMOVED lines=14> */
.L_x_3123:
[----:B------:R-:W-:Y:S01]  /*3430*/  ISETP.GT.U32.AND P0, PT, R0, 0x7f800000, PT ;  /* 0x7f8000000000780c */ /* 0x000fe20003f04070 */
[----:B------:R-:W-:-:S05]  /*3440*/  IMAD.MOV.U32 R0, RZ, RZ, 0x7f ;  /* 0x0000007fff007424 */ /* 0x000fca00078e00ff */
[----:B------:R-:W-:Y:S02]  /*3450*/  SEL R0, R0, 0x7c, P0 ;  /* 0x0000007c00007807 */ /* 0x000fe40000000000 */
.L_x_3124:
[----:B------:R-:W-:-:S04]  /*3460*/  LOP3.LUT R4, R4, 0x80000000, RZ, 0xc0, !PT ;  /* 0x8000000004047812 */ /* 0x000fc800078ec0ff */
[----:B------:R-:W-:-:S04]  /*3470*/  SHF.R.U32.HI R5, RZ, 0x18, R4 ;  /* 0x00000018ff057819 */ /* 0x000fc80000011604 */
[----:B------:R-:W-:-:S05]  /*3480*/  LOP3.LUT R5, R0, R5, RZ, 0xfc, !PT ;  /* 0x0000000500057212 */ /* 0x000fca00078efcff */
[----:B------:R0:W-:Y:S01]  /*3490*/  STG.E.U8 [R2.64], R5 ;  /* 0x0000000502007986 */ /* 0x0001e2000c101124 */
[----:B------:R-:W-:Y:S05]  /*34a0*/  BRA `(.L_x_3110) ;  /* 0x0000073000007947 */ /* 0x000fea0003800000 */
.L_x_3120:
[----:B------:R-:W0:Y:S02]  /*34b0*/  LDC.U16 R5, c[0x0][0x308] ;  /* 0x0000c200ff057b82 */ /* 0x000e240000000400 */
[----:B0-----:R0:W-:Y:S01]  /*34c0*/  STG.E.U16 [R2.64], R5 ;  /* 0x0000000502007986 */ /* 0x0011e2000c101524 */
[----:B------:R-:W-:Y:S05]  /*34d0*/  BRA `(.L_x_3110) ;  /* 0x0000070000007947 */ /* 0x000fea0003800000 */
.L_x_3117:
        /* <DEDUP_REMOVED lines=13> */
.L_x_3127:
        /* <DEDUP_REMOVED lines=19> */
.L_x_3129:
[----:B------:R-:W-:-:S04]  /*36e0*/  LOP3.LUT R4, R4, 0x80000000, RZ, 0xc0, !PT ;  /* 0x8000000004047812 */ /* 0x000fc800078ec0ff */
[----:B------:R-:W-:-:S04]  /*36f0*/  SHF.R.U32.HI R5, RZ, 0x18, R4 ;  /* 0x00000018ff057819 */ /* 0x000fc80000011604 */
[----:B------:R-:W-:-:S05]  /*3700*/  LOP3.LUT R0, R0, R5, RZ, 0xfc, !PT ;  /* 0x0000000500007212 */ /* 0x000fca00078efcff */
.L_x_3128:
[----:B------:R0:W-:Y:S01]  /*3710*/  STG.E.U8 [R2.64], R0 ;  /* 0x0000000002007986 */ /* 0x0001e2000c101124 */
[----:B------:R-:W-:Y:S05]  /*3720*/  BRA `(.L_x_3110) ;  /* 0x000004b000007947 */ /* 0x000fea0003800000 */
.L_x_3126:
        /* <DEDUP_REMOVED lines=19> */
.L_x_3131:
[----:B------:R-:W-:-:S04]  /*3860*/  LOP3.LUT R4, R4, 0x80000000, RZ, 0xc0, !PT ;  /* 0x8000000004047812 */ /* 0x000fc800078ec0ff */
[----:B------:R-:W-:-:S04]  /*3870*/  SHF.R.U32.HI R5, RZ, 0x18, R4 ;  /* 0x00000018ff057819 */ /* 0x000fc80000011604 */
[----:B------:R-:W-:-:S05]  /*3880*/  LOP3.LUT R0, R0, R5, RZ, 0xfc, !PT ;  /* 0x0000000500007212 */ /* 0x000fca00078efcff */
.L_x_3130:
[----:B------:R0:W-:Y:S01]  /*3890*/  STG.E.U8 [R2.64], R0 ;  /* 0x0000000002007986 */ /* 0x0001e2000c101124 */
[----:B------:R-:W-:Y:S05]  /*38a0*/  BRA `(.L_x_3110) ;  /* 0x0000033000007947 */ /* 0x000fea0003800000 */
.L_x_3125:
        /* <DEDUP_REMOVED lines=20> */
.L_x_3134:
[----:B------:R0:W-:Y:S01]  /*39f0*/  STG.E.U8 [R2.64], R0 ;  /* 0x0000000002007986 */ /* 0x0001e2000c101124 */
[----:B------:R-:W-:Y:S05]  /*3a00*/  BRA `(.L_x_3110) ;  /* 0x000001d000007947 */ /* 0x000fea0003800000 */
.L_x_3109:
        /* <DEDUP_REMOVED lines=20> */
.L_x_3133:
[----:B------:R-:W-:Y:S02]  /*3b50*/  ULDC.U16 UR4, c[0x0][0x308] ;  /* 0x0000c20000047ab9 */ /* 0x000fe40000000400 */
[----:B------:R-:W-:-:S09]  /*3b60*/  UPRMT UR4, URZ, 0x5410, UR4 ;  /* 0x000054103f047896 */ /* 0x000fd20008000004 */
[----:B------:R-:W0:Y:S02]  /*3b70*/  F2I.U64.TRUNC R4, UR4 ;  /* 0x0000000400047d11 */ /* 0x000e24000820d800 */
[----:B0-----:R0:W-:Y:S01]  /*3b80*/  STG.E.64 [R2.64], R4 ;  /* 0x0000000402007986 */ /* 0x0011e2000c101b24 */
[----:B------:R-:W-:Y:S05]  /*3b90*/  BRA `(.L_x_3110) ;  /* 0x0000004000007947 */ /* 0x000fea0003800000 */
.L_x_3132:
[----:B------:R-:W-:Y:S02]  /*3ba0*/  ULDC.U16 UR4, c[0x0][0x308] ;  /* 0x0000c20000047ab9 */ /* 0x000fe40000000400 */
[----:B------:R-:W-:-:S09]  /*3bb0*/  UPRMT UR4, URZ, 0x5410, UR4 ;  /* 0x000054103f047896 */ /* 0x000fd20008000004 */
[----:B------:R-:W0:Y:S02]  /*3bc0*/  F2I.FTZ.U32.TRUNC.NTZ R5, UR4 ;  /* 0x0000000400057d05 */ /* 0x000e24000821f000 */
[----:B0-----:R0:W-:Y:S02]  /*3bd0*/  STG.E [R2.64], R5 ;  /* 0x0000000502007986 */ /* 0x0011e4000c101924 */
.L_x_3110:
        /* <DEDUP_REMOVED lines=205> */
.L_x_3135:
        /* <DEDUP_REMOVED lines=19> */
.L_x_3139:
[----:B------:R-:W-:Y:S02]  /*49e0*/  ULDC.U16 UR4, c[0x0][0x308] ;  /* 0x0000c20000047ab9 */ /* 0x000fe40000000400 */
[----:B------:R-:W-:-:S09]  /*49f0*/  UPRMT UR4, URZ, 0x5410, UR4 ;  /* 0x000054103f047896 */ /* 0x000fd20008000004 */
[----:B------:R-:W0:Y:S02]  /*4a00*/  F2I.S64.TRUNC R4, UR4 ;  /* 0x0000000400047d11 */ /* 0x000e24000820d900 */
[----:B0-----:R0:W-:Y:S01]  /*4a10*/  STG.E.U8 [R2.64], R4 ;  /* 0x0000000402007986 */ /* 0x0011e2000c101124 */
[----:B------:R-:W-:Y:S05]  /*4a20*/  BRA `(.L_x_3141) ;  /* 0x00000f6000007947 */ /* 0x000fea0003800000 */
.L_x_3138:
        /* <DEDUP_REMOVED lines=11> */
.L_x_3143:
[----:B------:R-:W-:Y:S02]  /*4ae0*/  ULDC.U16 UR4, c[0x0][0x308] ;  /* 0x0000c20000047ab9 */ /* 0x000fe40000000400 */
[----:B------:R-:W-:-:S09]  /*4af0*/  UPRMT UR4, URZ, 0x5410, UR4 ;  /* 0x000054103f047896 */ /* 0x000fd20008000004 */
[----:B------:R-:W0:Y:S02]  /*4b00*/  F2I.FTZ.TRUNC.NTZ R5, UR4 ;  /* 0x0000000400057d05 */ /* 0x000e24000821f100 */
[----:B0-----:R0:W-:Y:S01]  /*4b10*/  STG.E [R2.64], R5 ;  /* 0x0000000502007986 */ /* 0x0011e2000c101924 */
[----:B------:R-:W-:Y:S05]  /*4b20*/  BRA `(.L_x_3141) ;  /* 0x00000e6000007947 */ /* 0x000fea0003800000 */
.L_x_3142:
[----:B------:R-:W-:Y:S02]  /*4b30*/  ULDC.U16 UR4, c[0x0][0x308] ;  /* 0x0000c20000047ab9 */ /* 0x000fe40000000400 */
[----:B------:R-:W-:-:S09]  /*4b40*/  UPRMT UR4, URZ, 0x5410, UR4 ;  /* 0x000054103f047896 */ /* 0x000fd20008000004 */
[----:B------:R-:W0:Y:S02]  /*4b50*/  F2I.FTZ.TRUNC.NTZ R5, UR4 ;  /* 0x0000000400057d05 */ /* 0x000e24000821f100 */
[----:B0-----:R0:W-:Y:S01]  /*4b60*/  STG.E.U16 [R2.64], R5 ;  /* 0x0000000502007986 */ /* 0x0011e2000c101524 */
[----:B------:R-:W-:Y:S05]  /*4b70*/  BRA `(.L_x_3141) ;  /* 0x00000e1000007947 */ /* 0x000fea0003800000 */
.L_x_3137:
        /* <DEDUP_REMOVED lines=11> */
.L_x_3145:
[----:B------:R-:W-:Y:S02]  /*4c30*/  ULDC.U16 UR4, c[0x0][0x308] ;  /* 0x0000c20000047ab9 */ /* 0x000fe40000000400 */
[----:B------:R-:W-:-:S06]  /*4c40*/  UPRMT UR4, URZ, 0x5410, UR4 ;  /* 0x000054103f047896 */ /* 0x000fcc0008000004 */
[----:B------:R-:W-:-:S05]  /*4c50*/  F2FP.PACK_AB R0, RZ, UR4 ;  /* 0x00000004ff007c3e */ /* 0x000fca00080000ff */
[----:B------:R0:W-:Y:S01]  /*4c60*/  STG.E.U16 [R2.64], R0 ;  /* 0x0000000002007986 */ /* 0x0001e2000c101524 */
[----:B------:R-:W-:Y:S05]  /*4c70*/  BRA `(.L_x_3141) ;  /* 0x00000d1000007947 */ /* 0x000fea0003800000 */
.L_x_3144:
        /* <DEDUP_REMOVED lines=12> */
.L_x_3147:
[----:B------:R-:W-:Y:S02]  /*4d40*/  ULDC.U16 UR4, c[0x0][0x308] ;  /* 0x0000c20000047ab9 */ /* 0x000fe40000000400 */
[----:B------:R-:W-:-:S06]  /*4d50*/  UPRMT UR4, URZ, 0x5410, UR4 ;  /* 0x000054103f047896 */ /* 0x000fcc0008000004 */
[----:B------:R-:W-:-:S04]  /*4d60*/  F2FP.PACK_AB R0, RZ, UR4 ;  /* 0x00000004ff007c3e */ /* 0x000fc800080000ff */
[----:B------:R-:W-:-:S05]  /*4d70*/  PRMT R0, R0, 0x5410, RZ ;  /* 0x0000541000007816 */ /* 0x000fca00000000ff */
[----:B------:R0:W-:Y:S01]  /*4d80*/  STG.E [R2.64], R0 ;  /* 0x0000000002007986 */ /* 0x0001e2000c101924 */
[----:B------:R-:W-:Y:S05]  /*4d90*/  BRA `(.L_x_3141) ;  /* 0x00000bf000007947 */ /* 0x000fea0003800000 */
.L_x_3146:
[----:B------:R-:W-:Y:S02]  /*4da0*/  ULDC.U16 UR4, c[0x0][0x308] ;  /* 0x0000c20000047ab9 */ /* 0x000fe40000000400 */
[----:B------:R-:W-:-:S05]  /*4db0*/  IMAD.U32 R0, RZ, RZ, UR4 ;  /* 0x00000004ff007e24 */ /* 0x000fca000f8e00ff */
[----:B------:R-:W-:-:S05]  /*4dc0*/  PRMT R0, RZ, 0x5410, R0 ;  /* 0x00005410ff007816 */ /* 0x000fca0000000000 */
[----:B------:R-:W-:-:S04]  /*4dd0*/  FMUL.FTZ R0, R0, 1 ;  /* 0x3f80000000007820 */ /* 0x000fc80000410000 */
[----:B------:R-:W0:Y:S02]  /*4de0*/  F2F.F64.F32 R4, R0 ;  /* 0x0000000000047310 */ /* 0x000e240000201800 */
[----:B0-----:R0:W-:Y:S01]  /*4df0*/  STG.E.64 [R2.64], R4 ;  /* 0x0000000402007986 */ /* 0x0011e2000c101b24 */
[----:B------:R-:W-:Y:S05]  /*4e00*/  BRA `(.L_x_3141) ;  /* 0x00000b8000007947 */ /* 0x000fea0003800000 */
.L_x_3136:
        /* <DEDUP_REMOVED lines=14> */
.L_x_3150:
        /* <DEDUP_REMOVED lines=8> */
.L_x_3149:
        /* <DEDUP_REMOVED lines=22> */
.L_x_3153:
[----:B------:R-:W-:-:S05]  /*50d0*/  LOP3.LUT R5, R0, R9, RZ, 0xfc, !PT ;  /* 0x0000000900057212 */ /* 0x000fca00078efcff */
[----:B------:R0:W-:Y:S01]  /*50e0*/  STG.E.U8 [R2.64], R5 ;  /* 0x0000000502007986 */ /* 0x0001e2000c101124 */
[----:B------:R-:W-:Y:S05]  /*50f0*/  BRA `(.L_x_3141) ;  /* 0x0000089000007947 */ /* 0x000fea0003800000 */
.L_x_3152:
        /* <DEDUP_REMOVED lines=14> */
.L_x_3154:
[----:B------:R-:W-:Y:S01]  /*51e0*/  ISETP.GT.U32.AND P0, PT, R0, 0x7f800000, PT ;  /* 0x7f8000000000780c */ /* 0x000fe20003f04070 */
[----:B------:R-:W-:-:S05]  /*51f0*/  IMAD.MOV.U32 R0, RZ, RZ, 0x7f ;  /* 0x0000007fff007424 */ /* 0x000fca00078e00ff */
[----:B------:R-:W-:Y:S02]  /*5200*/  SEL R0, R0, 0x7c, P0 ;  /* 0x0000007c00007807 */ /* 0x000fe40000000000 */
.L_x_3155:
[----:B------:R-:W-:-:S04]  /*5210*/  LOP3.LUT R4, R4, 0x80000000, RZ, 0xc0, !PT ;  /* 0x8000000004047812 */ /* 0x000fc800078ec0ff */
[----:B------:R-:W-:-:S04]  /*5220*/  SHF.R.U32.HI R5, RZ, 0x18, R4 ;  /* 0x00000018ff057819 */ /* 0x000fc80000011604 */
[----:B------:R-:W-:-:S05]  /*5230*/  LOP3.LUT R5, R0, R5, RZ, 0xfc, !PT ;  /* 0x0000000500057212 */ /* 0x000fca00078efcff */
[----:B------:R0:W-:Y:S01]  /*5240*/  STG.E.U8 [R2.64], R5 ;  /* 0x0000000502007986 */ /* 0x0001e2000c101124 */
[----:B------:R-:W-:Y:S05]  /*5250*/  BRA `(.L_x_3141) ;  /* 0x0000073000007947 */ /* 0x000fea0003800000 */
.L_x_3151:
[----:B------:R-:W0:Y:S02]  /*5260*/  LDC.U16 R5, c[0x0][0x308] ;  /* 0x0000c200ff057b82 */ /* 0x000e240000000400 */
[----:B0-----:R0:W-:Y:S01]  /*5270*/  STG.E.U16 [R2.64], R5 ;  /* 0x0000000502007986 */ /* 0x0011e2000c101524 */
[----:B------:R-:W-:Y:S05]  /*5280*/  BRA `(.L_x_3141) ;  /* 0x0000070000007947 */ /* 0x000fea0003800000 */
.L_x_3148:
        /* <DEDUP_REMOVED lines=13> */
.L_x_3158:
        /* <DEDUP_REMOVED lines=19> */
.L_x_3160:
[----:B------:R-:W-:-:S04]  /*5490*/  LOP3.LUT R4, R4, 0x80000000, RZ, 0xc0, !PT ;  /* 0x8000000004047812 */ /* 0x000fc800078ec0ff */
[----:B------:R-:W-:-:S04]  /*54a0*/  SHF.R.U32.HI R5, RZ, 0x18, R4 ;  /* 0x00000018ff057819 */ /* 0x000fc80000011604 */
[----:B------:R-:W-:-:S05]  /*54b0*/  LOP3.LUT R0, R0, R5, RZ, 0xfc, !PT ;  /* 0x0000000500007212 */ /* 0x000fca00078efcff */
.L_x_3159:
[----:B------:R0:W-:Y:S01]  /*54c0*/  STG.E.U8 [R2.64], R0 ;  /* 0x0000000002007986 */ /* 0x0001e2000c101124 */
[----:B------:R-:W-:Y:S05]  /*54d0*/  BRA `(.L_x_3141) ;  /* 0x000004b000007947 */ /* 0x000fea0003800000 */
.L_x_3157:
        /* <DEDUP_REMOVED lines=19> */
.L_x_3162:
[----:B------:R-:W-:-:S04]  /*5610*/  LOP3.LUT R4, R4, 0x80000000, RZ, 0xc0, !PT ;  /* 0x8000000004047812 */ /* 0x000fc800078ec0ff */
[----:B------:R-:W-:-:S04]  /*5620*/  SHF.R.U32.HI R5, RZ, 0x18, R4 ;  /* 0x00000018ff057819 */ /* 0x000fc80000011604 */
[----:B------:R-:W-:-:S05]  /*5630*/  LOP3.LUT R0, R0, R5, RZ, 0xfc, !PT ;  /* 0x0000000500007212 */ /* 0x000fca00078efcff */
.L_x_3161:
[----:B------:R0:W-:Y:S01]  /*5640*/  STG.E.U8 [R2.64], R0 ;  /* 0x0000000002007986 */ /* 0x0001e2000c101124 */
[----:B------:R-:W-:Y:S05]  /*5650*/  BRA `(.L_x_3141) ;  /* 0x0000033000007947 */ /* 0x000fea0003800000 */
.L_x_3156:
        /* <DEDUP_REMOVED lines=20> */
.L_x_3165:
[----:B------:R0:W-:Y:S01]  /*57a0*/  STG.E.U8 [R2.64], R0 ;  /* 0x0000000002007986 */ /* 0x0001e2000c101124 */
[----:B------:R-:W-:Y:S05]  /*57b0*/  BRA `(.L_x_3141) ;  /* 0x000001d000007947 */ /* 0x000fea0003800000 */
.L_x_3140:
        /* <DEDUP_REMOVED lines=20> */
.L_x_3164:
[----:B------:R-:W-:Y:S02]  /*5900*/  ULDC.U16 UR4, c[0x0][0x308] ;  /* 0x0000c20000047ab9 */ /* 0x000fe40000000400 */
[----:B------:R-:W-:-:S09]  /*5910*/  UPRMT UR4, URZ, 0x5410, UR4 ;  /* 0x000054103f047896 */ /* 0x000fd20008000004 */
[----:B------:R-:W0:Y:S02]  /*5920*/  F2I.U64.TRUNC R4, UR4 ;  /* 0x0000000400047d11 */ /* 0x000e24000820d800 */
[----:B0-----:R0:W-:Y:S01]  /*5930*/  STG.E.64 [R2.64], R4 ;  /* 0x0000000402007986 */ /* 0x0011e2000c101b24 */
[----:B------:R-:W-:Y:S05]  /*5940*/  BRA `(.L_x_3141) ;  /* 0x0000004000007947 */ /* 0x000fea0003800000 */
.L_x_3163:
[----:B------:R-:W-:Y:S02]  /*5950*/  ULDC.U16 UR4, c[0x0][0x308] ;  /* 0x0000c20000047ab9 */ /* 0x000fe40000000400 */
[----:B------:R-:W-:-:S09]  /*5960*/  UPRMT UR4, URZ, 0x5410, UR4 ;  /* 0x000054103f047896 */ /* 0x000fd20008000004 */
[----:B------:R-:W0:Y:S02]  /*5970*/  F2I.FTZ.U32.TRUNC.NTZ R5, UR4 ;  /* 0x0000000400057d05 */ /* 0x000e24000821f000 */
[----:B0-----:R0:W-:Y:S02]  /*5980*/  STG.E [R2.64], R5 ;  /* 0x0000000502007986 */ /* 0x0011e4000c101924 */
.L_x_3141:
[----:B------:R-:W-:Y:S02]  /*5990*/  IADD3 R17, R17, 0x80, RZ ;  /* 0x0000008011117810 */ /* 0x000fe40007ffe0ff */
.L_x_3103:
[----:B------:R-:W-:Y:S05]  /*59a0*/  BSYNC B6 ;  /* 0x0000000000067941 */ /* 0x000fea0003800000 */
.L_x_3102:
        /* <DEDUP_REMOVED lines=204> */
.L_x_3166:
        /* <DEDUP_REMOVED lines=17> */
[----:B0-----:R-:W-:Y:S01]  /*6780*/  STG.E.U8 [R2.64], R5 ;  /* 0x0000000502007986 */ /* 0x001fe2000c101124 */
[----:B------:R-:W-:Y:S05]  /*6790*/  EXIT ;  /* 0x000000000000794d */ /* 0x000fea0003800000 */
.L_x_3170:
[----:B------:R-:W-:Y:S02]  /*67a0*/  ULDC.U16 UR4, c[0x0][0x308] ;  /* 0x0000c20000047ab9 */ /* 0x000fe40000000400 */
[----:B------:R-:W-:-:S09]  /*67b0*/  UPRMT UR4, URZ, 0x5410, UR4 ;  /* 0x000054103f047896 */ /* 0x000fd20008000004 */
[----:B------:R-:W0:Y:S02]  /*67c0*/  F2I.S64.TRUNC R4, UR4 ;  /* 0x0000000400047d11 */ /* 0x000e24000820d900 */
[----:B0-----:R-:W-:Y:S01]  /*67d0*/  STG.E.U8 [R2.64], R4 ;  /* 0x0000000402007986 */ /* 0x001fe2000c101124 */
[----:B------:R-:W-:Y:S05]  /*67e0*/  EXIT ;  /* 0x000000000000794d */ /* 0x000fea0003800000 */
.L_x_3169:
        /* <DEDUP_REMOVED lines=9> */
[----:B0-----:R-:W-:Y:S01]  /*6880*/  STG.E.64 [R2.64], R4 ;  /* 0x0000000402007986 */ /* 0x001fe2000c101b24 */
[----:B------:R-:W-:Y:S05]  /*6890*/  EXIT ;  /* 0x000000000000794d */ /* 0x000fea0003800000 */
.L_x_3173:
[----:B------:R-:W-:Y:S02]  /*68a0*/  ULDC.U16 UR4, c[0x0][0x308] ;  /* 0x0000c20000047ab9 */ /* 0x000fe40000000400 */
[----:B------:R-:W-:-:S09]  /*68b0*/  UPRMT UR4, URZ, 0x5410, UR4 ;  /* 0x000054103f047896 */ /* 0x000fd20008000004 */
[----:B------:R-:W0:Y:S02]  /*68c0*/  F2I.FTZ.TRUNC.NTZ R5, UR4 ;  /* 0x0000000400057d05 */ /* 0x000e24000821f100 */
[----:B0-----:R-:W-:Y:S01]  /*68d0*/  STG.E [R2.64], R5 ;  /* 0x0000000502007986 */ /* 0x001fe2000c101924 */
[----:B------:R-:W-:Y:S05]  /*68e0*/  EXIT ;  /* 0x000000000000794d */ /* 0x000fea0003800000 */
.L_x_3172:
[----:B------:R-:W-:Y:S02]  /*68f0*/  ULDC.U16 UR4, c[0x0][0x308] ;  /* 0x0000c20000047ab9 */ /* 0x000fe40000000400 */
[----:B------:R-:W-:-:S09]  /*6900*/  UPRMT UR4, URZ, 0x5410, UR4 ;  /* 0x000054103f047896 */ /* 0x000fd20008000004 */
[----:B------:R-:W0:Y:S02]  /*6910*/  F2I.FTZ.TRUNC.NTZ R5, UR4 ;  /* 0x0000000400057d05 */ /* 0x000e24000821f100 */
[----:B0-----:R-:W-:Y:S01]  /*6920*/  STG.E.U16 [R2.64], R5 ;  /* 0x0000000502007986 */ /* 0x001fe2000c101524 */
[----:B------:R-:W-:Y:S05]  /*6930*/  EXIT ;  /* 0x000000000000794d */ /* 0x000fea0003800000 */
.L_x_3168:
        /* <DEDUP_REMOVED lines=9> */
[----:B------:R-:W-:Y:S01]  /*69d0*/  STG.E [R2.64], R5 ;  /* 0x0000000502007986 */ /* 0x000fe2000c101924 */
[----:B------:R-:W-:Y:S05]  /*69e0*/  EXIT ;  /* 0x000000000000794d */ /* 0x000fea0003800000 */
.L_x_3175:
[----:B------:R-:W-:Y:S02]  /*69f0*/  ULDC.U16 UR4, c[0x0][0x308] ;  /* 0x0000c20000047ab9 */ /* 0x000fe40000000400 */
[----:B------:R-:W-:-:S06]  /*6a00*/  UPRMT UR4, URZ, 0x5410, UR4 ;  /* 0x000054103f047896 */ /* 0x000fcc0008000004 */
[----:B------:R-:W-:-:S05]  /*6a10*/  F2FP.PACK_AB R0, RZ, UR4 ;  /* 0x00000004ff007c3e */ /* 0x000fca00080000ff */
[----:B------:R-:W-:Y:S01]  /*6a20*/  STG.E.U16 [R2.64], R0 ;  /* 0x0000000002007986 */ /* 0x000fe2000c101524 */
[----:B------:R-:W-:Y:S05]  /*6a30*/  EXIT ;  /* 0x000000000000794d */ /* 0x000fea0003800000 */
.L_x_3174:
        /* <DEDUP_REMOVED lines=10> */
[----:B------:R-:W-:Y:S01]  /*6ae0*/  STG.E.64 [R2.64], R4 ;  /* 0x0000000402007986 */ /* 0x000fe2000c101b24 */
[----:B------:R-:W-:Y:S05]  /*6af0*/  EXIT ;  /* 0x000000000000794d */ /* 0x000fea0003800000 */
.L_x_3177:
[----:B------:R-:W-:Y:S02]  /*6b00*/  ULDC.U16 UR4, c[0x0][0x308] ;  /* 0x0000c20000047ab9 */ /* 0x000fe40000000400 */
[----:B------:R-:W-:-:S06]  /*6b10*/  UPRMT UR4, URZ, 0x5410, UR4 ;  /* 0x000054103f047896 */ /* 0x000fcc0008000004 */
[----:B------:R-:W-:-:S04]  /*6b20*/  F2FP.PACK_AB R0, RZ, UR4 ;  /* 0x00000004ff007c3e */ /* 0x000fc800080000ff */
[----:B------:R-:W-:-:S05]  /*6b30*/  PRMT R0, R0, 0x5410, RZ ;  /* 0x0000541000007816 */ /* 0x000fca00000000ff */
[----:B------:R-:W-:Y:S01]  /*6b40*/  STG.E [R2.64], R0 ;  /* 0x0000000002007986 */ /* 0x000fe2000c101924 */
[----:B------:R-:W-:Y:S05]  /*6b50*/  EXIT ;  /* 0x000000000000794d */ /* 0x000fea0003800000 */
.L_x_3176:
[----:B------:R-:W-:Y:S02]  /*6b60*/  ULDC.U16 UR4, c[0x0][0x308] ;  /* 0x0000c20000047ab9 */ /* 0x000fe40000000400 */
[----:B------:R-:W-:-:S05]  /*6b70*/  IMAD.U32 R0, RZ, RZ, UR4 ;  /* 0x00000004ff007e24 */ /* 0x000fca000f8e00ff */
[----:B------:R-:W-:-:S05]  /*6b80*/  PRMT R0, RZ, 0x5410, R0 ;  /* 0x00005410ff007816 */ /* 0x000fca0000000000 */
[----:B------:R-:W-:-:S04]  /*6b90*/  FMUL.FTZ R0, R0, 1 ;  /* 0x3f80000000007820 */ /* 0x000fc80000410000 */
[----:B------:R-:W0:Y:S02]  /*6ba0*/  F2F.F64.F32 R4, R0 ;  /* 0x0000000000047310 */ /* 0x000e240000201800 */
[----:B0-----:R-:W-:Y:S01]  /*6bb0*/  STG.E.64 [R2.64], R4 ;  /* 0x0000000402007986 */ /* 0x001fe2000c101b24 */
[----:B------:R-:W-:Y:S05]  /*6bc0*/  EXIT ;  /* 0x000000000000794d */ /* 0x000fea0003800000 */
.L_x_3167:
        /* <DEDUP_REMOVED lines=12> */
[----:B------:R-:W-:Y:S01]  /*6c90*/  STG.E.U8 [R2.64], R5 ;  /* 0x0000000502007986 */ /* 0x000fe2000c101124 */
[----:B------:R-:W-:Y:S05]  /*6ca0*/  EXIT ;  /* 0x000000000000794d */ /* 0x000fea0003800000 */
.L_x_3180:
[----:B------:R-:W-:Y:S01]  /*6cb0*/  ULDC.U16 UR4, c[0x0][0x308] ;  /* 0x0000c20000047ab9 */ /* 0x000fe20000000400 */
[----:B------:R-:W-:Y:S01]  /*6cc0*/  CS2R R6, SRZ ;  /* 0x0000000000067805 */ /* 0x000fe2000001ff00 */
[----:B------:R-:W-:-:S05]  /*6cd0*/  IMAD.U32 R0, RZ, RZ, UR4 ;  /* 0x00000004ff007e24 */ /* 0x000fca000f8e00ff */
[----:B------:R-:W-:-:S05]  /*6ce0*/  PRMT R0, RZ, 0x5410, R0 ;  /* 0x00005410ff007816 */ /* 0x000fca0000000000 */
[----:B------:R-:W-:-:S04]  /*6cf0*/  FMUL.FTZ R0, R0, 1 ;  /* 0x3f80000000007820 */ /* 0x000fc80000410000 */
[----:B------:R-:W0:Y:S02]  /*6d00*/  F2F.F64.F32 R4, R0 ;  /* 0x0000000000047310 */ /* 0x000e240000201800 */
[----:B0-----:R-:W-:Y:S01]  /*6d10*/  STG.E.128 [R2.64], R4 ;  /* 0x0000000402007986 */ /* 0x001fe2000c101d24 */
[----:B------:R-:W-:Y:S05]  /*6d20*/  EXIT ;  /* 0x000000000000794d */ /* 0x000fea0003800000 */
.L_x_3179:
        /* <DEDUP_REMOVED lines=22> */
.L_x_3183:
[----:B------:R-:W-:-:S05]  /*6e90*/  LOP3.LUT R5, R0, R9, RZ, 0xfc, !PT ;  /* 0x0000000900057212 */ /* 0x000fca00078efcff */
[----:B------:R-:W-:Y:S01]  /*6ea0*/  STG.E.U8 [R2.64], R5 ;  /* 0x0000000502007986 */ /* 0x000fe2000c101124 */
[----:B------:R-:W-:Y:S05]  /*6eb0*/  EXIT ;  /* 0x000000000000794d */ /* 0x000fea0003800000 */
.L_x_3182:
        /* <DEDUP_REMOVED lines=14> */
.L_x_3184:
[----:B------:R-:W-:Y:S01]  /*6fa0*/  ISETP.GT.U32.AND P0, PT, R0, 0x7f800000, PT ;  /* 0x7f8000000000780c */ /* 0x000fe20003f04070 */
[----:B------:R-:W-:-:S05]  /*6fb0*/  IMAD.MOV.U32 R0, RZ, RZ, 0x7f ;  /* 0x0000007fff007424 */ /* 0x000fca00078e00ff */
[----:B------:R-:W-:Y:S02]  /*6fc0*/  SEL R0, R0, 0x7c, P0 ;  /* 0x0000007c00007807 */ /* 0x000fe40000000000 */
.L_x_3185:
[----:B------:R-:W-:-:S04]  /*6fd0*/  LOP3.LUT R4, R4, 0x80000000, RZ, 0xc0, !PT ;  /* 0x8000000004047812 */ /* 0x000fc800078ec0ff */
[----:B------:R-:W-:-:S04]  /*6fe0*/  SHF.R.U32.HI R5, RZ, 0x18, R4 ;  /* 0x00000018ff057819 */ /* 0x000fc80000011604 */
[----:B------:R-:W-:-:S05]  /*6ff0*/  LOP3.LUT R5, R0, R5, RZ, 0xfc, !PT ;  /* 0x0000000500057212 */ /* 0x000fca00078efcff */
[----:B------:R-:W-:Y:S01]  /*7000*/  STG.E.U8 [R2.64], R5 ;  /* 0x0000000502007986 */ /* 0x000fe2000c101124 */
[----:B------:R-:W-:Y:S05]  /*7010*/  EXIT ;  /* 0x000000000000794d */ /* 0x000fea0003800000 */
.L_x_3181:
[----:B------:R-:W0:Y:S02]  /*7020*/  LDC.U16 R5, c[0x0][0x308] ;  /* 0x0000c200ff057b82 */ /* 0x000e240000000400 */
[----:B0-----:R-:W-:Y:S01]  /*7030*/  STG.E.U16 [R2.64], R5 ;  /* 0x0000000502007986 */ /* 0x001fe2000c101524 */
[----:B------:R-:W-:Y:S05]  /*7040*/  EXIT ;  /* 0x000000000000794d */ /* 0x000fea0003800000 */
.L_x_3178:
        /* <DEDUP_REMOVED lines=11> */
[----:B0-----:R-:W-:Y:S01]  /*7100*/  STG.E.U16 [R2.64], R5 ;  /* 0x0000000502007986 */ /* 0x001fe2000c101524 */
[----:B------:R-:W-:Y:S05]  /*7110*/  EXIT ;  /* 0x000000000000794d */ /* 0x000fea0003800000 */
.L_x_3188:
        /* <DEDUP_REMOVED lines=19> */
.L_x_3190:
[----:B------:R-:W-:-:S04]  /*7250*/  LOP3.LUT R4, R4, 0x80000000, RZ, 0xc0, !PT ;  /* 0x8000000004047812 */ /* 0x000fc800078ec0ff */
[----:B------:R-:W-:-:S04]  /*7260*/  SHF.R.U32.HI R5, RZ, 0x18, R4 ;  /* 0x00000018ff057819 */ /* 0x000fc80000011604 */
[----:B------:R-:W-:-:S05]  /*7270*/  LOP3.LUT R0, R0, R5, RZ, 0xfc, !PT ;  /* 0x0000000500007212 */ /* 0x000fca00078efcff */
.L_x_3189:
[----:B------:R-:W-:Y:S01]  /*7280*/  STG.E.U8 [R2.64], R0 ;  /* 0x0000000002007986 */ /* 0x000fe2000c101124 */
[----:B------:R-:W-:Y:S05]  /*7290*/  EXIT ;  /* 0x000000000000794d */ /* 0x000fea0003800000 */
.L_x_3187:
        /* <DEDUP_REMOVED lines=19> */
.L_x_3192:
[----:B------:R-:W-:-:S04]  /*73d0*/  LOP3.LUT R4, R4, 0x80000000, RZ, 0xc0, !PT ;  /* 0x8000000004047812 */ /* 0x000fc800078ec0ff */
[----:B------:R-:W-:-:S04]  /*73e0*/  SHF.R.U32.HI R5, RZ, 0x18, R4 ;  /* 0x00000018ff057819 */ /* 0x000fc80000011604 */
[----:B------:R-:W-:-:S05]  /*73f0*/  LOP3.LUT R0, R0, R5, RZ, 0xfc, !PT ;  /* 0x0000000500007212 */ /* 0x000fca00078efcff */
.L_x_3191:
[----:B------:R-:W-:Y:S01]  /*7400*/  STG.E.U8 [R2.64], R0 ;  /* 0x0000000002007986 */ /* 0x000fe2000c101124 */
[----:B------:R-:W-:Y:S05]  /*7410*/  EXIT ;  /* 0x000000000000794d */ /* 0x000fea0003800000 */
.L_x_3186:
        /* <DEDUP_REMOVED lines=20> */
.L_x_3195:
[----:B------:R-:W-:Y:S01]  /*7560*/  STG.E.U8 [R2.64], R0 ;  /* 0x0000000002007986 */ /* 0x000fe2000c101124 */
[----:B------:R-:W-:Y:S05]  /*7570*/  EXIT ;  /* 0x000000000000794d */ /* 0x000fea0003800000 */
.L_x_3171:
        /* <DEDUP_REMOVED lines=20> */
.L_x_3194:
[----:B------:R-:W-:Y:S02]  /*76c0*/  ULDC.U16 UR4, c[0x0][0x308] ;  /* 0x0000c20000047ab9 */ /* 0x000fe40000000400 */
[----:B------:R-:W-:-:S09]  /*76d0*/  UPRMT UR4, URZ, 0x5410, UR4 ;  /* 0x000054103f047896 */ /* 0x000fd20008000004 */
[----:B------:R-:W0:Y:S02]  /*76e0*/  F2I.U64.TRUNC R4, UR4 ;  /* 0x0000000400047d11 */ /* 0x000e24000820d800 */
[----:B0-----:R-:W-:Y:S01]  /*76f0*/  STG.E.64 [R2.64], R4 ;  /* 0x0000000402007986 */ /* 0x001fe2000c101b24 */
[----:B------:R-:W-:Y:S05]  /*7700*/  EXIT ;  /* 0x000000000000794d */ /* 0x000fea0003800000 */
.L_x_3193:
[----:B------:R-:W-:Y:S02]  /*7710*/  ULDC.U16 UR4, c[0x0][0x308] ;  /* 0x0000c20000047ab9 */ /* 0x000fe40000000400 */
[----:B------:R-:W-:-:S09]  /*7720*/  UPRMT UR4, URZ, 0x5410, UR4 ;  /* 0x000054103f047896 */ /* 0x000fd20008000004 */
[----:B------:R-:W0:Y:S02]  /*7730*/  F2I.FTZ.U32.TRUNC.NTZ R5, UR4 ;  /* 0x0000000400057d05 */ /* 0x000e24000821f000 */
[----:B0-----:R-:W-:Y:S01]  /*7740*/  STG.E [R2.64], R5 ;  /* 0x0000000502007986 */ /* 0x001fe2000c101924 */
[----:B------:R-:W-:Y:S05]  /*7750*/  EXIT ;  /* 0x000000000000794d */ /* 0x000fea0003800000 */
.L_x_3196:
        /* <DEDUP_REMOVED lines=10> */
.L_x_6890:


//--------------------- .text._ZN2at6native27unrolled_elementwise_kernelINS0_11FillFunctorIN3c108BFloat16EEESt5arrayIPcLm1EELi4E23TrivialOffsetCalculatorILi0EjES9_ILi1EjENS0_6memory12LoadWithCastILi0EEENSC_13StoreWithCastILi1EEEEEviT_T0_T2_T3_T4_T5_ --------------------------
	.section	.text._ZN2at6native27unrolled_elementwise_kernelINS0_11FillFunctorIN3c108BFloat16EEESt5arrayIPcLm1EELi4E23TrivialOffsetCalculatorILi0EjES9_ILi1EjENS0_6memory12LoadWithCastILi0EEENSC_13StoreWithCastILi1EEEEEviT_T0_T2_T3_T4_T5_,"ax",@progbits
	.sectioninfo	@"SHI_REGISTERS=24"
	.align	128
        .global         _ZN2at6native27unrolled_elementwise_kernelINS0_11FillFunctorIN3c108BFloat16EEESt5arrayIPcLm1EELi4E23TrivialOffsetCalculatorILi0EjES9_ILi1EjENS0_6memory12LoadWithCastILi0EEENSC_13StoreWithCastILi1EEEEEviT_T0_T2_T3_T4_T5_
        .type           _ZN2at6native27unrolled_elementwise_kernelINS0_11FillFunctorIN3c108BFloat16EEESt5arrayIPcLm1EELi4E23TrivialOffsetCalculatorILi0EjES9_ILi1EjENS0_6memory12LoadWithCastILi0EEENSC_13StoreWithCastILi1EEEEEviT_T0_T2_T3_T4_T5_,@function
        .size           _ZN2at6native27unrolled_elementwise_kernelINS0_11FillFunctorIN3c108BFloat16EEESt5arrayIPcLm1EELi4E23TrivialOffsetCalculatorILi0EjES9_ILi1EjENS0_6memory12LoadWithCastILi0EEENSC_13StoreWithCastILi1EEEEEviT_T0_T2_T3_T4_T5_,(.L_x_6891 - _ZN2at6native27unrolled_elementwise_kernelINS0_11FillFunctorIN3c108BFloat16EEESt5arrayIPcLm1EELi4E23TrivialOffsetCalculatorILi0EjES9_ILi1EjENS0_6memory12LoadWithCastILi0EEENSC_13StoreWithCastILi1EEEEEviT_T0_T2_T3_T4_T5_)
        .other          _ZN2at6native27unrolled_elementwise_kernelINS0_11FillFunctorIN3c108BFloat16EEESt5arrayIPcLm1EELi4E23TrivialOffsetCalculatorILi0EjES9_ILi1EjENS0_6memory12LoadWithCastILi0EEENSC_13StoreWithCastILi1EEEEEviT_T0_T2_T3_T4_T5_,@"STO_CUDA_ENTRY STV_DEFAULT"
_ZN2at6native27unrolled_elementwise_kernelINS0_11FillFunctorIN3c108BFloat16EEESt5arrayIPcLm1EELi4E23TrivialOffsetCalculatorILi0EjES9_ILi1EjENS0_6memory12LoadWithCastILi0EEENSC_13StoreWithCastILi1EEEEEviT_T0_T2_T3_T4_T5_:
.text._ZN2at6native27unrolled_elementwise_kernelINS0_11FillFunctorIN3c108BFloat16EEESt5arrayIPcLm1EELi4E23TrivialOffsetCalculatorILi0EjES9_ILi1EjENS0_6memory12LoadWithCastILi0EEENSC_13StoreWithCastILi1EEEEEviT_T0_T2_T3_T4_T5_:
        /* <DEDUP_REMOVED lines=32> */
.L_x_3202:
[----:B------:R-:W-:Y:S02]  /*0200*/  ULDC.U16 UR4, c[0x0][0x164] ;  /* 0x0000590000047ab9 */ /* 0x000fe40000000400 */
[----:B------:R-:W-:-:S09]  /*0210*/  UPRMT UR4, URZ, 0x5410, UR4 ;  /* 0x000054103f047896 */ /* 0x000fd20008000004 */
[----:B------:R-:W0:Y:S02]  /*0220*/  F2I.S64.TRUNC R4, UR4 ;  /* 0x0000000400047d11 */ /* 0x000e24000820d900 */
[----:B0-----:R0:W-:Y:S01]  /*0230*/  STG.E.U8 [R2.64], R4 ;  /* 0x0000000402007986 */ /* 0x0011e2000c101124 */
[----:B------:R-:W-:Y:S05]  /*0240*/  BRA `(.L_x_3198) ;  /* 0x00000f6000007947 */ /* 0x000fea0003800000 */
.L_x_3201:
        /* <DEDUP_REMOVED lines=11> */
.L_x_3205:
[----:B------:R-:W-:Y:S02]  /*0300*/  ULDC.U16 UR4, c[0x0][0x164] ;  /* 0x0000590000047ab9 */ /* 0x000fe40000000400 */
[----:B------:R-:W-:-:S09]  /*0310*/  UPRMT UR4, URZ, 0x5410, UR4 ;  /* 0x000054103f047896 */ /* 0x000fd20008000004 */
[----:B------:R-:W0:Y:S02]  /*0320*/  F2I.FTZ.TRUNC.NTZ R5, UR4 ;  /* 0x0000000400057d05 */ /* 0x000e24000821f100 */
[----:B0-----:R0:W-:Y:S01]  /*0330*/  STG.E [R2.64], R5 ;  /* 0x0000000502007986 */ /* 0x0011e2000c101924 */
[----:B------:R-:W-:Y:S05]  /*0340*/  BRA `(.L_x_3198) ;  /* 0x00000e6000007947 */ /* 0x000fea0003800000 */
.L_x_3204:
[----:B------:R-:W-:Y:S02]  /*0350*/  ULDC.U16 UR4, c[0x0][0x164] ;  /* 0x0000590000047ab9 */ /* 0x000fe40000000400 */
[----:B------:R-:W-:-:S09]  /*0360*/  UPRMT UR4, URZ, 0x5410, UR4 ;  /* 0x000054103f047896 */ /* 0x000fd20008000004 */
[----:B------:R-:W0:Y:S02]  /*0370*/  F2I.FTZ.TRUNC.NTZ R5, UR4 ;  /* 0x0000000400057d05 */ /* 0x000e24000821f100 */
[----:B0-----:R0:W-:Y:S01]  /*0380*/  STG.E.U16 [R2.64], R5 ;  /* 0x0000000502007986 */ /* 0x0011e2000c101524 */
[----:B------:R-:W-:Y:S05]  /*0390*/  BRA `(.L_x_3198) ;  /* 0x00000e1000007947 */ /* 0x000fea0003800000 */
.L_x_3200:
        /* <DEDUP_REMOVED lines=11> */
.L_x_3207:
[----:B------:R-:W-:Y:S02]  /*0450*/  ULDC.U16 UR4, c[0x0][0x164] ;  /* 0x0000590000047ab9 */ /* 0x000fe40000000400 */
[----:B------:R-:W-:-:S06]  /*0460*/  UPRMT UR4, URZ, 0x5410, UR4 ;  /* 0x000054103f047896 */ /* 0x000fcc0008000004 */
[----:B------:R-:W-:-:S05]  /*0470*/  F2FP.PACK_AB R0, RZ, UR4 ;  /* 0x00000004ff007c3e */ /* 0x000fca00080000ff */
[----:B------:R0:W-:Y:S01]  /*0480*/  STG.E.U16 [R2.64], R0 ;  /* 0x0000000002007986 */ /* 0x0001e2000c101524 */
[----:B------:R-:W-:Y:S05]  /*0490*/  BRA `(.L_x_3198) ;  /* 0x00000d1000007947 */ /* 0x000fea0003800000 */
.L_x_3206:
        /* <DEDUP_REMOVED lines=12> */
.L_x_3209:
[----:B------:R-:W-:Y:S02]  /*0560*/  ULDC.U16 UR4, c[0x0][0x164] ;  /* 0x0000590000047ab9 */ /* 0x000fe40000000400 */
[----:B------:R-:W-:-:S06]  /*0570*/  UPRMT UR4, URZ, 0x5410, UR4 ;  /* 0x000054103f047896 */ /* 0x000fcc0008000004 */
[----:B------:R-:W-:-:S04]  /*0580*/  F2FP.PACK_AB R5, RZ, UR4 ;  /* 0x00000004ff057c3e */ /* 0x000fc800080000ff */
[----:B------:R-:W-:-:S05]  /*0590*/  PRMT R5, R5, 0x5410, RZ ;  /* 0x0000541005057816 */ /* 0x000fca00000000ff */
[----:B------:R0:W-:Y:S01]  /*05a0*/  STG.E [R2.64], R5 ;  /* 0x0000000502007986 */ /* 0x0001e2000c101924 */
[----:B------:R-:W-:Y:S05]  /*05b0*/  BRA `(.L_x_3198) ;  /* 0x00000bf000007947 */ /* 0x000fea0003800000 */
.L_x_3208:
[----:B------:R-:W-:Y:S02]  /*05c0*/  ULDC.U16 UR4, c[0x0][0x164] ;  /* 0x0000590000047ab9 */ /* 0x000fe40000000400 */
[----:B------:R-:W-:-:S05]  /*05d0*/  IMAD.U32 R4, RZ, RZ, UR4 ;  /* 0x00000004ff047e24 */ /* 0x000fca000f8e00ff */
[----:B------:R-:W-:-:S05]  /*05e0*/  PRMT R4, RZ, 0x5410, R4 ;  /* 0x00005410ff047816 */ /* 0x000fca0000000004 */
[----:B------:R-:W-:-:S06]  /*05f0*/  FMUL.FTZ R4, R4, 1 ;  /* 0x3f80000004047820 */ /* 0x000fcc0000410000 */
[----:B------:R-:W0:Y:S02]  /*0600*/  F2F.F64.F32 R4, R4 ;  /* 0x0000000400047310 */ /* 0x000e240000201800 */
[----:B0-----:R0:W-:Y:S01]  /*0610*/  STG.E.64 [R2.64], R4 ;  /* 0x0000000402007986 */ /* 0x0011e2000c101b24 */
[----:B------:R-:W-:Y:S05]  /*0620*/  BRA `(.L_x_3198) ;  /* 0x00000b8000007947 */ /* 0x000fea0003800000 */
.L_x_3199:
        /* <DEDUP_REMOVED lines=14> */
.L_x_3212:
        /* <DEDUP_REMOVED lines=8> */
.L_x_3211:
        /* <DEDUP_REMOVED lines=22> */
.L_x_3215:
[----:B------:R-:W-:-:S05]  /*08f0*/  LOP3.LUT R5, R4, R5, RZ, 0xfc, !PT ;  /* 0x0000000504057212 */ /* 0x000fca00078efcff */
[----:B------:R0:W-:Y:S01]  /*0900*/  STG.E.U8 [R2.64], R5 ;  /* 0x0000000502007986 */ /* 0x0001e2000c101124 */
[----:B------:R-:W-:Y:S05]  /*0910*/  BRA `(.L_x_3198) ;  /* 0x0000089000007947 */ /* 0x000fea0003800000 */
.L_x_3214:
        /* <DEDUP_REMOVED lines=14> */
.L_x_3216:
[----:B------:R-:W-:Y:S01]  /*0a00*/  IMAD.MOV.U32 R0, RZ, RZ, 0x7f ;  /* 0x0000007fff007424 */ /* 0x000fe200078e00ff */
[----:B------:R-:W-:-:S04]  /*0a10*/  ISETP.GT.U32.AND P0, PT, R4, 0x7f800000, PT ;  /* 0x7f8000000400780c */ /* 0x000fc80003f04070 */
[----:B------:R-:W-:Y:S02]  /*0a20*/  SEL R0, R0, 0x7c, P0 ;  /* 0x0000007c00007807 */ /* 0x000fe40000000000 */
.L_x_3217:
[----:B------:R-:W-:-:S04]  /*0a30*/  LOP3.LUT R5, R5, 0x80000000, RZ, 0xc0, !PT ;  /* 0x8000000005057812 */ /* 0x000fc800078ec0ff */
[----:B------:R-:W-:-:S04]  /*0a40*/  SHF.R.U32.HI R5, RZ, 0x18, R5 ;  /* 0x00000018ff057819 */ /* 0x000fc80000011605 */
[----:B------:R-:W-:-:S05]  /*0a50*/  LOP3.LUT R5, R0, R5, RZ, 0xfc, !PT ;  /* 0x0000000500057212 */ /* 0x000fca00078efcff */
[----:B------:R0:W-:Y:S01]  /*0a60*/  STG.E.U8 [R2.64], R5 ;  /* 0x0000000502007986 */ /* 0x0001e2000c101124 */
[----:B------:R-:W-:Y:S05]  /*0a70*/  BRA `(.L_x_3198) ;  /* 0x0000073000007947 */ /* 0x000fea0003800000 */
.L_x_3213:
[----:B------:R-:W0:Y:S02]  /*0a80*/  LDC.U16 R5, c[0x0][0x164] ;  /* 0x00005900ff057b82 */ /* 0x000e240000000400 */
[----:B0-----:R0:W-:Y:S01]  /*0a90*/  STG.E.U16 [R2.64], R5 ;  /* 0x0000000502007986 */ /* 0x0011e2000c101524 */
[----:B------:R-:W-:Y:S05]  /*0aa0*/  BRA `(.L_x_3198) ;  /* 0x0000070000007947 */ /* 0x000fea0003800000 */
.L_x_3210:
        /* <DEDUP_REMOVED lines=13> */
.L_x_3220:
        /* <DEDUP_REMOVED lines=18> */
.L_x_3222:
[----:B------:R-:W-:-:S04]  /*0ca0*/  LOP3.LUT R5, R5, 0x80000000, RZ, 0xc0, !PT ;  /* 0x8000000005057812 */ /* 0x000fc800078ec0ff */
[----:B------:R-:W-:-:S04]  /*0cb0*/  SHF.R.U32.HI R5, RZ, 0x18, R5 ;  /* 0x00000018ff057819 */ /* 0x000fc80000011605 */
[----:B------:R-:W-:-:S04]  /*0cc0*/  LOP3.LUT R4, R4, R5, RZ, 0xfc, !PT ;  /* 0x0000000504047212 */ /* 0x000fc800078efcff */
[----:B------:R-:W-:-:S05]  /*0cd0*/  PRMT R0, R4, 0x7610, R0 ;  /* 0x0000761004007816 */ /* 0x000fca0000000000 */
.L_x_3221:
[----:B------:R0:W-:Y:S01]  /*0ce0*/  STG.E.U8 [R2.64], R0 ;  /* 0x0000000002007986 */ /* 0x0001e2000c101124 */
[----:B------:R-:W-:Y:S05]  /*0cf0*/  BRA `(.L_x_3198) ;  /* 0x000004b000007947 */ /* 0x000fea0003800000 */
.L_x_3219:
        /* <DEDUP_REMOVED lines=18> */
.L_x_3224:
[----:B------:R-:W-:-:S04]  /*0e20*/  LOP3.LUT R5, R5, 0x80000000, RZ, 0xc0, !PT ;  /* 0x8000000005057812 */ /* 0x000fc800078ec0ff */
[----:B------:R-:W-:-:S04]  /*0e30*/  SHF.R.U32.HI R5, RZ, 0x18, R5 ;  /* 0x00000018ff057819 */ /* 0x000fc80000011605 */
[----:B------:R-:W-:-:S04]  /*0e40*/  LOP3.LUT R4, R4, R5, RZ, 0xfc, !PT ;  /* 0x0000000504047212 */ /* 0x000fc800078efcff */
[----:B------:R-:W-:-:S05]  /*0e50*/  PRMT R0, R4, 0x7610, R0 ;  /* 0x0000761004007816 */ /* 0x000fca0000000000 */
.L_x_3223:
[----:B------:R0:W-:Y:S01]  /*0e60*/  STG.E.U8 [R2.64], R0 ;  /* 0x0000000002007986 */ /* 0x0001e2000c101124 */
[----:B------:R-:W-:Y:S05]  /*0e70*/  BRA `(.L_x_3198) ;  /* 0x0000033000007947 */ /* 0x000fea0003800000 */
.L_x_3218:
        /* <DEDUP_REMOVED lines=20> */
.L_x_3227:
[----:B------:R0:W-:Y:S01]  /*0fc0*/  STG.E.U8 [R2.64], R4 ;  /* 0x0000000402007986 */ /* 0x0001e2000c101124 */
[----:B------:R-:W-:Y:S05]  /*0fd0*/  BRA `(.L_x_3198) ;  /* 0x000001d000007947 */ /* 0x000fea0003800000 */
.L_x_3203:
        /* <DEDUP_REMOVED lines=20> */
.L_x_3226:
[----:B------:R-:W-:Y:S02]  /*1120*/  ULDC.U16 UR4, c[0x0][0x164] ;  /* 0x0000590000047ab9 */ /* 0x000fe40000000400 */
[----:B------:R-:W-:-:S09]  /*1130*/  UPRMT UR4, URZ, 0x5410, UR4 ;  /* 0x000054103f047896 */ /* 0x000fd20008000004 */
[----:B------:R-:W0:Y:S02]  /*1140*/  F2I.U64.TRUNC R4, UR4 ;  /* 0x0000000400047d11 */ /* 0x000e24000820d800 */
[----:B0-----:R0:W-:Y:S01]  /*1150*/  STG.E.64 [R2.64], R4 ;  /* 0x0000000402007986 */ /* 0x0011e2000c101b24 */
[----:B------:R-:W-:Y:S05]  /*1160*/  BRA `(.L_x_3198) ;  /* 0x0000004000007947 */ /* 0x000fea0003800000 */
.L_x_3225:
[----:B------:R-:W-:Y:S02]  /*1170*/  ULDC.U16 UR4, c[0x0][0x164] ;  /* 0x0000590000047ab9 */ /* 0x000fe40000000400 */
[----:B------:R-:W-:-:S09]  /*1180*/  UPRMT UR4, URZ, 0x5410, UR4 ;  /* 0x000054103f047896 */ /* 0x000fd20008000004 */
[----:B------:R-:W0:Y:S02]  /*1190*/  F2I.FTZ.U32.TRUNC.NTZ R5, UR4 ;  /* 0x0000000400057d05 */ /* 0x000e24000821f000 */
[----:B0-----:R0:W-:Y:S02]  /*11a0*/  STG.E [R2.64], R5 ;  /* 0x0000000502007986 */ /* 0x0011e4000c101924 */
.L_x_3198:
[----:B-1----:R-:W-:Y:S05]  /*11b0*/  BSYNC B6 ;  /* 0x0000000000067941 */ /* 0x002fea0003800000 */
.L_x_3197:
        /* <DEDUP_REMOVED lines=24> */
.L_x_3233:
[----:B------:R-:W-:Y:S02]  /*1340*/  ULDC.U16 UR4, c[0x0][0x164] ;  /* 0x0000590000047ab9 */ /* 0x000fe40000000400 */
[----:B------:R-:W-:-:S09]  /*1350*/  UPRMT UR4, URZ, 0x5410, UR4 ;  /* 0x000054103f047896 */ /* 0x000fd20008000004 */
[----:B------:R-:W0:Y:S02]  /*1360*/  F2I.S64.TRUNC R4, UR4 ;  /* 0x0000000400047d11 */ /* 0x000e24000820d900 */
[----:B0-----:R0:W-:Y:S01]  /*1370*/  STG.E.U8 [R2.64], R4 ;  /* 0x0000000402007986 */ /* 0x0011e2000c101124 */
[----:B------:R-:W-:Y:S05]  /*1380*/  BRA `(.L_x_3235) ;  /* 0x00000f6000007947 */ /* 0x000fea0003800000 */
.L_x_3232:
        /* <DEDUP_REMOVED lines=11> */
.L_x_3237:
[----:B------:R-:W-:Y:S02]  /*1440*/  ULDC.U16 UR4, c[0x0][0x164] ;  /* 0x0000590000047ab9 */ /* 0x000fe40000000400 */
[----:B------:R-:W-:-:S09]  /*1450*/  UPRMT UR4, URZ, 0x5410, UR4 ;  /* 0x000054103f047896 */ /* 0x000fd20008000004 */
[----:B------:R-:W0:Y:S02]  /*1460*/  F2I.FTZ.TRUNC.NTZ R5, UR4 ;  /* 0x0000000400057d05 */ /* 0x000e24000821f100 */
[----:B0-----:R0:W-:Y:S01]  /*1470*/  STG.E [R2.64], R5 ;  /* 0x0000000502007986 */ /* 0x0011e2000c101924 */
[----:B------:R-:W-:Y:S05]  /*1480*/  BRA `(.L_x_3235) ;  /* 0x00000e6000007947 */ /* 0x000fea0003800000 */
.L_x_3236:
[----:B------:R-:W-:Y:S02]  /*1490*/  ULDC.U16 UR4, c[0x0][0x164] ;  /* 0x0000590000047ab9 */ /* 0x000fe40000000400 */
[----:B------:R-:W-:-:S09]  /*14a0*/  UPRMT UR4, URZ, 0x5410, UR4 ;  /* 0x000054103f047896 */ /* 0x000fd20008000004 */
[----:B------:R-:W0:Y:S02]  /*14b0*/  F2I.FTZ.TRUNC.NTZ R5, UR4 ;  /* 0x0000000400057d05 */ /* 0x000e24000821f100 */
[----:B0-----:R0:W-:Y:S01]  /*14c0*/  STG.E.U16 [R2.64], R5 ;  /* 0x0000000502007986 */ /* 0x0011e2000c101524 */
[----:B------:R-:W-:Y:S05]  /*14d0*/  BRA `(.L_x_3235) ;  /* 0x00000e1000007947 */ /* 0x000fea0003800000 */
.L_x_3231:
        /* <DEDUP_REMOVED lines=11> */
.L_x_3239:
[----:B------:R-:W-:Y:S02]  /*1590*/  ULDC.U16 UR4, c[0x0][0x164] ;  /* 0x0000590000047ab9 */ /* 0x000fe40000000400 */
[----:B------:R-:W-:-:S06]  /*15a0*/  UPRMT UR4, URZ, 0x5410, UR4 ;  /* 0x000054103f047896 */ /* 0x000fcc0008000004 */
[----:B------:R-:W-:-:S05]  /*15b0*/  F2FP.PACK_AB R0, RZ, UR4 ;  /* 0x00000004ff007c3e */ /* 0x000fca00080000ff */
[----:B------:R0:W-:Y:S01]  /*15c0*/  STG.E.U16 [R2.64], R0 ;  /* 0x0000000002007986 */ /* 0x0001e2000c101524 */
[----:B------:R-:W-:Y:S05]  /*15d0*/  BRA `(.L_x_3235) ;  /* 0x00000d1000007947 */ /* 0x000fea0003800000 */
.L_x_3238:
        /* <DEDUP_REMOVED lines=12> */
.L_x_3241:
[----:B------:R-:W-:Y:S02]  /*16a0*/  ULDC.U16 UR4, c[0x0][0x164] ;  /* 0x0000590000047ab9 */ /* 0x000fe40000000400 */
[----:B------:R-:W-:-:S06]  /*16b0*/  UPRMT UR4, URZ, 0x5410, UR4 ;  /* 0x000054103f047896 */ /* 0x000fcc0008000004 */
[----:B------:R-:W-:-:S04]  /*16c0*/  F2FP.PACK_AB R0, RZ, UR4 ;  /* 0x00000004ff007c3e */ /* 0x000fc800080000ff */
[----:B------:R-:W-:-:S05]  /*16d0*/  PRMT R0, R0, 0x5410, RZ ;  /* 0x0000541000007816 */ /* 0x000fca00000000ff */
[----:B------:R0:W-:Y:S01]  /*16e0*/  STG.E [R2.64], R0 ;  /* 0x0000000002007986 */ /* 0x0001e2000c101924 */
[----:B------:R-:W-:Y:S05]  /*16f0*/  BRA `(.L_x_3235) ;  /* 0x00000bf000007947 */ /* 0x000fea0003800000 */
.L_x_3240:
[----:B------:R-:W-:Y:S02]  /*1700*/  ULDC.U16 UR4, c[0x0][0x164] ;  /* 0x0000590000047ab9 */ /* 0x000fe40000000400 */
[----:B------:R-:W-:-:S05]  /*1710*/  IMAD.U32 R0, RZ, RZ, UR4 ;  /* 0x00000004ff007e24 */ /* 0x000fca000f8e00ff */
[----:B------:R-:W-:-:S05]  /*1720*/  PRMT R0, RZ, 0x5410, R0 ;  /* 0x00005410ff007816 */ /* 0x000fca0000000000 */
[----:B------:R-:W-:-:S04]  /*1730*/  FMUL.FTZ R0, R0, 1 ;  /* 0x3f80000000007820 */ /* 0x000fc80000410000 */
[----:B------:R-:W0:Y:S02]  /*1740*/  F2F.F64.F32 R4, R0 ;  /* 0x0000000000047310 */ /* 0x000e240000201800 */
[----:B0-----:R0:W-:Y:S01]  /*1750*/  STG.E.64 [R2.64], R4 ;  /* 0x0000000402007986 */ /* 0x0011e2000c101b24 */
[----:B------:R-:W-:Y:S05]  /*1760*/  BRA `(.L_x_3235) ;  /* 0x00000b8000007947 */ /* 0x000fea0003800000 */
.L_x_3230:
        /* <DEDUP_REMOVED lines=14> */
.L_x_3244:
        /* <DEDUP_REMOVED lines=8> */
.L_x_3243:
        /* <DEDUP_REMOVED lines=22> */
.L_x_3247:
[----:B------:R-:W-:-:S05]  /*1a30*/  LOP3.LUT R5, R0, R9, RZ, 0xfc, !PT ;  /* 0x0000000900057212 */ /* 0x000fca00078efcff */
[----:B------:R0:W-:Y:S01]  /*1a40*/  STG.E.U8 [R2.64], R5 ;  /* 0x0000000502007986 */ /* 0x0001e2000c101124 */
[----:B------:R-:W-:Y:S05]  /*1a50*/  BRA `(.L_x_3235) ;  /* 0x0000089000007947 */ /* 0x000fea0003800000 */
.L_x_3246:
        /* <DEDUP_REMOVED lines=14> */
.L_x_3248:
[----:B------:R-:W-:Y:S01]  /*1b40*/  ISETP.GT.U32.AND P0, PT, R0, 0x7f800000, PT ;  /* 0x7f8000000000780c */ /* 0x000fe20003f04070 */
[----:B------:R-:W-:-:S05]  /*1b50*/  IMAD.MOV.U32 R0, RZ, RZ, 0x7f ;  /* 0x0000007fff007424 */ /* 0x000fca00078e00ff */
[----:B------:R-:W-:Y:S02]  /*1b60*/  SEL R0, R0, 0x7c, P0 ;  /* 0x0000007c00007807 */ /* 0x000fe40000000000 */
.L_x_3249:
[----:B------:R-:W-:-:S04]  /*1b70*/  LOP3.LUT R4, R4, 0x80000000, RZ, 0xc0, !PT ;  /* 0x8000000004047812 */ /* 0x000fc800078ec0ff */
[----:B------:R-:W-:-:S04]  /*1b80*/  SHF.R.U32.HI R5, RZ, 0x18, R4 ;  /* 0x00000018ff057819 */ /* 0x000fc80000011604 */
[----:B------:R-:W-:-:S05]  /*1b90*/  LOP3.LUT R5, R0, R5, RZ, 0xfc, !PT ;  /* 0x0000000500057212 */ /* 0x000fca00078efcff */
[----:B------:R0:W-:Y:S01]  /*1ba0*/  STG.E.U8 [R2.64], R5 ;  /* 0x0000000502007986 */ /* 0x0001e2000c101124 */
[----:B------:R-:W-:Y:S05]  /*1bb0*/  BRA `(.L_x_3235) ;  /* 0x0000073000007947 */ /* 0x000fea0003800000 */
.L_x_3245:
[----:B------:R-:W0:Y:S02]  /*1bc0*/  LDC.U16 R5, c[0x0][0x164] ;  /* 0x00005900ff057b82 */ /* 0x000e240000000400 */
[----:B0-----:R0:W-:Y:S01]  /*1bd0*/  STG.E.U16 [R2.64], R5 ;  /* 0x0000000502007986 */ /* 0x0011e2000c101524 */
[----:B------:R-:W-:Y:S05]  /*1be0*/  BRA `(.L_x_3235) ;  /* 0x0000070000007947 */ /* 0x000fea0003800000 */
.L_x_3242:
        /* <DEDUP_REMOVED lines=13> */
.L_x_3252:
        /* <DEDUP_REMOVED lines=19> */
.L_x_3254:
[----:B------:R-:W-:-:S04]  /*1df0*/  LOP3.LUT R4, R4, 0x80000000, RZ, 0xc0, !PT ;  /* 0x8000000004047812 */ /* 0x000fc800078ec0ff */
[----:B------:R-:W-:-:S04]  /*1e00*/  SHF.R.U32.HI R5, RZ, 0x18, R4 ;  /* 0x00000018ff057819 */ /* 0x000fc80000011604 */
[----:B------:R-:W-:-:S05]  /*1e10*/  LOP3.LUT R0, R0, R5, RZ, 0xfc, !PT ;  /* 0x0000000500007212 */ /* 0x000fca00078efcff */
.L_x_3253:
[----:B------:R0:W-:Y:S01]  /*1e20*/  STG.E.U8 [R2.64], R0 ;  /* 0x0000000002007986 */ /* 0x0001e2000c101124 */
[----:B------:R-:W-:Y:S05]  /*1e30*/  BRA `(.L_x_3235) ;  /* 0x000004b000007947 */ /* 0x000fea0003800000 */
.L_x_3251:
        /* <DEDUP_REMOVED lines=19> */
.L_x_3256:
[----:B------:R-:W-:-:S04]  /*1f70*/  LOP3.LUT R4, R4, 0x80000000, RZ, 0xc0, !PT ;  /* 0x8000000004047812 */ /* 0x000fc800078ec0ff */
[----:B------:R-:W-:-:S04]  /*1f80*/  SHF.R.U32.HI R5, RZ, 0x18, R4 ;  /* 0x00000018ff057819 */ /* 0x000fc80000011604 */
[----:B------:R-:W-:-:S05]  /*1f90*/  LOP3.LUT R0, R0, R5, RZ, 0xfc, !PT ;  /* 0x0000000500007212 */ /* 0x000fca00078efcff */
.L_x_3255:
[----:B------:R0:W-:Y:S01]  /*1fa0*/  STG.E.U8 [R2.64], R0 ;  /* 0x0000000002007986 */ /* 0x0001e2000c101124 */
[----:B------:R-:W-:Y:S05]  /*1fb0*/  BRA `(.L_x_3235) ;  /* 0x0000033000007947 */ /* 0x000fea0003800000 */
.L_x_3250:
        /* <DEDUP_REMOVED lines=20> */
.L_x_3259:
[----:B------:R0:W-:Y:S01]  /*2100*/  STG.E.U8 [R2.64], R0 ;  /* 0x0000000002007986 */ /* 0x0001e2000c101124 */
[----:B------:R-:W-:Y:S05]  /*2110*/  BRA `(.L_x_3235) ;  /* 0x000001d000007947 */ /* 0x000fea0003800000 */
.L_x_3234:
        /* <DEDUP_REMOVED lines=20> */
.L_x_3258:
[----:B------:R-:W-:Y:S02]  /*2260*/  ULDC.U16 UR4, c[0x0][0x164] ;  /* 0x0000590000047ab9 */ /* 0x000fe40000000400 */
[----:B------:R-:W-:-:S09]  /*2270*/  UPRMT UR4, URZ, 0x5410, UR4 ;  /* 0x000054103f047896 */ /* 0x000fd20008000004 */
[----:B------:R-:W0:Y:S02]  /*2280*/  F2I.U64.TRUNC R4, UR4 ;  /* 0x0000000400047d11 */ /* 0x000e24000820d800 */
[----:B0-----:R0:W-:Y:S01]  /*2290*/  STG.E.64 [R2.64], R4 ;  /* 0x0000000402007986 */ /* 0x0011e2000c101b24 */
[----:B------:R-:W-:Y:S05]  /*22a0*/  BRA `(.L_x_3235) ;  /* 0x0000004000007947 */ /* 0x000fea0003800000 */
.L_x_3257:
[----:B------:R-:W-:Y:S02]  /*22b0*/  ULDC.U16 UR4, c[0x0][0x164] ;  /* 0x0000590000047ab9 */ /* 0x000fe40000000400 */
[----:B------:R-:W-:-:S09]  /*22c0*/  UPRMT UR4, URZ, 0x5410, UR4 ;  /* 0x000054103f047896 */ /* 0x000fd20008000004 */
[----:B------:R-:W0:Y:S02]  /*22d0*/  F2I.FTZ.U32.TRUNC.NTZ R5, UR4 ;  /* 0x0000000400057d05 */ /* 0x000e24000821f000 */
[----:B0-----:R0:W-:Y:S02]  /*22e0*/  STG.E [R2.64], R5 ;  /* 0x0000000502007986 */ /* 0x0011e4000c101924 */
.L_x_3235:
        /* <DEDUP_REMOVED lines=24> */
.L_x_3263:
[----:B------:R-:W-:Y:S02]  /*2470*/  ULDC.U16 UR4, c[0x0][0x164] ;  /* 0x0000590000047ab9 */ /* 0x000fe40000000400 */
[----:B------:R-:W-:-:S09]  /*2480*/  UPRMT UR4, URZ, 0x5410, UR4 ;  /* 0x000054103f047896 */ /* 0x000fd20008000004 */
[----:B------:R-:W0:Y:S02]  /*2490*/  F2I.S64.TRUNC R4, UR4 ;  /* 0x0000000400047d11 */ /* 0x000e24000820d900 */
[----:B0-----:R0:W-:Y:S01]  /*24a0*/  STG.E.U8 [R2.64], R4 ;  /* 0x0000000402007986 */ /* 0x0011e2000c101124 */
[----:B------:R-:W-:Y:S05]  /*24b0*/  BRA `(.L_x_3265) ;  /* 0x00000f6000007947 */ /* 0x000fea0003800000 */
.L_x_3262:
        /* <DEDUP_REMOVED lines=11> */
.L_x_3267:
[----:B------:R-:W-:Y:S02]  /*2570*/  ULDC.U16 UR4, c[0x0][0x164] ;  /* 0x0000590000047ab9 */ /* 0x000fe40000000400 */
[----:B------:R-:W-:-:S09]  /*2580*/  UPRMT UR4, URZ, 0x5410, UR4 ;  /* 0x000054103f047896 */ /* 0x000fd20008000004 */
[----:B------:R-:W0:Y:S02]  /*2590*/  F2I.FTZ.TRUNC.NTZ R5, UR4 ;  /* 0x0000000400057d05 */ /* 0x000e24000821f100 */
[----:B0-----:R0:W-:Y:S01]  /*25a0*/  STG.E [R2.64], R5 ;  /* 0x0000000502007986 */ /* 0x0011e2000c101924 */
[----:B------:R-:W-:Y:S05]  /*25b0*/  BRA `(.L_x_3265) ;  /* 0x00000e6000007947 */ /* 0x000fea0003800000 */
.L_x_3266:
[----:B------:R-:W-:Y:S02]  /*25c0*/  ULDC.U16 UR4, c[0x0][0x164] ;  /* 0x0000590000047ab9 */ /* 0x000fe40000000400 */
[----:B------:R-:W-:-:S09]  /*25d0*/  UPRMT UR4, URZ, 0x5410, UR4 ;  /* 0x000054103f047896 */ /* 0x000fd20008000004 */
[----:B------:R-:W0:Y:S02]  /*25e0*/  F2I.FTZ.TRUNC.NTZ R5, UR4 ;  /* 0x0000000400057d05 */ /* 0x000e24000821f100 */
[----:B0-----:R0:W-:Y:S01]  /*25f0*/  STG.E.U16 [R2.64], R5 ;  /* 0x0000000502007986 */ /* 0x0011e2000c101524 */
[----:B------:R-:W-:Y:S05]  /*2600*/  BRA `(.L_x_3265) ;  /* 0x00000e1000007947 */ /* 0x000fea0003800000 */
.L_x_3261:
        /* <DEDUP_REMOVED lines=11> */
.L_x_3269:
[----:B------:R-:W-:Y:S02]  /*26c0*/  ULDC.U16 UR4, c[0x0][0x164] ;  /* 0x0000590000047ab9 */ /* 0x000fe40000000400 */
[----:B------:R-:W-:-:S06]  /*26d0*/  UPRMT UR4, URZ, 0x5410, UR4 ;  /* 0x000054103f047896 */ /* 0x000fcc0008000004 */
[----:B------:R-:W-:-:S05]  /*26e0*/  F2FP.PACK_AB R0, RZ, UR4 ;  /* 0x00000004ff007c3e */ /* 0x000fca00080000ff */
[----:B------:R0:W-:Y:S01]  /*26f0*/  STG.E.U16 [R2.64], R0 ;  /* 0x0000000002007986 */ /* 0x0001e2000c101524 */
[----:B------:R-:W-:Y:S05]  /*2700*/  BRA `(.L_x_3265) ;  /* 0x00000d1000007947 */ /* 0x000fea0003800000 */
.L_x_3268:
        /* <DEDUP_REMOVED lines=12> */
.L_x_3271:
[----:B------:R-:W-:Y:S02]  /*27d0*/  ULDC.U16 UR4, c[0x0][0x164] ;  /* 0x0000590000047ab9 */ /* 0x000fe40000000400 */
[----:B------:R-:W-:-:S06]  /*27e0*/  UPRMT UR4, URZ, 0x5410, UR4 ;  /* 0x000054103f047896 */ /* 0x000fcc0008000004 */
[----:B------:R-:W-:-:S04]  /*27f0*/  F2FP.PACK_AB R0, RZ, UR4 ;  /* 0x00000004ff007c3e */ /* 0x000fc800080000ff */
[----:B------:R-:W-:-:S05]  /*2800*/  PRMT R0, R0, 0x5410, RZ ;  /* 0x0000541000007816 */ /* 0x000fca00000000ff */
[----:B------:R0:W-:Y:S01]  /*2810*/  STG.E [R2.64], R0 ;  /* 0x0000000002007986 */ /* 0x0001e2000c101924 */
[----:B------:R-:W-:Y:S05]  /*2820*/  BRA `(.L_x_3265) ;  /* 0x00000bf000007947 */ /* 0x000fea0003800000 */
.L_x_3270:
[----:B------:R-:W-:Y:S02]  /*2830*/  ULDC.U16 UR4, c[0x0][0x164] ;  /* 0x0000590000047ab9 */ /* 0x000fe40000000400 */
[----:B------:R-:W-:-:S05]  /*2840*/  IMAD.U32 R0, RZ, RZ, UR4 ;  /* 0x00000004ff007e24 */ /* 0x000fca000f8e00ff */
[----:B------:R-:W-:-:S05]  /*2850*/  PRMT R0, RZ, 0x5410, R0 ;  /* 0x00005410ff007816 */ /* 0x000fca0000000000 */
[----:B------:R-:W-:-:S04]  /*2860*/  FMUL.FTZ R0, R0, 1 ;  /* 0x3f80000000007820 */ /* 0x000fc80000410000 */
[----:B------:R-:W0:Y:S02]  /*2870*/  F2F.F64.F32 R4, R0 ;  /* 0x0000000000047310 */ /* 0x000e240000201800 */
[----:B0-----:R0:W-:Y:S01]  /*2880*/  STG.E.64 [R2.64], R4 ;  /* 0x0000000402007986 */ /* 0x0011e2000c101b24 */
[----:B------:R-:W-:Y:S05]  /*2890*/  BRA `(.L_x_3265) ;  /* 0x00000b8000007947 */ /* 0x000fea0003800000 */
.L_x_3260:
        /* <DEDUP_REMOVED lines=14> */
.L_x_3274:
        /* <DEDUP_REMOVED lines=8> */
.L_x_3273:
        /* <DEDUP_REMOVED lines=22> */
.L_x_3277:
[----:B------:R-:W-:-:S05]  /*2b60*/  LOP3.LUT R5, R0, R9, RZ, 0xfc, !PT ;  /* 0x0000000900057212 */ /* 0x000fca00078efcff */
[----:B------:R0:W-:Y:S01]  /*2b70*/  STG.E.U8 [R2.64], R5 ;  /* 0x0000000502007986 */ /* 0x0001e2000c101124 */
[----:B------:R-:W-:Y:S05]  /*2b80*/  BRA `(.L_x_3265) ;  /* 0x0000089000007947 */ /* 0x000fea0003800000 */
.L_x_3276:
        /* <DEDUP_REMOVED lines=14> */
.L_x_3278:
[----:B------:R-:W-:Y:S01]  /*2c70*/  ISETP.GT.U32.AND P0, PT, R0, 0x7f800000, PT ;  /* 0x7f8000000000780c */ /* 0x000fe20003f04070 */
[----:B------:R-:W-:-:S05]  /*2c80*/  IMAD.MOV.U32 R0, RZ, RZ, 0x7f ;  /* 0x0000007fff007424 */ /* 0x000fca00078e00ff */
[----:B------:R-:W-:Y:S02]  /*2c90*/  SEL R0, R0, 0x7c, P0 ;  /* 0x0000007c00007807 */ /* 0x000fe40000000000 */
.L_x_3279:
[----:B------:R-:W-:-:S04]  /*2ca0*/  LOP3.LUT R4, R4, 0x80000000, RZ, 0xc0, !PT ;  /* 0x8000000004047812 */ /* 0x000fc800078ec0ff */
[----:B------:R-:W-:-:S04]  /*2cb0*/  SHF.R.U32.HI R5, RZ, 0x18, R4 ;  /* 0x00000018ff057819 */ /* 0x000fc80000011604 */
[----:B------:R-:W-:-:S05]  /*2cc0*/  LOP3.LUT R5, R0, R5, RZ, 0xfc, !PT ;  /* 0x0000000500057212 */ /* 0x000fca00078efcff */
[----:B------:R0:W-:Y:S01]  /*2cd0*/  STG.E.U8 [R2.64], R5 ;  /* 0x0000000502007986 */ /* 0x0001e2000c101124 */
[----:B------:R-:W-:Y:S05]  /*2ce0*/  BRA `(.L_x_3265) ;  /* 0x0000073000007947 */ /* 0x000fea0003800000 */
.L_x_3275:
[----:B------:R-:W0:Y:S02]  /*2cf0*/  LDC.U16 R5, c[0x0][0x164] ;  /* 0x00005900ff057b82 */ /* 0x000e240000000400 */
[----:B0-----:R0:W-:Y:S01]  /*2d00*/  STG.E.U16 [R2.64], R5 ;  /* 0x0000000502007986 */ /* 0x0011e2000c101524 */
[----:B------:R-:W-:Y:S05]  /*2d10*/  BRA `(.L_x_3265) ;  /* 0x0000070000007947 */ /* 0x000fea0003800000 */
.L_x_3272:
        /* <DEDUP_REMOVED lines=13> */
.L_x_3282:
        /* <DEDUP_REMOVED lines=19> */
.L_x_3284:
[----:B------:R-:W-:-:S04]  /*2f20*/  LOP3.LUT R4, R4, 0x80000000, RZ, 0xc0, !PT ;  /* 0x8000000004047812 */ /* 0x000fc800078ec0ff */
[----:B------:R-:W-:-:S04]  /*2f30*/  SHF.R.U32.HI R5, RZ, 0x18, R4 ;  /* 0x00000018ff057819 */ /* 0x000fc80000011604 */
[----:B------:R-:W-:-:S05]  /*2f40*/  LOP3.LUT R0, R0, R5, RZ, 0xfc, !PT ;  /* 0x0000000500007212 */ /* 0x000fca00078efcff */
.L_x_3283:
[----:B------:R0:W-:Y:S01]  /*2f50*/  STG.E.U8 [R2.64], R0 ;  /* 0x0000000002007986 */ /* 0x0001e2000c101124 */
[----:B------:R-:W-:Y:S05]  /*2f60*/  BRA `(.L_x_3265) ;  /* 0x000004b000007947 */ /* 0x000fea0003800000 */
.L_x_3281:
        /* <DEDUP_REMOVED lines=19> */
.L_x_3286:
[----:B------:R-:W-:-:S04]  /*30a0*/  LOP3.LUT R4, R4, 0x80000000, RZ, 0xc0, !PT ;  /* 0x8000000004047812 */ /* 0x000fc800078ec0ff */
[----:B------:R-:W-:-:S04]  /*30b0*/  SHF.R.U32.HI R5, RZ, 0x18, R4 ;  /* 0x00000018ff057819 */ /* 0x000fc80000011604 */
[----:B------:R-:W-:-:S05]  /*30c0*/  LOP3.LUT R0, R0, R5, RZ, 0xfc, !PT ;  /* 0x0000000500007212 */ /* 0x000fca00078efcff */
.L_x_3285:
[----:B------:R0:W-:Y:S01]  /*30d0*/  STG.E.U8 [R2.64], R0 ;  /* 0x0000000002007986 */ /* 0x0001e2000c101124 */
[----:B------:R-:W-:Y:S05]  /*30e0*/  BRA `(.L_x_3265) ;  /* 0x0000033000007947 */ /* 0x000fea0003800000 */
.L_x_3280:
        /* <DEDUP_REMOVED lines=20> */
.L_x_3289:
[----:B------:R0:W-:Y:S01]  /*3230*/  STG.E.U8 [R2.64], R0 ;  /* 0x0000000002007986 */ /* 0x0001e2000c101124 */
[----:B------:R-:W-:Y:S05]  /*3240*/  BRA `(.L_x_3265) ;  /* 0x000001d000007947 */ /* 0x000fea0003800000 */
.L_x_3264:
        /* <DEDUP_REMOVED lines=20> */
.L_x_3288:
[----:B------:R-:W-:Y:S02]  /*3390*/  ULDC.U16 UR4, c[0x0][0x164] ;  /* 0x0000590000047ab9 */ /* 0x000fe40000000400 */
[----:B------:R-:W-:-:S09]  /*33a0*/  UPRMT UR4, URZ, 0x5410, UR4 ;  /* 0x000054103f047896 */ /* 0x000fd20008000004 */
[----:B------:R-:W0:Y:S02]  /*33b0*/  F2I.U64.TRUNC R4, UR4 ;  /* 0x0000000400047d11 */ /* 0x000e24000820d800 */
[----:B0-----:R0:W-:Y:S01]  /*33c0*/  STG.E.64 [R2.64], R4 ;  /* 0x0000000402007986 */ /* 0x0011e2000c101b24 */
[----:B------:R-:W-:Y:S05]  /*33d0*/  BRA `(.L_x_3265) ;  /* 0x0000004000007947 */ /* 0x000fea0003800000 */
.L_x_3287:
[----:B------:R-:W-:Y:S02]  /*33e0*/  ULDC.U16 UR4, c[0x0][0x164] ;  /* 0x0000590000047ab9 */ /* 0x000fe40000000400 */
[----:B------:R-:W-:-:S09]  /*33f0*/  UPRMT UR4, URZ, 0x5410, UR4 ;  /* 0x000054103f047896 */ /* 0x000fd20008000004 */
[----:B------:R-:W0:Y:S02]  /*3400*/  F2I.FTZ.U32.TRUNC.NTZ R5, UR4 ;  /* 0x0000000400057d05 */ /* 0x000e24000821f000 */
[----:B0-----:R0:W-:Y:S02]  /*3410*/  STG.E [R2.64], R5 ;  /* 0x0000000502007986 */ /* 0x0011e4000c101924 */
.L_x_3265:
[----:B------:R-:W-:Y:S02]  /*3420*/  IADD3 R16, R16, 0x80, RZ ;  /* 0x0000008010107810 */ /* 0x000fe40007ffe0ff */
.L_x_3229:
[----:B------:R-:W-:Y:S05]  /*3430*/  BSYNC B6 ;  /* 0x0000000000067941 */ /* 0x000fea0003800000 */
.L_x_3228:
        /* <DEDUP_REMOVED lines=22> */
.L_x_3293:
[----:B------:R-:W-:Y:S02]  /*35a0*/  ULDC.U16 UR4, c[0x0][0x164] ;  /* 0x0000590000047ab9 */ /* 0x000fe40000000400 */
[----:B------:R-:W-:-:S09]  /*35b0*/  UPRMT UR4, URZ, 0x5410, UR4 ;  /* 0x000054103f047896 */ /* 0x000fd20008000004 */
[----:B------:R-:W0:Y:S02]  /*35c0*/  F2I.S64.TRUNC R4, UR4 ;  /* 0x0000000400047d11 */ /* 0x000e24000820d900 */
[----:B0-----:R-:W-:Y:S01]  /*35d0*/  STG.E.U8 [R2.64], R4 ;  /* 0x0000000402007986 */ /* 0x001fe2000c101124 */
[----:B------:R-:W-:Y:S05]  /*35e0*/  EXIT ;  /* 0x000000000000794d */ /* 0x000fea0003800000 */
.L_x_3292:
        /* <DEDUP_REMOVED lines=11> */
.L_x_3296:
[----:B------:R-:W-:Y:S02]  /*36a0*/  ULDC.U16 UR4, c[0x0][0x164] ;  /* 0x0000590000047ab9 */ /* 0x000fe40000000400 */
[----:B------:R-:W-:-:S09]  /*36b0*/  UPRMT UR4, URZ, 0x5410, UR4 ;  /* 0x000054103f047896 */ /* 0x000fd20008000004 */
[----:B------:R-:W0:Y:S02]  /*36c0*/  F2I.FTZ.TRUNC.NTZ R5, UR4 ;  /* 0x0000000400057d05 */ /* 0x000e24000821f100 */
[----:B0-----:R-:W-:Y:S01]  /*36d0*/  STG.E [R2.64], R5 ;  /* 0x0000000502007986 */ /* 0x001fe2000c101924 */
[----:B------:R-:W-:Y:S05]  /*36e0*/  EXIT ;  /* 0x000000000000794d */ /* 0x000fea0003800000 */
.L_x_3295:
[----:B------:R-:W-:Y:S02]  /*36f0*/  ULDC.U16 UR4, c[0x0][0x164] ;  /* 0x0000590000047ab9 */ /* 0x000fe40000000400 */
[----:B------:R-:W-:-:S09]  /*3700*/  UPRMT UR4, URZ, 0x5410, UR4 ;  /* 0x000054103f047896 */ /* 0x000fd20008000004 */
[----:B------:R-:W0:Y:S02]  /*3710*/  F2I.FTZ.TRUNC.NTZ R5, UR4 ;  /* 0x0000000400057d05 */ /* 0x000e24000821f100 */
[----:B0-----:R-:W-:Y:S01]  /*3720*/  STG.E.U16 [R2.64], R5 ;  /* 0x0000000502007986 */ /* 0x001fe2000c101524 */
[----:B------:R-:W-:Y:S05]  /*3730*/  EXIT ;  /* 0x000000000000794d */ /* 0x000fea0003800000 */
.L_x_3291:
        /* <DEDUP_REMOVED lines=11> */
.L_x_3298:
[----:B------:R-:W-:Y:S02]  /*37f0*/  ULDC.U16 UR4, c[0x0][0x164] ;  /* 0x0000590000047ab9 */ /* 0x000fe40000000400 */
[----:B------:R-:W-:-:S06]  /*3800*/  UPRMT UR4, URZ, 0x5410, UR4 ;  /* 0x000054103f047896 */ /* 0x000fcc0008000004 */
[----:B------:R-:W-:-:S05]  /*3810*/  F2FP.PACK_AB R0, RZ, UR4 ;  /* 0x00000004ff007c3e */ /* 0x000fca00080000ff */
[----:B------:R-:W-:Y:S01]  /*3820*/  STG.E.U16 [R2.64], R0 ;  /* 0x0000000002007986 */ /* 0x000fe2000c101524 */
[----:B------:R-:W-:Y:S05]  /*3830*/  EXIT ;  /* 0x000000000000794d */ /* 0x000fea0003800000 */
.L_x_3297:
        /* <DEDUP_REMOVED lines=12> */
.L_x_3300:
[----:B------:R-:W-:Y:S02]  /*3900*/  ULDC.U16 UR4, c[0x0][0x164] ;  /* 0x0000590000047ab9 */ /* 0x000fe40000000400 */
[----:B------:R-:W-:-:S06]  /*3910*/  UPRMT UR4, URZ, 0x5410, UR4 ;  /* 0x000054103f047896 */ /* 0x000fcc0008000004 */
[----:B------:R-:W-:-:S04]  /*3920*/  F2FP.PACK_AB R0, RZ, UR4 ;  /* 0x00000004ff007c3e */ /* 0x000fc800080000ff */
[----:B------:R-:W-:-:S05]  /*3930*/  PRMT R0, R0, 0x5410, RZ ;  /* 0x0000541000007816 */ /* 0x000fca00000000ff */
[----:B------:R-:W-:Y:S01]  /*3940*/  STG.E [R2.64], R0 ;  /* 0x0000000002007986 */ /* 0x000fe2000c101924 */
[----:B------:R-:W-:Y:S05]  /*3950*/  EXIT ;  /* 0x000000000000794d */ /* 0x000fea0003800000 */
.L_x_3299:
[----:B------:R-:W-:Y:S02]  /*3960*/  ULDC.U16 UR4, c[0x0][0x164] ;  /* 0x0000590000047ab9 */ /* 0x000fe40000000400 */
[----:B------:R-:W-:-:S05]  /*3970*/  IMAD.U32 R0, RZ, RZ, UR4 ;  /* 0x00000004ff007e24 */ /* 0x000fca000f8e00ff */
[----:B------:R-:W-:-:S05]  /*3980*/  PRMT R0, RZ, 0x5410, R0 ;  /* 0x00005410ff007816 */ /* 0x000fca0000000000 */
[----:B------:R-:W-:-:S04]  /*3990*/  FMUL.FTZ R0, R0, 1 ;  /* 0x3f80000000007820 */ /* 0x000fc80000410000 */
[----:B------:R-:W0:Y:S02]  /*39a0*/  F2F.F64.F32 R4, R0 ;  /* 0x0000000000047310 */ /* 0x000e240000201800 */
[----:B0-----:R-:W-:Y:S01]  /*39b0*/  STG.E.64 [R2.64], R4 ;  /* 0x0000000402007986 */ /* 0x001fe2000c101b24 */
[----:B------:R-:W-:Y:S05]  /*39c0*/  EXIT ;  /* 0x000000000000794d */ /* 0x000fea0003800000 */
.L_x_3290:
        /* <DEDUP_REMOVED lines=14> */
.L_x_3303:
        /* <DEDUP_REMOVED lines=8> */
.L_x_3302:
        /* <DEDUP_REMOVED lines=22> */
.L_x_3306:
[----:B------:R-:W-:-:S05]  /*3c90*/  LOP3.LUT R5, R0, R9, RZ, 0xfc, !PT ;  /* 0x0000000900057212 */ /* 0x000fca00078efcff */
[----:B------:R-:W-:Y:S01]  /*3ca0*/  STG.E.U8 [R2.64], R5 ;  /* 0x0000000502007986 */ /* 0x000fe2000c101124 */
[----:B------:R-:W-:Y:S05]  /*3cb0*/  EXIT ;  /* 0x000000000000794d */ /* 0x000fea0003800000 */
.L_x_3305:
        /* <DEDUP_REMOVED lines=14> */
.L_x_3307:
[----:B------:R-:W-:Y:S01]  /*3da0*/  ISETP.GT.U32.AND P0, PT, R0, 0x7f800000, PT ;  /* 0x7f8000000000780c */ /* 0x000fe20003f04070 */
[----:B------:R-:W-:-:S05]  /*3db0*/  IMAD.MOV.U32 R0, RZ, RZ, 0x7f ;  /* 0x0000007fff007424 */ /* 0x000fca00078e00ff */
[----:B------:R-:W-:Y:S02]  /*3dc0*/  SEL R0, R0, 0x7c, P0 ;  /* 0x0000007c00007807 */ /* 0x000fe40000000000 */
.L_x_3308:
[----:B------:R-:W-:-:S04]  /*3dd0*/  LOP3.LUT R4, R4, 0x80000000, RZ, 0xc0, !PT ;  /* 0x8000000004047812 */ /* 0x000fc800078ec0ff */
[----:B------:R-:W-:-:S04]  /*3de0*/  SHF.R.U32.HI R5, RZ, 0x18, R4 ;  /* 0x00000018ff057819 */ /* 0x000fc80000011604 */
[----:B------:R-:W-:-:S05]  /*3df0*/  LOP3.LUT R5, R0, R5, RZ, 0xfc, !PT ;  /* 0x0000000500057212 */ /* 0x000fca00078efcff */
[----:B------:R-:W-:Y:S01]  /*3e00*/  STG.E.U8 [R2.64], R5 ;  /* 0x0000000502007986 */ /* 0x000fe2000c101124 */
[----:B------:R-:W-:Y:S05]  /*3e10*/  EXIT ;  /* 0x000000000000794d */ /* 0x000fea0003800000 */
.L_x_3304:
[----:B------:R-:W0:Y:S02]  /*3e20*/  LDC.U16 R5, c[0x0][0x164] ;  /* 0x00005900ff057b82 */ /* 0x000e240000000400 */
[----:B0-----:R-:W-:Y:S01]  /*3e30*/  STG.E.U16 [R2.64], R5 ;  /* 0x0000000502007986 */ /* 0x001fe2000c101524 */
[----:B------:R-:W-:Y:S05]  /*3e40*/  EXIT ;  /* 0x000000000000794d */ /* 0x000fea0003800000 */
.L_x_3301:
        /* <DEDUP_REMOVED lines=13> */
.L_x_3311:
        /* <DEDUP_REMOVED lines=19> */
.L_x_3313:
[----:B------:R-:W-:-:S04]  /*4050*/  LOP3.LUT R4, R4, 0x80000000, RZ, 0xc0, !PT ;  /* 0x8000000004047812 */ /* 0x000fc800078ec0ff */
[----:B------:R-:W-:-:S04]  /*4060*/  SHF.R.U32.HI R5, RZ, 0x18, R4 ;  /* 0x00000018ff057819 */ /* 0x000fc80000011604 */
[----:B------:R-:W-:-:S05]  /*4070*/  LOP3.LUT R0, R0, R5, RZ, 0xfc, !PT ;  /* 0x0000000500007212 */ /* 0x000fca00078efcff */
.L_x_3312:
[----:B------:R-:W-:Y:S01]  /*4080*/  STG.E.U8 [R2.64], R0 ;  /* 0x0000000002007986 */ /* 0x000fe2000c101124 */
[----:B------:R-:W-:Y:S05]  /*4090*/  EXIT ;  /* 0x000000000000794d */ /* 0x000fea0003800000 */
.L_x_3310:
        /* <DEDUP_REMOVED lines=19> */
.L_x_3315:
[----:B------:R-:W-:-:S04]  /*41d0*/  LOP3.LUT R4, R4, 0x80000000, RZ, 0xc0, !PT ;  /* 0x8000000004047812 */ /* 0x000fc800078ec0ff */
[----:B------:R-:W-:-:S04]  /*41e0*/  SHF.R.U32.HI R5, RZ, 0x18, R4 ;  /* 0x00000018ff057819 */ /* 0x000fc80000011604 */
[----:B------:R-:W-:-:S05]  /*41f0*/  LOP3.LUT R0, R0, R5, RZ, 0xfc, !PT ;  /* 0x0000000500007212 */ /* 0x000fca00078efcff */
.L_x_3314:
[----:B------:R-:W-:Y:S01]  /*4200*/  STG.E.U8 [R2.64], R0 ;  /* 0x0000000002007986 */ /* 0x000fe2000c101124 */
[----:B------:R-:W-:Y:S05]  /*4210*/  EXIT ;  /* 0x000000000000794d */ /* 0x000fea0003800000 */
.L_x_3309:
        /* <DEDUP_REMOVED lines=20> */
.L_x_3318:
[----:B------:R-:W-:Y:S01]  /*4360*/  STG.E.U8 [R2.64], R0 ;  /* 0x0000000002007986 */ /* 0x000fe2000c101124 */
[----:B------:R-:W-:Y:S05]  /*4370*/  EXIT ;  /* 0x000000000000794d */ /* 0x000fea0003800000 */
.L_x_3294:
        /* <DEDUP_REMOVED lines=20> */
.L_x_3317:
[----:B------:R-:W-:Y:S02]  /*44c0*/  ULDC.U16 UR4, c[0x0][0x164] ;  /* 0x0000590000047ab9 */ /* 0x000fe40000000400 */
[----:B------:R-:W-:-:S09]  /*44d0*/  UPRMT UR4, URZ, 0x5410, UR4 ;  /* 0x000054103f047896 */ /* 0x000fd20008000004 */
[----:B------:R-:W0:Y:S02]  /*44e0*/  F2I.U64.TRUNC R4, UR4 ;  /* 0x0000000400047d11 */ /* 0x000e24000820d800 */
[----:B0-----:R-:W-:Y:S01]  /*44f0*/  STG.E.64 [R2.64], R4 ;  /* 0x0000000402007986 */ /* 0x001fe2000c101b24 */
[----:B------:R-:W-:Y:S05]  /*4500*/  EXIT ;  /* 0x000000000000794d */ /* 0x000fea0003800000 */
.L_x_3316:
[----:B------:R-:W-:Y:S02]  /*4510*/  ULDC.U16 UR4, c[0x0][0x164] ;  /* 0x0000590000047ab9 */ /* 0x000fe40000000400 */
[----:B------:R-:W-:-:S09]  /*4520*/  UPRMT UR4, URZ, 0x5410, UR4 ;  /* 0x000054103f047896 */ /* 0x000fd20008000004 */
[----:B------:R-:W0:Y:S02]  /*4530*/  F2I.FTZ.U32.TRUNC.NTZ R5, UR4 ;  /* 0x0000000400057d05 */ /* 0x000e24000821f000 */
[----:B0-----:R-:W-:Y:S01]  /*4540*/  STG.E [R2.64], R5 ;  /* 0x0000000502007986 */ /* 0x001fe2000c101924 */
[----:B------:R-:W-:Y:S05]  /*4550*/  EXIT ;  /* 0x000000000000794d */ /* 0x000fea0003800000 */
.L_x_3319:
        /* <DEDUP_REMOVED lines=10> */
.L_x_6891:


//--------------------- .text._ZN2at6native18elementwise_kernelILi128ELi4EZNS0_22gpu_kernel_impl_nocastINS0_11FillFunctorIN3c108BFloat16EEEEEvRNS_18TensorIteratorBaseERKT_EUliE_EEviT1_ --------------------------
	.section	.text._ZN2at6native18elementwise_kernelILi128ELi4EZNS0_22gpu_kernel_impl_nocastINS0_11FillFunctorIN3c108BFloat16EEEEEvRNS_18TensorIteratorBaseERKT_EUliE_EEviT1_,"ax",@progbits
	.sectioninfo	@"SHI_REGISTERS=10"
	.align	128
        .global         _ZN2at6native18elementwise_kernelILi128ELi4EZNS0_22gpu_kernel_impl_nocastINS0_11FillFunctorIN3c108BFloat16EEEEEvRNS_18TensorIteratorBaseERKT_EUliE_EEviT1_
        .type           _ZN2at6native18elementwise_kernelILi128ELi4EZNS0_22gpu_kernel_impl_nocastINS0_11FillFunctorIN3c108BFloat16EEEEEvRNS_18TensorIteratorBaseERKT_EUliE_EEviT1_,@function
        .size           _ZN2at6native18elementwise_kernelILi128ELi4EZNS0_22gpu_kernel_impl_nocastINS0_11FillFunctorIN3c108BFloat16EEEEEvRNS_18TensorIteratorBaseERKT_EUliE_EEviT1_,(.L_x_6892 - _ZN2at6native18elementwise_kernelILi128ELi4EZNS0_22gpu_kernel_impl_nocastINS0_11FillFunctorIN3c108BFloat16EEEEEvRNS_18TensorIteratorBaseERKT_EUliE_EEviT1_)
        .other          _ZN2at6native18elementwise_kernelILi128ELi4EZNS0_22gpu_kernel_impl_nocastINS0_11FillFunctorIN3c108BFloat16EEEEEvRNS_18TensorIteratorBaseERKT_EUliE_EEviT1_,@"STO_CUDA_ENTRY STV_DEFAULT"
_ZN2at6native18elementwise_kernelILi128ELi4EZNS0_22gpu_kernel_impl_nocastINS0_11FillFunctorIN3c108BFloat16EEEEEvRNS_18TensorIteratorBaseERKT_EUliE_EEviT1_:
.text._ZN2at6native18elementwise_kernelILi128ELi4EZNS0_22gpu_kernel_impl_nocastINS0_11FillFunctorIN3c108BFloat16EEEEEvRNS_18TensorIteratorBaseERKT_EUliE_EEviT1_:
        /* <DEDUP_REMOVED lines=210> */
.L_x_3324:
        /* <DEDUP_REMOVED lines=207> */
.L_x_3326:
[----:B------:R-:W0:Y:S01]  /*1a10*/  LDC.U16 R5, c[0x0][0x308] ;  /* 0x0000c200ff057b82 */ /* 0x000e220000000400 */
[----:B------:R-:W-:Y:S02]  /*1a20*/  IADD3 R2, P0, R2, c[0x0][0x300], RZ ;  /* 0x0000c00002027a10 */ /* 0x000fe40007f1e0ff */
[----:B------:R-:W-:-:S03]  /*1a30*/  IADD3 R0, R0, 0x80, RZ ;  /* 0x0000008000007810 */ /* 0x000fc60007ffe0ff */
[----:B------:R-:W-:-:S05]  /*1a40*/  IMAD.X R3, RZ, RZ, c[0x0][0x304], P0 ;  /* 0x0000c100ff037624 */ /* 0x000fca00000e06ff */
[----:B0-----:R0:W-:Y:S03]  /*1a50*/  STG.E.U16 [R2.64], R5 ;  /* 0x0000000502007986 */ /* 0x0011e6000c101504 */
.L_x_3323:
[----:B------:R-:W-:-:S13]  /*1a60*/  ISETP.GE.AND P0, PT, R0, c[0x0][0x160], PT ;  /* 0x0000580000007a0c */ /* 0x000fda0003f06270 */
[----:B------:R-:W-:Y:S01]  /*1a70*/  @P0 BREAK B1 ;  /* 0x0000000000010942 */ /* 0x000fe20003800000 */
[----:B------:R-:W-:Y:S05]  /*1a80*/  @P0 BRA `(.L_x_3325) ;  /* 0x00000cd000000947 */ /* 0x000fea0003800000 */
[----:B------:R-:W-:Y:S05]  /*1a90*/  BSYNC B1 ;  /* 0x0000000000017941 */ /* 0x000fea0003800000 */
.L_x_3322:
        /* <DEDUP_REMOVED lines=199> */
.L_x_3327:
[----:B------:R-:W0:Y:S01]  /*2710*/  LDC.U16 R5, c[0x0][0x308] ;  /* 0x0000c200ff057b82 */ /* 0x000e220000000400 */
[----:B------:R-:W-:Y:S02]  /*2720*/  IADD3 R2, P0, R2, c[0x0][0x300], RZ ;  /* 0x0000c00002027a10 */ /* 0x000fe40007f1e0ff */
[----:B------:R-:W-:-:S03]  /*2730*/  IADD3 R0, R0, 0x80, RZ ;  /* 0x0000008000007810 */ /* 0x000fc60007ffe0ff */
[----:B------:R-:W-:-:S05]  /*2740*/  IMAD.X R3, RZ, RZ, c[0x0][0x304], P0 ;  /* 0x0000c100ff037624 */ /* 0x000fca00000e06ff */
[----:B0-----:R0:W-:Y:S03]  /*2750*/  STG.E.U16 [R2.64], R5 ;  /* 0x0000000502007986 */ /* 0x0011e6000c101504 */
.L_x_3325:
[----:B------:R-:W-:Y:S05]  /*2760*/  BSYNC B0 ;  /* 0x0000000000007941 */ /* 0x000fea0003800000 */
.L_x_3321:
        /* <DEDUP_REMOVED lines=202> */
.L_x_3328:
[----:B------:R-:W0:Y:S01]  /*3410*/  LDC.U16 R5, c[0x0][0x308] ;  /* 0x0000c200ff057b82 */ /* 0x000e220000000400 */
[----:B------:R-:W-:-:S04]  /*3420*/  IADD3 R2, P0, R0, c[0x0][0x300], RZ ;  /* 0x0000c00000027a10 */ /* 0x000fc80007f1e0ff */
[----:B------:R-:W-:-:S05]  /*3430*/  IADD3.X R3, RZ, c[0x0][0x304], RZ, P0, !PT ;  /* 0x0000c100ff037a10 */ /* 0x000fca00007fe4ff */
[----:B0-----:R-:W-:Y:S01]  /*3440*/  STG.E.U16 [R2.64], R5 ;  /* 0x0000000502007986 */ /* 0x001fe2000c101504 */
[----:B------:R-:W-:Y:S05]  /*3450*/  EXIT ;  /* 0x000000000000794d */ /* 0x000fea0003800000 */
.L_x_3320:
        /* <DEDUP_REMOVED lines=15> */
.L_x_3331:
[----:B------:R-:W-:Y:S05]  /*3550*/  BSYNC B1 ;  /* 0x0000000000017941 */ /* 0x000fea0003800000 */
.L_x_3330:
[----:B------:R-:W-:-:S13]  /*3560*/  ISETP.GE.AND P0, PT, R0, c[0x0][0x160], PT ;  /* 0x0000580000007a0c */ /* 0x000fda0003f06270 */
[----:B0-----:R-:W0:Y:S01]  /*3570*/  @!P0 LDC.U16 R5, c[0x0][0x308] ;  /* 0x0000c200ff058b82 */ /* 0x001e220000000400 */
[----:B------:R-:W-:Y:S01]  /*3580*/  @!P0 IADD3 R0, R0, 0x80, RZ ;  /* 0x0000008000008810 */ /* 0x000fe20007ffe0ff */
[----:B0-----:R0:W-:Y:S06]  /*3590*/  @!P0 STG.E.U16 [R2.64], R5 ;  /* 0x0000000502008986 */ /* 0x0011ec000c101504 */
.L_x_3332:
[----:B------:R-:W-:Y:S05]  /*35a0*/  BSYNC B0 ;  /* 0x0000000000007941 */ /* 0x000fea0003800000 */
.L_x_3329:
[----:B------:R-:W-:Y:S01]  /*35b0*/  WARPSYNC 0xffffffff ;  /* 0xffffffff00007948 */ /* 0x000fe20003800000 */
[----:B------:R-:W-:-:S13]  /*35c0*/  ISETP.GE.AND P0, PT, R0, c[0x0][0x160], PT ;  /* 0x0000580000007a0c */ /* 0x000fda0003f06270 */
[----:B------:R-:W-:Y:S05]  /*35d0*/  @P0 EXIT ;  /* 0x000000000000094d */ /* 0x000fea0003800000 */
[----:B0-----:R-:W0:Y:S02]  /*35e0*/  LDC.U16 R5, c[0x0][0x308] ;  /* 0x0000c200ff057b82 */ /* 0x001e240000000400 */
[----:B0-----:R-:W-:Y:S01]  /*35f0*/  STG.E.U16 [R2.64], R5 ;  /* 0x0000000502007986 */ /* 0x001fe2000c101504 */
[----:B------:R-:W-:Y:S05]  /*3600*/  EXIT ;  /* 0x000000000000794d */ /* 0x000fea0003800000 */
.L_x_3333:
        /* <DEDUP_REMOVED lines=15> */
.L_x_6892:


//--------------------- .text._ZN2at6native27unrolled_elementwise_kernelINS0_11FillFunctorIN3c108BFloat16EEESt5arrayIPcLm1EELi4E23TrivialOffsetCalculatorILi0EjES9_ILi1EjENS0_6memory15LoadWithoutCastENSC_16StoreWithoutCastEEEviT_T0_T2_T3_T4_T5_ --------------------------
	.section	.text._ZN2at6native27unrolled_elementwise_kernelINS0_11FillFunctorIN3c108BFloat16EEESt5arrayIPcLm1EELi4E23TrivialOffsetCalculatorILi0EjES9_ILi1EjENS0_6memory15LoadWithoutCastENSC_16StoreWithoutCastEEEviT_T0_T2_T3_T4_T5_,"ax",@progbits
	.sectioninfo	@"SHI_REGISTERS=12"
	.align	128
        .global         _ZN2at6native27unrolled_elementwise_kernelINS0_11FillFunctorIN3c108BFloat16EEESt5arrayIPcLm1EELi4E23TrivialOffsetCalculatorILi0EjES9_ILi1EjENS0_6memory15LoadWithoutCastENSC_16StoreWithoutCastEEEviT_T0_T2_T3_T4_T5_
        .type           _ZN2at6native27unrolled_elementwise_kernelINS0_11FillFunctorIN3c108BFloat16EEESt5arrayIPcLm1EELi4E23TrivialOffsetCalculatorILi0EjES9_ILi1EjENS0_6memory15LoadWithoutCastENSC_16StoreWithoutCastEEEviT_T0_T2_T3_T4_T5_,@function
        .size           _ZN2at6native27unrolled_elementwise_kernelINS0_11FillFunctorIN3c108BFloat16EEESt5arrayIPcLm1EELi4E23TrivialOffsetCalculatorILi0EjES9_ILi1EjENS0_6memory15LoadWithoutCastENSC_16StoreWithoutCastEEEviT_T0_T2_T3_T4_T5_,(.L_x_6893 - _ZN2at6native27unrolled_elementwise_kernelINS0_11FillFunctorIN3c108BFloat16EEESt5arrayIPcLm1EELi4E23TrivialOffsetCalculatorILi0EjES9_ILi1EjENS0_6memory15LoadWithoutCastENSC_16StoreWithoutCastEEEviT_T0_T2_T3_T4_T5_)
        .other          _ZN2at6native27unrolled_elementwise_kernelINS0_11FillFunctorIN3c108BFloat16EEESt5arrayIPcLm1EELi4E23TrivialOffsetCalculatorILi0EjES9_ILi1EjENS0_6memory15LoadWithoutCastENSC_16StoreWithoutCastEEEviT_T0_T2_T3_T4_T5_,@"STO_CUDA_ENTRY STV_DEFAULT"
_ZN2at6native27unrolled_elementwise_kernelINS0_11FillFunctorIN3c108BFloat16EEESt5arrayIPcLm1EELi4E23TrivialOffsetCalculatorILi0EjES9_ILi1EjENS0_6memory15LoadWithoutCastENSC_16StoreWithoutCastEEEviT_T0_T2_T3_T4_T5_:
.text._ZN2at6native27unrolled_elementwise_kernelINS0_11FillFunctorIN3c108BFloat16EEESt5arrayIPcLm1EELi4E23TrivialOffsetCalculatorILi0EjES9_ILi1EjENS0_6memory15LoadWithoutCastENSC_16StoreWithoutCastEEEviT_T0_T2_T3_T4_T5_:
        /* <DEDUP_REMOVED lines=28> */
.L_x_3335:
[----:B------:R-:W-:Y:S05]  /*01c0*/  BSYNC B0 ;  /* 0x0000000000007941 */ /* 0x000fea0003800000 */
.L_x_3334:
        /* <DEDUP_REMOVED lines=8> */
.L_x_3336:
        /* <DEDUP_REMOVED lines=11> */
.L_x_6893:


//--------------------- .text._ZN2at6native29vectorized_elementwise_kernelILi2ENS0_11FillFunctorIN3c108BFloat16EEESt5arrayIPcLm1EEEEviT0_T1_ --------------------------
	.section	.text._ZN2at6native29vectorized_elementwise_kernelILi2ENS0_11FillFunctorIN3c108BFloat16EEESt5arrayIPcLm1EEEEviT0_T1_,"ax",@progbits
	.sectioninfo	@"SHI_REGISTERS=10"
	.align	128
        .global         _ZN2at6native29vectorized_elementwise_kernelILi2ENS0_11FillFunctorIN3c108BFloat16EEESt5arrayIPcLm1EEEEviT0_T1_
        .type           _ZN2at6native29vectorized_elementwise_kernelILi2ENS0_11FillFunctorIN3c108BFloat16EEESt5arrayIPcLm1EEEEviT0_T1_,@function
        .size           _ZN2at6native29vectorized_elementwise_kernelILi2ENS0_11FillFunctorIN3c108BFloat16EEESt5arrayIPcLm1EEEEviT0_T1_,(.L_x_6894 - _ZN2at6native29vectorized_elementwise_kernelILi2ENS0_11FillFunctorIN3c108BFloat16EEESt5arrayIPcLm1EEEEviT0_T1_)
        .other          _ZN2at6native29vectorized_elementwise_kernelILi2ENS0_11FillFunctorIN3c108BFloat16EEESt5arrayIPcLm1EEEEviT0_T1_,@"STO_CUDA_ENTRY STV_DEFAULT"
_ZN2at6native29vectorized_elementwise_kernelILi2ENS0_11FillFunctorIN3c108BFloat16EEESt5arrayIPcLm1EEEEviT0_T1_:
.text._ZN2at6native29vectorized_elementwise_kernelILi2ENS0_11FillFunctorIN3c108BFloat16EEESt5arrayIPcLm1EEEEviT0_T1_:
        /* <DEDUP_REMOVED lines=20> */
.L_x_3337:
        /* <DEDUP_REMOVED lines=26> */
.L_x_3340:
        /* <DEDUP_REMOVED lines=8> */
.L_x_3341:
        /* <DEDUP_REMOVED lines=8> */
.L_x_3342:
        /* <DEDUP_REMOVED lines=9> */
.L_x_3343:
[----:B------:R-:W-:Y:S05]  /*0470*/  BSYNC B1 ;  /* 0x0000000000017941 */ /* 0x000fea0003800000 */
.L_x_3339:
[----:B------:R-:W-:-:S13]  /*0480*/  ISETP.GE.AND P0, PT, R3, R2, PT ;  /* 0x000000020300720c */ /* 0x000fda0003f06270 */
[----:B0-----:R-:W0:Y:S01]  /*0490*/  @!P0 LDC.U16 R7, c[0x0][0x164] ;  /* 0x00005900ff078b82 */ /* 0x001e220000000400 */
[----:B------:R-:W-:Y:S01]  /*04a0*/  @!P0 MOV R5, 0x2 ;  /* 0x0000000200058802 */ /* 0x000fe20000000f00 */
[----:B------:R-:W-:Y:S01]  /*04b0*/  @!P0 IMAD.IADD R4, R0, 0x1, R3 ;  /* 0x0000000100048824 */ /* 0x000fe200078e0203 */
[----:B------:R-:W-:-:S03]  /*04c0*/  @!P0 IADD3 R3, R3, 0x80, RZ ;  /* 0x0000008003038810 */ /* 0x000fc60007ffe0ff */
[----:B------:R-:W-:-:S05]  /*04d0*/  @!P0 IMAD.WIDE.U32 R4, R4, R5, c[0x0][0x168] ;  /* 0x00005a0004048625 */ /* 0x000fca00078e0005 */
[----:B0-----:R0:W-:Y:S02]  /*04e0*/  @!P0 STG.E.U16 [R4.64], R7 ;  /* 0x0000000704008986 */ /* 0x0011e4000c101504 */
.L_x_3344:
[----:B------:R-:W-:Y:S05]  /*04f0*/  BSYNC B0 ;  /* 0x0000000000007941 */ /* 0x000fea0003800000 */
.L_x_3338:
        /* <DEDUP_REMOVED lines=9> */
.L_x_3345:
        /* <DEDUP_REMOVED lines=15> */
.L_x_6894:


//--------------------- .text._ZN2at6native29vectorized_elementwise_kernelILi4ENS0_11FillFunctorIN3c108BFloat16EEESt5arrayIPcLm1EEEEviT0_T1_ --------------------------
	.section	.text._ZN2at6native29vectorized_elementwise_kernelILi4ENS0_11FillFunctorIN3c108BFloat16EEESt5arrayIPcLm1EEEEviT0_T1_,"ax",@progbits
	.sectioninfo	@"SHI_REGISTERS=10"
	.align	128
        .global         _ZN2at6native29vectorized_elementwise_kernelILi4ENS0_11FillFunctorIN3c108BFloat16EEESt5arrayIPcLm1EEEEviT0_T1_
        .type           _ZN2at6native29vectorized_elementwise_kernelILi4ENS0_11FillFunctorIN3c108BFloat16EEESt5arrayIPcLm1EEEEviT0_T1_,@function
        .size           _ZN2at6native29vectorized_elementwise_kernelILi4ENS0_11FillFunctorIN3c108BFloat16EEESt5arrayIPcLm1EEEEviT0_T1_,(.L_x_6895 - _ZN2at6native29vectorized_elementwise_kernelILi4ENS0_11FillFunctorIN3c108BFloat16EEESt5arrayIPcLm1EEEEviT0_T1_)
        .other          _ZN2at6native29vectorized_elementwise_kernelILi4ENS0_11FillFunctorIN3c108BFloat16EEESt5arrayIPcLm1EEEEviT0_T1_,@"STO_CUDA_ENTRY STV_DEFAULT"
_ZN2at6native29vectorized_elementwise_kernelILi4ENS0_11FillFunctorIN3c108BFloat16EEESt5arrayIPcLm1EEEEviT0_T1_:
.text._ZN2at6native29vectorized_elementwise_kernelILi4ENS0_11FillFunctorIN3c108BFloat16EEESt5arrayIPcLm1EEEEviT0_T1_:
        /* <DEDUP_REMOVED lines=21> */
.L_x_3346:
        /* <DEDUP_REMOVED lines=26> */
.L_x_3349:
        /* <DEDUP_REMOVED lines=8> */
.L_x_3350:
        /* <DEDUP_REMOVED lines=8> */
.L_x_3351:
        /* <DEDUP_REMOVED lines=9> */
.L_x_3352:
[----:B------:R-:W-:Y:S05]  /*0480*/  BSYNC B1 ;  /* 0x0000000000017941 */ /* 0x000fea0003800000 */
.L_x_3348:
[----:B------:R-:W-:-:S13]  /*0490*/  ISETP.GE.AND P0, PT, R3, R2, PT ;  /* 0x000000020300720c */ /* 0x000fda0003f06270 */
[----:B0-----:R-:W0:Y:S01]  /*04a0*/  @!P0 LDC.U16 R7, c[0x0][0x164] ;  /* 0x00005900ff078b82 */ /* 0x001e220000000400 */
[----:B------:R-:W-:Y:S01]  /*04b0*/  @!P0 MOV R5, 0x2 ;  /* 0x0000000200058802 */ /* 0x000fe20000000f00 */
[----:B------:R-:W-:Y:S01]  /*04c0*/  @!P0 IMAD.IADD R4, R0, 0x1, R3 ;  /* 0x0000000100048824 */ /* 0x000fe200078e0203 */
[----:B------:R-:W-:-:S03]  /*04d0*/  @!P0 IADD3 R3, R3, 0x80, RZ ;  /* 0x0000008003038810 */ /* 0x000fc60007ffe0ff */
[----:B------:R-:W-:-:S05]  /*04e0*/  @!P0 IMAD.WIDE.U32 R4, R4, R5, c[0x0][0x168] ;  /* 0x00005a0004048625 */ /* 0x000fca00078e0005 */
[----:B0-----:R0:W-:Y:S02]  /*04f0*/  @!P0 STG.E.U16 [R4.64], R7 ;  /* 0x0000000704008986 */ /* 0x0011e4000c101504 */
.L_x_3353:
[----:B------:R-:W-:Y:S05]  /*0500*/  BSYNC B0 ;  /* 0x0000000000007941 */ /* 0x000fea0003800000 */
.L_x_3347:
        /* <DEDUP_REMOVED lines=9> */
.L_x_3354:
        /* <DEDUP_REMOVED lines=14> */
.L_x_6895:


//--------------------- .text._ZN2at6native29vectorized_elementwise_kernelILi8ENS0_11FillFunctorIN3c108BFloat16EEESt5arrayIPcLm1EEEEviT0_T1_ --------------------------
	.section	.text._ZN2at6native29vectorized_elementwise_kernelILi8ENS0_11FillFunctorIN3c108BFloat16EEESt5arrayIPcLm1EEEEviT0_T1_,"ax",@progbits
	.sectioninfo	@"SHI_REGISTERS=4"
	.align	128
        .global         _ZN2at6native29vectorized_elementwise_kernelILi8ENS0_11FillFunctorIN3c108BFloat16EEESt5arrayIPcLm1EEEEviT0_T1_
        .type           _ZN2at6native29vectorized_elementwise_kernelILi8ENS0_11FillFunctorIN3c108BFloat16EEESt5arrayIPcLm1EEEEviT0_T1_,@function
        .size           _ZN2at6native29vectorized_elementwise_kernelILi8ENS0_11FillFunctorIN3c108BFloat16EEESt5arrayIPcLm1EEEEviT0_T1_,(.L_x_6896 - _ZN2at6native29vectorized_elementwise_kernelILi8ENS0_11FillFunctorIN3c108BFloat16EEESt5arrayIPcLm1EEEEviT0_T1_)
        .other          _ZN2at6native29vectorized_elementwise_kernelILi8ENS0_11FillFunctorIN3c108BFloat16EEESt5arrayIPcLm1EEEEviT0_T1_,@"STO_CUDA_ENTRY STV_DEFAULT"
_ZN2at6native29vectorized_elementwise_kernelILi8ENS0_11FillFunctorIN3c108BFloat16EEESt5arrayIPcLm1EEEEviT0_T1_:
.text._ZN2at6native29vectorized_elementwise_kernelILi8ENS0_11FillFunctorIN3c108BFloat16EEESt5arrayIPcLm1EEEEviT0_T1_:
[----:B------:R-:W-:Y:S02]  /*0000*/  MOV R1, c[0x0][0x28] ;  /* 0x00000a0000017a02 */ /* 0x000fe40000000f00 */
[----:B------:R-:W-:Y:S05]  /*0010*/  EXIT ;  /* 0x000000000000794d */ /* 0x000fea0003800000 */
.L_x_3355:
        /* <DEDUP_REMOVED lines=14> */
.L_x_6896:


//--------------------- .text._ZN2at6native18elementwise_kernelILi128ELi4EZNS0_15gpu_kernel_implINS0_11FillFunctorIN3c104HalfEEEEEvRNS_18TensorIteratorBaseERKT_EUliE_EEviT1_ --------------------------
	.section	.text._ZN2at6native18elementwise_kernelILi128ELi4EZNS0_15gpu_kernel_implINS0_11FillFunctorIN3c104HalfEEEEEvRNS_18TensorIteratorBaseERKT_EUliE_EEviT1_,"ax",@progbits
	.sectioninfo	@"SHI_REGISTERS=24"
	.align	128
        .global         _ZN2at6native18elementwise_kernelILi128ELi4EZNS0_15gpu_kernel_implINS0_11FillFunctorIN3c104HalfEEEEEvRNS_18TensorIteratorBaseERKT_EUliE_EEviT1_
        .type           _ZN2at6native18elementwise_kernelILi128ELi4EZNS0_15gpu_kernel_implINS0_11FillFunctorIN3c104HalfEEEEEvRNS_18TensorIteratorBaseERKT_EUliE_EEviT1_,@function
        .size           _ZN2at6native18elementwise_kernelILi128ELi4EZNS0_15gpu_kernel_implINS0_11FillFunctorIN3c104HalfEEEEEvRNS_18TensorIteratorBaseERKT_EUliE_EEviT1_,(.L_x_6897 - _ZN2at6native18elementwise_kernelILi128ELi4EZNS0_15gpu_kernel_implINS0_11FillFunctorIN3c104HalfEEEEEvRNS_18TensorIteratorBaseERKT_EUliE_EEviT1_)
        .other          _ZN2at6native18elementwise_kernelILi128ELi4EZNS0_15gpu_kernel_implINS0_11FillFunctorIN3c104HalfEEEEEvRNS_18TensorIteratorBaseERKT_EUliE_EEviT1_,@"STO_CUDA_ENTRY STV_DEFAULT"
_ZN2at6native18elementwise_kernelILi128ELi4EZNS0_15gpu_kernel_implINS0_11FillFunctorIN3c104HalfEEEEEvRNS_18TensorIteratorBaseERKT_EUliE_EEviT1_:
.text._ZN2at6native18elementwise_kernelILi128ELi4EZNS0_15gpu_kernel_implINS0_11FillFunctorIN3c104HalfEEEEEvRNS_18TensorIteratorBaseERKT_EUliE_EEviT1_:
        /* <DEDUP_REMOVED lines=210> */
.L_x_3358:
        /* <DEDUP_REMOVED lines=14> */
[----:B------:R-:W-:-:S04]  /*0e00*/  HADD2.F32 R0, -RZ, c[0x0] [0x308].H0_H0 ;  /* 0x2000c200ff007630 */ /* 0x000fc80000004100 */
[----:B------:R-:W0:Y:S02]  /*0e10*/  F2I.FTZ.TRUNC.NTZ R5, R0 ;  /* 0x0000000000057305 */ /* 0x000e24000021f100 */
[----:B0-----:R0:W-:Y:S01]  /*0e20*/  STG.E.U8 [R2.64], R5 ;  /* 0x0000000502007986 */ /* 0x0011e2000c101124 */
[----:B------:R-:W-:Y:S05]  /*0e30*/  BRA `(.L_x_3364) ;  /* 0x00000df000007947 */ /* 0x000fea0003800000 */
.L_x_3362:
[----:B------:R-:W-:-:S06]  /*0e40*/  HADD2.F32 R5, -RZ, c[0x0] [0x308].H0_H0 ;  /* 0x2000c200ff057630 */ /* 0x000fcc0000004100 */
[----:B------:R-:W0:Y:S02]  /*0e50*/  F2I.S64.TRUNC R4, R5 ;  /* 0x0000000500047311 */ /* 0x000e24000020d900 */
[----:B0-----:R0:W-:Y:S01]  /*0e60*/  STG.E.U8 [R2.64], R4 ;  /* 0x0000000402007986 */ /* 0x0011e2000c101124 */
[----:B------:R-:W-:Y:S05]  /*0e70*/  BRA `(.L_x_3364) ;  /* 0x00000db000007947 */ /* 0x000fea0003800000 */
.L_x_3361:
[----:B------:R-:W-:-:S13]  /*0e80*/  ISETP.NE.AND P0, PT, R4, 0x2, PT ;  /* 0x000000020400780c */ /* 0x000fda0003f05270 */
[----:B------:R-:W-:Y:S05]  /*0e90*/  @!P0 BRA `(.L_x_3365) ;  /* 0x000000c000008947 */ /* 0x000fea0003800000 */
[----:B------:R-:W-:-:S13]  /*0ea0*/  ISETP.NE.AND P0, PT, R4, 0x3, PT ;  /* 0x000000030400780c */ /* 0x000fda0003f05270 */
[----:B------:R-:W-:Y:S05]  /*0eb0*/  @!P0 BRA `(.L_x_3366) ;  /* 0x0000006000008947 */ /* 0x000fea0003800000 */
[----:B------:R-:W-:-:S13]  /*0ec0*/  ISETP.NE.AND P0, PT, R4, 0x4, PT ;  /* 0x000000040400780c */ /* 0x000fda0003f05270 */
[----:B------:R-:W-:Y:S05]  /*0ed0*/  @P0 BRA `(.L_x_3363) ;  /* 0x00000ba000000947 */ /* 0x000fea0003800000 */
[----:B------:R-:W-:-:S06]  /*0ee0*/  HADD2.F32 R4, -RZ, c[0x0] [0x308].H0_H0 ;  /* 0x2000c200ff047630 */ /* 0x000fcc0000004100 */
[----:B------:R-:W0:Y:S02]  /*0ef0*/  F2I.S64.TRUNC R4, R4 ;  /* 0x0000000400047311 */ /* 0x000e24000020d900 */
[----:B0-----:R0:W-:Y:S01]  /*0f00*/  STG.E.64 [R2.64], R4 ;  /* 0x0000000402007986 */ /* 0x0011e2000c101b24 */
[----:B------:R-:W-:Y:S05]  /*0f10*/  BRA `(.L_x_3364) ;  /* 0x00000d1000007947 */ /* 0x000fea0003800000 */
.L_x_3366:
[----:B------:R-:W-:-:S04]  /*0f20*/  HADD2.F32 R0, -RZ, c[0x0] [0x308].H0_H0 ;  /* 0x2000c200ff007630 */ /* 0x000fc80000004100 */
[----:B------:R-:W0:Y:S02]  /*0f30*/  F2I.FTZ.TRUNC.NTZ R5, R0 ;  /* 0x0000000000057305 */ /* 0x000e24000021f100 */
[----:B0-----:R0:W-:Y:S01]  /*0f40*/  STG.E [R2.64], R5 ;  /* 0x0000000502007986 */ /* 0x0011e2000c101924 */
[----:B------:R-:W-:Y:S05]  /*0f50*/  BRA `(.L_x_3364) ;  /* 0x00000cd000007947 */ /* 0x000fea0003800000 */
.L_x_3365:
[----:B------:R-:W-:-:S04]  /*0f60*/  HADD2.F32 R0, -RZ, c[0x0] [0x308].H0_H0 ;  /* 0x2000c200ff007630 */ /* 0x000fc80000004100 */
[----:B------:R-:W0:Y:S02]  /*0f70*/  F2I.FTZ.TRUNC.NTZ R5, R0 ;  /* 0x0000000000057305 */ /* 0x000e24000021f100 */
[----:B0-----:R0:W-:Y:S01]  /*0f80*/  STG.E.U16 [R2.64], R5 ;  /* 0x0000000502007986 */ /* 0x0011e2000c101524 */
[----:B------:R-:W-:Y:S05]  /*0f90*/  BRA `(.L_x_3364) ;  /* 0x00000c9000007947 */ /* 0x000fea0003800000 */
.L_x_3360:
[----:B------:R-:W-:-:S13]  /*0fa0*/  ISETP.GT.AND P0, PT, R4, 0x6, PT ;  /* 0x000000060400780c */ /* 0x000fda0003f04270 */
[----:B------:R-:W-:Y:S05]  /*0fb0*/  @P0 BRA `(.L_x_3367) ;  /* 0x000000a000000947 */ /* 0x000fea0003800000 */
[----:B------:R-:W-:-:S13]  /*0fc0*/  ISETP.NE.AND P0, PT, R4, 0x5, PT ;  /* 0x000000050400780c */ /* 0x000fda0003f05270 */
[----:B------:R-:W-:Y:S05]  /*0fd0*/  @!P0 BRA `(.L_x_3368) ;  /* 0x0000005000008947 */ /* 0x000fea0003800000 */
[----:B------:R-:W-:-:S13]  /*0fe0*/  ISETP.NE.AND P0, PT, R4, 0x6, PT ;  /* 0x000000060400780c */ /* 0x000fda0003f05270 */
[----:B------:R-:W-:Y:S05]  /*0ff0*/  @P0 BRA `(.L_x_3363) ;  /* 0x00000a8000000947 */ /* 0x000fea0003800000 */
[----:B------:R-:W-:-:S05]  /*1000*/  HADD2.F32 R5, -RZ, c[0x0] [0x308].H0_H0 ;  /* 0x2000c200ff057630 */ /* 0x000fca0000004100 */
[----:B------:R0:W-:Y:S01]  /*1010*/  STG.E [R2.64], R5 ;  /* 0x0000000502007986 */ /* 0x0001e2000c101924 */
[----:B------:R-:W-:Y:S05]  /*1020*/  BRA `(.L_x_3364) ;  /* 0x00000c0000007947 */ /* 0x000fea0003800000 */
.L_x_3368:
[----:B------:R-:W0:Y:S02]  /*1030*/  LDC.U16 R5, c[0x0][0x308] ;  /* 0x0000c200ff057b82 */ /* 0x000e240000000400 */
[----:B0-----:R0:W-:Y:S01]  /*1040*/  STG.E.U16 [R2.64], R5 ;  /* 0x0000000502007986 */ /* 0x0011e2000c101524 */
[----:B------:R-:W-:Y:S05]  /*1050*/  BRA `(.L_x_3364) ;  /* 0x00000bd000007947 */ /* 0x000fea0003800000 */
.L_x_3367:
[----:B------:R-:W-:-:S13]  /*1060*/  ISETP.NE.AND P0, PT, R4, 0x7, PT ;  /* 0x000000070400780c */ /* 0x000fda0003f05270 */
[----:B------:R-:W-:Y:S05]  /*1070*/  @!P0 BRA `(.L_x_3369) ;  /* 0x000000d000008947 */ /* 0x000fea0003800000 */
[----:B------:R-:W-:-:S13]  /*1080*/  ISETP.NE.AND P0, PT, R4, 0x8, PT ;  /* 0x000000080400780c */ /* 0x000fda0003f05270 */
[----:B------:R-:W-:Y:S05]  /*1090*/  @!P0 BRA `(.L_x_3370) ;  /* 0x0000006000008947 */ /* 0x000fea0003800000 */
[----:B------:R-:W-:-:S13]  /*10a0*/  ISETP.NE.AND P0, PT, R4, 0x9, PT ;  /* 0x000000090400780c */ /* 0x000fda0003f05270 */
[----:B------:R-:W-:Y:S05]  /*10b0*/  @P0 BRA `(.L_x_3363) ;  /* 0x000009c000000947 */ /* 0x000fea0003800000 */
[----:B------:R-:W-:Y:S01]  /*10c0*/  HADD2.F32 R4, -RZ, c[0x0] [0x308].H0_H0 ;  /* 0x2000c200ff047630 */ /* 0x000fe20000004100 */
[----:B------:R-:W-:-:S05]  /*10d0*/  IMAD.MOV.U32 R5, RZ, RZ, RZ ;  /* 0x000000ffff057224 */ /* 0x000fca00078e00ff */
[----:B------:R0:W-:Y:S01]  /*10e0*/  STG.E.64 [R2.64], R4 ;  /* 0x0000000402007986 */ /* 0x0001e2000c101b24 */
[----:B------:R-:W-:Y:S05]  /*10f0*/  BRA `(.L_x_3364) ;  /* 0x00000b3000007947 */ /* 0x000fea0003800000 */
.L_x_3370:
[----:B------:R-:W-:-:S05]  /*1100*/  HADD2.F32 R0, -RZ, c[0x0] [0x308].H0_H0 ;  /* 0x2000c200ff007630 */ /* 0x000fca0000004100 */
[----:B------:R-:W-:-:S04]  /*1110*/  F2FP.PACK_AB R0, RZ, R0 ;  /* 0x00000000ff00723e */ /* 0x000fc800000000ff */
[----:B------:R-:W-:-:S05]  /*1120*/  PRMT R0, R0, 0x5410, RZ ;  /* 0x0000541000007816 */ /* 0x000fca00000000ff */
[----:B------:R0:W-:Y:S01]  /*1130*/  STG.E [R2.64], R0 ;  /* 0x0000000002007986 */ /* 0x0001e2000c101924 */
[----:B------:R-:W-:Y:S05]  /*1140*/  BRA `(.L_x_3364) ;  /* 0x00000ae000007947 */ /* 0x000fea0003800000 */
.L_x_3369:
[----:B------:R-:W-:-:S05]  /*1150*/  HADD2.F32 R4, -RZ, c[0x0] [0x308].H0_H0 ;  /* 0x2000c200ff047630 */ /* 0x000fca0000004100 */
[----:B------:R-:W-:-:S06]  /*1160*/  FMUL.FTZ R4, R4, 1 ;  /* 0x3f80000004047820 */ /* 0x000fcc0000410000 */
[----:B------:R-:W0:Y:S02]  /*1170*/  F2F.F64.F32 R4, R4 ;  /* 0x0000000400047310 */ /* 0x000e240000201800 */
[----:B0-----:R0:W-:Y:S01]  /*1180*/  STG.E.64 [R2.64], R4 ;  /* 0x0000000402007986 */ /* 0x0011e2000c101b24 */
[----:B------:R-:W-:Y:S05]  /*1190*/  BRA `(.L_x_3364) ;  /* 0x00000a9000007947 */ /* 0x000fea0003800000 */
.L_x_3359:
        /* <DEDUP_REMOVED lines=8> */
[----:B------:R-:W-:-:S05]  /*1220*/  HADD2.F32 R0, -RZ, c[0x0] [0x308].H0_H0 ;  /* 0x2000c200ff007630 */ /* 0x000fca0000004100 */
[----:B------:R-:W-:-:S04]  /*1230*/  FSETP.NEU.FTZ.AND P0, PT, R0, RZ, PT ;  /* 0x000000ff0000720b */ /* 0x000fc80003f1d000 */
[----:B------:R-:W-:-:S05]  /*1240*/  SEL R5, RZ, 0x1, !P0 ;  /* 0x00000001ff057807 */ /* 0x000fca0004000000 */
[----:B------:R0:W-:Y:S01]  /*1250*/  STG.E.U8 [R2.64], R5 ;  /* 0x0000000502007986 */ /* 0x0001e2000c101124 */
[----:B------:R-:W-:Y:S05]  /*1260*/  BRA `(.L_x_3364) ;  /* 0x000009c000007947 */ /* 0x000fea0003800000 */
.L_x_3373:
[----:B------:R-:W-:Y:S01]  /*1270*/  HADD2.F32 R0, -RZ, c[0x0] [0x308].H0_H0 ;  /* 0x2000c200ff007630 */ /* 0x000fe20000004100 */
[----:B------:R-:W-:-:S04]  /*1280*/  CS2R R6, SRZ ;  /* 0x0000000000067805 */ /* 0x000fc8000001ff00 */
[----:B------:R-:W-:-:S04]  /*1290*/  FMUL.FTZ R0, R0, 1 ;  /* 0x3f80000000007820 */ /* 0x000fc80000410000 */
[----:B------:R-:W0:Y:S02]  /*12a0*/  F2F.F64.F32 R4, R0 ;  /* 0x0000000000047310 */ /* 0x000e240000201800 */
[----:B0-----:R0:W-:Y:S01]  /*12b0*/  STG.E.128 [R2.64], R4 ;  /* 0x0000000402007986 */ /* 0x0011e2000c101d24 */
[----:B------:R-:W-:Y:S05]  /*12c0*/  BRA `(.L_x_3364) ;  /* 0x0000096000007947 */ /* 0x000fea0003800000 */
.L_x_3372:
[----:B------:R-:W-:-:S13]  /*12d0*/  ISETP.NE.AND P0, PT, R4, 0xf, PT ;  /* 0x0000000f0400780c */ /* 0x000fda0003f05270 */
[----:B------:R-:W-:Y:S05]  /*12e0*/  @!P0 BRA `(.L_x_3374) ;  /* 0x0000029000008947 */ /* 0x000fea0003800000 */
[----:B------:R-:W-:-:S13]  /*12f0*/  ISETP.NE.AND P0, PT, R4, 0x17, PT ;  /* 0x000000170400780c */ /* 0x000fda0003f05270 */
[----:B------:R-:W-:Y:S05]  /*1300*/  @!P0 BRA `(.L_x_3375) ;  /* 0x0000013000008947 */ /* 0x000fea0003800000 */
[----:B------:R-:W-:-:S13]  /*1310*/  ISETP.NE.AND P0, PT, R4, 0x18, PT ;  /* 0x000000180400780c */ /* 0x000fda0003f05270 */
[----:B------:R-:W-:Y:S05]  /*1320*/  @P0 BRA `(.L_x_3363) ;  /* 0x0000075000000947 */ /* 0x000fea0003800000 */
[----:B------:R-:W-:-:S05]  /*1330*/  HADD2.F32 R7, -RZ, c[0x0] [0x308].H0_H0 ;  /* 0x2000c200ff077630 */ /* 0x000fca0000004100 */
        /* <DEDUP_REMOVED lines=13> */
.L_x_3376:
[----:B------:R-:W-:-:S05]  /*1410*/  LOP3.LUT R5, R4, R5, RZ, 0xfc, !PT ;  /* 0x0000000504057212 */ /* 0x000fca00078efcff */
[----:B------:R0:W-:Y:S01]  /*1420*/  STG.E.U8 [R2.64], R5 ;  /* 0x0000000502007986 */ /* 0x0001e2000c101124 */
[----:B------:R-:W-:Y:S05]  /*1430*/  BRA `(.L_x_3364) ;  /* 0x000007f000007947 */ /* 0x000fea0003800000 */
.L_x_3375:
[----:B------:R-:W-:-:S05]  /*1440*/  HADD2.F32 R5, -RZ, c[0x0] [0x308].H0_H0 ;  /* 0x2000c200ff057630 */ /* 0x000fca0000004100 */
        /* <DEDUP_REMOVED lines=11> */
.L_x_3377:
[----:B------:R-:W-:Y:S01]  /*1500*/  HFMA2.MMA R0, -RZ, RZ, 0, 7.569789886474609375e-06 ;  /* 0x0000007fff007435 */ /* 0x000fe200000001ff */
[----:B------:R-:W-:-:S09]  /*1510*/  ISETP.GT.U32.AND P0, PT, R4, 0x7f800000, PT ;  /* 0x7f8000000400780c */ /* 0x000fd20003f04070 */
[----:B------:R-:W-:Y:S02]  /*1520*/  SEL R0, R0, 0x7c, P0 ;  /* 0x0000007c00007807 */ /* 0x000fe40000000000 */
.L_x_3378:
[----:B------:R-:W-:-:S04]  /*1530*/  LOP3.LUT R5, R5, 0x80000000, RZ, 0xc0, !PT ;  /* 0x8000000005057812 */ /* 0x000fc800078ec0ff */
[----:B------:R-:W-:-:S04]  /*1540*/  SHF.R.U32.HI R5, RZ, 0x18, R5 ;  /* 0x00000018ff057819 */ /* 0x000fc80000011605 */
[----:B------:R-:W-:-:S05]  /*1550*/  LOP3.LUT R5, R0, R5, RZ, 0xfc, !PT ;  /* 0x0000000500057212 */ /* 0x000fca00078efcff */
[----:B------:R0:W-:Y:S01]  /*1560*/  STG.E.U8 [R2.64], R5 ;  /* 0x0000000502007986 */ /* 0x0001e2000c101124 */
[----:B------:R-:W-:Y:S05]  /*1570*/  BRA `(.L_x_3364) ;  /* 0x000006b000007947 */ /* 0x000fea0003800000 */
.L_x_3374:
[----:B------:R-:W-:-:S05]  /*1580*/  HADD2.F32 R0, -RZ, c[0x0] [0x308].H0_H0 ;  /* 0x2000c200ff007630 */ /* 0x000fca0000004100 */
[----:B------:R-:W-:-:S05]  /*1590*/  F2FP.BF16.PACK_AB R0, RZ, R0 ;  /* 0x00000000ff00723e */ /* 0x000fca00000010ff */
[----:B------:R0:W-:Y:S01]  /*15a0*/  STG.E.U16 [R2.64], R0 ;  /* 0x0000000002007986 */ /* 0x0001e2000c101524 */
[----:B------:R-:W-:Y:S05]  /*15b0*/  BRA `(.L_x_3364) ;  /* 0x0000067000007947 */ /* 0x000fea0003800000 */
.L_x_3371:
        /* <DEDUP_REMOVED lines=8> */
[----:B------:R-:W-:-:S06]  /*1640*/  HADD2.F32 R5, -RZ, c[0x0] [0x308].H0_H0 ;  /* 0x2000c200ff057630 */ /* 0x000fcc0000004100 */
[----:B------:R-:W0:Y:S02]  /*1650*/  F2I.FTZ.U32.TRUNC.NTZ R5, R5 ;  /* 0x0000000500057305 */ /* 0x000e24000021f000 */
[----:B0-----:R0:W-:Y:S01]  /*1660*/  STG.E.U16 [R2.64], R5 ;  /* 0x0000000502007986 */ /* 0x0011e2000c101524 */
[----:B------:R-:W-:Y:S05]  /*1670*/  BRA `(.L_x_3364) ;  /* 0x000005b000007947 */ /* 0x000fea0003800000 */
.L_x_3381:
[----:B------:R-:W-:Y:S01]  /*1680*/  HADD2.F32 R5, -RZ, c[0x0] [0x308].H0_H0 ;  /* 0x2000c200ff057630 */ /* 0x000fe20000004100 */
[----:B------:R-:W-:-:S04]  /*1690*/  IMAD.MOV.U32 R0, RZ, RZ, 0x80 ;  /* 0x00000080ff007424 */ /* 0x000fc800078e00ff */
        /* <DEDUP_REMOVED lines=14> */
.L_x_3383:
[----:B------:R-:W-:-:S04]  /*1780*/  LOP3.LUT R5, R5, 0x80000000, RZ, 0xc0, !PT ;  /* 0x8000000005057812 */ /* 0x000fc800078ec0ff */
[----:B------:R-:W-:-:S04]  /*1790*/  SHF.R.U32.HI R5, RZ, 0x18, R5 ;  /* 0x00000018ff057819 */ /* 0x000fc80000011605 */
[----:B------:R-:W-:-:S04]  /*17a0*/  LOP3.LUT R4, R4, R5, RZ, 0xfc, !PT ;  /* 0x0000000504047212 */ /* 0x000fc800078efcff */
[----:B------:R-:W-:-:S05]  /*17b0*/  PRMT R0, R4, 0x7610, R0 ;  /* 0x0000761004007816 */ /* 0x000fca0000000000 */
.L_x_3382:
[----:B------:R0:W-:Y:S01]  /*17c0*/  STG.E.U8 [R2.64], R0 ;  /* 0x0000000002007986 */ /* 0x0001e2000c101124 */
[----:B------:R-:W-:Y:S05]  /*17d0*/  BRA `(.L_x_3364) ;  /* 0x0000045000007947 */ /* 0x000fea0003800000 */
.L_x_3380:
        /* <DEDUP_REMOVED lines=16> */
.L_x_3385:
[----:B------:R-:W-:-:S04]  /*18e0*/  LOP3.LUT R5, R5, 0x80000000, RZ, 0xc0, !PT ;  /* 0x8000000005057812 */ /* 0x000fc800078ec0ff */
[----:B------:R-:W-:-:S04]  /*18f0*/  SHF.R.U32.HI R5, RZ, 0x18, R5 ;  /* 0x00000018ff057819 */ /* 0x000fc80000011605 */
[----:B------:R-:W-:-:S04]  /*1900*/  LOP3.LUT R4, R4, R5, RZ, 0xfc, !PT ;  /* 0x0000000504047212 */ /* 0x000fc800078efcff */
[----:B------:R-:W-:-:S05]  /*1910*/  PRMT R0, R4, 0x7610, R0 ;  /* 0x0000761004007816 */ /* 0x000fca0000000000 */
.L_x_3384:
[----:B------:R0:W-:Y:S01]  /*1920*/  STG.E.U8 [R2.64], R0 ;  /* 0x0000000002007986 */ /* 0x0001e2000c101124 */
[----:B------:R-:W-:Y:S05]  /*1930*/  BRA `(.L_x_3364) ;  /* 0x000002f000007947 */ /* 0x000fea0003800000 */
.L_x_3379:
[----:B------:R-:W-:-:S13]  /*1940*/  ISETP.NE.AND P0, PT, R4, 0x1c, PT ;  /* 0x0000001c0400780c */ /* 0x000fda0003f05270 */
[----:B------:R-:W-:Y:S05]  /*1950*/  @!P0 BRA `(.L_x_3386) ;  /* 0x000002a000008947 */ /* 0x000fea0003800000 */
[----:B------:R-:W-:-:S13]  /*1960*/  ISETP.NE.AND P0, PT, R4, 0x1d, PT ;  /* 0x0000001d0400780c */ /* 0x000fda0003f05270 */
[----:B------:R-:W-:Y:S05]  /*1970*/  @!P0 BRA `(.L_x_3387) ;  /* 0x0000024000008947 */ /* 0x000fea0003800000 */
[----:B------:R-:W-:-:S13]  /*1980*/  ISETP.NE.AND P0, PT, R4, 0x2c, PT ;  /* 0x0000002c0400780c */ /* 0x000fda0003f05270 */
[----:B------:R-:W-:Y:S05]  /*1990*/  @P0 BRA `(.L_x_3363) ;  /* 0x000000e000000947 */ /* 0x000fea0003800000 */
[----:B------:R-:W-:Y:S01]  /*19a0*/  HADD2.F32 R5, -RZ, c[0x0] [0x308].H0_H0 ;  /* 0x2000c200ff057630 */ /* 0x000fe20000004100 */
[----:B------:R-:W-:-:S04]  /*19b0*/  IMAD.MOV.U32 R4, RZ, RZ, 0xff ;  /* 0x000000ffff047424 */ /* 0x000fc800078e00ff */
        /* <DEDUP_REMOVED lines=10> */
.L_x_3388:
[----:B------:R0:W-:Y:S01]  /*1a60*/  STG.E.U8 [R2.64], R4 ;  /* 0x0000000402007986 */ /* 0x0001e2000c101124 */
[----:B------:R-:W-:Y:S05]  /*1a70*/  BRA `(.L_x_3364) ;  /* 0x000001b000007947 */ /* 0x000fea0003800000 */
.L_x_3363:
        /* <DEDUP_REMOVED lines=20> */
.L_x_3387:
[----:B------:R-:W-:-:S06]  /*1bc0*/  HADD2.F32 R4, -RZ, c[0x0] [0x308].H0_H0 ;  /* 0x2000c200ff047630 */ /* 0x000fcc0000004100 */
[----:B------:R-:W0:Y:S02]  /*1bd0*/  F2I.U64.TRUNC R4, R4 ;  /* 0x0000000400047311 */ /* 0x000e24000020d800 */
[----:B0-----:R0:W-:Y:S01]  /*1be0*/  STG.E.64 [R2.64], R4 ;  /* 0x0000000402007986 */ /* 0x0011e2000c101b24 */
[----:B------:R-:W-:Y:S05]  /*1bf0*/  BRA `(.L_x_3364) ;  /* 0x0000003000007947 */ /* 0x000fea0003800000 */
.L_x_3386:
[----:B------:R-:W-:-:S04]  /*1c00*/  HADD2.F32 R0, -RZ, c[0x0] [0x308].H0_H0 ;  /* 0x2000c200ff007630 */ /* 0x000fc80000004100 */
[----:B------:R-:W0:Y:S02]  /*1c10*/  F2I.FTZ.U32.TRUNC.NTZ R5, R0 ;  /* 0x0000000000057305 */ /* 0x000e24000021f000 */
[----:B0-----:R0:W-:Y:S02]  /*1c20*/  STG.E [R2.64], R5 ;  /* 0x0000000502007986 */ /* 0x0011e4000c101924 */
.L_x_3364:
[----:B------:R-:W-:-:S05]  /*1c30*/  IMAD R16, R19, 0x200, R16 ;  /* 0x0000020013107824 */ /* 0x000fca00078e0210 */
[----:B------:R-:W-:Y:S02]  /*1c40*/  IADD3 R17, R16, 0x80, RZ ;  /* 0x0000008010117810 */ /* 0x000fe40007ffe0ff */
.L_x_3357:
[----:B------:R-:W-:Y:S05]  /*1c50*/  BSYNC B6 ;  /* 0x0000000000067941 */ /* 0x000fea0003800000 */
.L_x_3356:
        /* <DEDUP_REMOVED lines=205> */
.L_x_3391:
        /* <DEDUP_REMOVED lines=18> */
.L_x_3395:
[----:B------:R-:W-:-:S06]  /*2a50*/  HADD2.F32 R4, -RZ, c[0x0] [0x308].H0_H0 ;  /* 0x2000c200ff047630 */ /* 0x000fcc0000004100 */
[----:B------:R-:W0:Y:S02]  /*2a60*/  F2I.S64.TRUNC R4, R4 ;  /* 0x0000000400047311 */ /* 0x000e24000020d900 */
[----:B0-----:R-:W-:-:S05]  /*2a70*/  IMAD.MOV.U32 R7, RZ, RZ, R4 ;  /* 0x000000ffff077224 */ /* 0x001fca00078e0004 */
[----:B------:R0:W-:Y:S01]  /*2a80*/  STG.E.U8 [R2.64], R7 ;  /* 0x0000000702007986 */ /* 0x0001e2000c101124 */
[----:B------:R-:W-:Y:S05]  /*2a90*/  BRA `(.L_x_3397) ;  /* 0x00000db000007947 */ /* 0x000fea0003800000 */
.L_x_3394:
        /* <DEDUP_REMOVED lines=10> */
.L_x_3399:
[----:B------:R-:W-:-:S04]  /*2b40*/  HADD2.F32 R0, -RZ, c[0x0] [0x308].H0_H0 ;  /* 0x2000c200ff007630 */ /* 0x000fc80000004100 */
[----:B------:R-:W0:Y:S02]  /*2b50*/  F2I.FTZ.TRUNC.NTZ R5, R0 ;  /* 0x0000000000057305 */ /* 0x000e24000021f100 */
[----:B0-----:R0:W-:Y:S01]  /*2b60*/  STG.E [R2.64], R5 ;  /* 0x0000000502007986 */ /* 0x0011e2000c101924 */
[----:B------:R-:W-:Y:S05]  /*2b70*/  BRA `(.L_x_3397) ;  /* 0x00000cd000007947 */ /* 0x000fea0003800000 */
.L_x_3398:
[----:B------:R-:W-:-:S04]  /*2b80*/  HADD2.F32 R0, -RZ, c[0x0] [0x308].H0_H0 ;  /* 0x2000c200ff007630 */ /* 0x000fc80000004100 */
[----:B------:R-:W0:Y:S02]  /*2b90*/  F2I.FTZ.TRUNC.NTZ R5, R0 ;  /* 0x0000000000057305 */ /* 0x000e24000021f100 */
[----:B0-----:R0:W-:Y:S01]  /*2ba0*/  STG.E.U16 [R2.64], R5 ;  /* 0x0000000502007986 */ /* 0x0011e2000c101524 */
[----:B------:R-:W-:Y:S05]  /*2bb0*/  BRA `(.L_x_3397) ;  /* 0x00000c9000007947 */ /* 0x000fea0003800000 */
.L_x_3393:
        /* <DEDUP_REMOVED lines=9> */
.L_x_3401:
[----:B------:R-:W0:Y:S02]  /*2c50*/  LDC.U16 R5, c[0x0][0x308] ;  /* 0x0000c200ff057b82 */ /* 0x000e240000000400 */
[----:B0-----:R0:W-:Y:S01]  /*2c60*/  STG.E.U16 [R2.64], R5 ;  /* 0x0000000502007986 */ /* 0x0011e2000c101524 */
[----:B------:R-:W-:Y:S05]  /*2c70*/  BRA `(.L_x_3397) ;  /* 0x00000bd000007947 */ /* 0x000fea0003800000 */
.L_x_3400:
        /* <DEDUP_REMOVED lines=10> */
.L_x_3403:
[----:B------:R-:W-:-:S05]  /*2d20*/  HADD2.F32 R0, -RZ, c[0x0] [0x308].H0_H0 ;  /* 0x2000c200ff007630 */ /* 0x000fca0000004100 */
[----:B------:R-:W-:-:S04]  /*2d30*/  F2FP.PACK_AB R0, RZ, R0 ;  /* 0x00000000ff00723e */ /* 0x000fc800000000ff */
[----:B------:R-:W-:-:S05]  /*2d40*/  PRMT R0, R0, 0x5410, RZ ;  /* 0x0000541000007816 */ /* 0x000fca00000000ff */
[----:B------:R0:W-:Y:S01]  /*2d50*/  STG.E [R2.64], R0 ;  /* 0x0000000002007986 */ /* 0x0001e2000c101924 */
[----:B------:R-:W-:Y:S05]  /*2d60*/  BRA `(.L_x_3397) ;  /* 0x00000ae000007947 */ /* 0x000fea0003800000 */
.L_x_3402:
[----:B------:R-:W-:-:S05]  /*2d70*/  HADD2.F32 R0, -RZ, c[0x0] [0x308].H0_H0 ;  /* 0x2000c200ff007630 */ /* 0x000fca0000004100 */
[----:B------:R-:W-:-:S04]  /*2d80*/  FMUL.FTZ R0, R0, 1 ;  /* 0x3f80000000007820 */ /* 0x000fc80000410000 */
[----:B------:R-:W0:Y:S02]  /*2d90*/  F2F.F64.F32 R4, R0 ;  /* 0x0000000000047310 */ /* 0x000e240000201800 */
[----:B0-----:R0:W-:Y:S01]  /*2da0*/  STG.E.64 [R2.64], R4 ;  /* 0x0000000402007986 */ /* 0x0011e2000c101b24 */
[----:B------:R-:W-:Y:S05]  /*2db0*/  BRA `(.L_x_3397) ;  /* 0x00000a9000007947 */ /* 0x000fea0003800000 */
.L_x_3392:
        /* <DEDUP_REMOVED lines=13> */
.L_x_3406:
[----:B------:R-:W-:Y:S01]  /*2e90*/  HADD2.F32 R0, -RZ, c[0x0] [0x308].H0_H0 ;  /* 0x2000c200ff007630 */ /* 0x000fe20000004100 */
[----:B------:R-:W-:-:S04]  /*2ea0*/  CS2R R6, SRZ ;  /* 0x0000000000067805 */ /* 0x000fc8000001ff00 */
[----:B------:R-:W-:-:S04]  /*2eb0*/  FMUL.FTZ R0, R0, 1 ;  /* 0x3f80000000007820 */ /* 0x000fc80000410000 */
[----:B------:R-:W0:Y:S02]  /*2ec0*/  F2F.F64.F32 R4, R0 ;  /* 0x0000000000047310 */ /* 0x000e240000201800 */
[----:B0-----:R0:W-:Y:S01]  /*2ed0*/  STG.E.128 [R2.64], R4 ;  /* 0x0000000402007986 */ /* 0x0011e2000c101d24 */
[----:B------:R-:W-:Y:S05]  /*2ee0*/  BRA `(.L_x_3397) ;  /* 0x0000096000007947 */ /* 0x000fea0003800000 */
.L_x_3405:
        /* <DEDUP_REMOVED lines=20> */
.L_x_3409:
[----:B------:R-:W-:-:S05]  /*3030*/  LOP3.LUT R5, R0, R9, RZ, 0xfc, !PT ;  /* 0x0000000900057212 */ /* 0x000fca00078efcff */
[----:B------:R0:W-:Y:S01]  /*3040*/  STG.E.U8 [R2.64], R5 ;  /* 0x0000000502007986 */ /* 0x0001e2000c101124 */
[----:B------:R-:W-:Y:S05]  /*3050*/  BRA `(.L_x_3397) ;  /* 0x000007f000007947 */ /* 0x000fea0003800000 */
.L_x_3408:
        /* <DEDUP_REMOVED lines=12> */
.L_x_3410:
[----:B------:R-:W-:Y:S01]  /*3120*/  ISETP.GT.U32.AND P0, PT, R0, 0x7f800000, PT ;  /* 0x7f8000000000780c */ /* 0x000fe20003f04070 */
[----:B------:R-:W-:-:S05]  /*3130*/  IMAD.MOV.U32 R0, RZ, RZ, 0x7f ;  /* 0x0000007fff007424 */ /* 0x000fca00078e00ff */
[----:B------:R-:W-:Y:S02]  /*3140*/  SEL R0, R0, 0x7c, P0 ;  /* 0x0000007c00007807 */ /* 0x000fe40000000000 */
.L_x_3411:
[----:B------:R-:W-:-:S04]  /*3150*/  LOP3.LUT R4, R4, 0x80000000, RZ, 0xc0, !PT ;  /* 0x8000000004047812 */ /* 0x000fc800078ec0ff */
[----:B------:R-:W-:-:S04]  /*3160*/  SHF.R.U32.HI R5, RZ, 0x18, R4 ;  /* 0x00000018ff057819 */ /* 0x000fc80000011604 */
[----:B------:R-:W-:-:S05]  /*3170*/  LOP3.LUT R5, R0, R5, RZ, 0xfc, !PT ;  /* 0x0000000500057212 */ /* 0x000fca00078efcff */
[----:B------:R0:W-:Y:S01]  /*3180*/  STG.E.U8 [R2.64], R5 ;  /* 0x0000000502007986 */ /* 0x0001e2000c101124 */
[----:B------:R-:W-:Y:S05]  /*3190*/  BRA `(.L_x_3397) ;  /* 0x000006b000007947 */ /* 0x000fea0003800000 */
.L_x_3407:
[----:B------:R-:W-:-:S05]  /*31a0*/  HADD2.F32 R0, -RZ, c[0x0] [0x308].H0_H0 ;  /* 0x2000c200ff007630 */ /* 0x000fca0000004100 */
[----:B------:R-:W-:-:S05]  /*31b0*/  F2FP.BF16.PACK_AB R0, RZ, R0 ;  /* 0x00000000ff00723e */ /* 0x000fca00000010ff */
[----:B------:R0:W-:Y:S01]  /*31c0*/  STG.E.U16 [R2.64], R0 ;  /* 0x0000000002007986 */ /* 0x0001e2000c101524 */
[----:B------:R-:W-:Y:S05]  /*31d0*/  BRA `(.L_x_3397) ;  /* 0x0000067000007947 */ /* 0x000fea0003800000 */
.L_x_3404:
        /* <DEDUP_REMOVED lines=8> */
[----:B------:R-:W-:-:S04]  /*3260*/  HADD2.F32 R0, -RZ, c[0x0] [0x308].H0_H0 ;  /* 0x2000c200ff007630 */ /* 0x000fc80000004100 */
[----:B------:R-:W0:Y:S02]  /*3270*/  F2I.FTZ.U32.TRUNC.NTZ R5, R0 ;  /* 0x0000000000057305 */ /* 0x000e24000021f000 */
[----:B0-----:R0:W-:Y:S01]  /*3280*/  STG.E.U16 [R2.64], R5 ;  /* 0x0000000502007986 */ /* 0x0011e2000c101524 */
[----:B------:R-:W-:Y:S05]  /*3290*/  BRA `(.L_x_3397) ;  /* 0x000005b000007947 */ /* 0x000fea0003800000 */
.L_x_3414:
        /* <DEDUP_REMOVED lines=17> */
.L_x_3416:
[----:B------:R-:W-:-:S04]  /*33b0*/  LOP3.LUT R4, R4, 0x80000000, RZ, 0xc0, !PT ;  /* 0x8000000004047812 */ /* 0x000fc800078ec0ff */
[----:B------:R-:W-:-:S04]  /*33c0*/  SHF.R.U32.HI R5, RZ, 0x18, R4 ;  /* 0x00000018ff057819 */ /* 0x000fc80000011604 */
[----:B------:R-:W-:-:S05]  /*33d0*/  LOP3.LUT R0, R0, R5, RZ, 0xfc, !PT ;  /* 0x0000000500007212 */ /* 0x000fca00078efcff */
.L_x_3415:
[----:B------:R0:W-:Y:S01]  /*33e0*/  STG.E.U8 [R2.64], R0 ;  /* 0x0000000002007986 */ /* 0x0001e2000c101124 */
[----:B------:R-:W-:Y:S05]  /*33f0*/  BRA `(.L_x_3397) ;  /* 0x0000045000007947 */ /* 0x000fea0003800000 */
.L_x_3413:
        /* <DEDUP_REMOVED lines=17> */
.L_x_3418:
[----:B------:R-:W-:-:S04]  /*3510*/  LOP3.LUT R4, R4, 0x80000000, RZ, 0xc0, !PT ;  /* 0x8000000004047812 */ /* 0x000fc800078ec0ff */
[----:B------:R-:W-:-:S04]  /*3520*/  SHF.R.U32.HI R5, RZ, 0x18, R4 ;  /* 0x00000018ff057819 */ /* 0x000fc80000011604 */
[----:B------:R-:W-:-:S05]  /*3530*/  LOP3.LUT R0, R0, R5, RZ, 0xfc, !PT ;  /* 0x0000000500007212 */ /* 0x000fca00078efcff */
.L_x_3417:
[----:B------:R0:W-:Y:S01]  /*3540*/  STG.E.U8 [R2.64], R0 ;  /* 0x0000000002007986 */ /* 0x0001e2000c101124 */
[----:B------:R-:W-:Y:S05]  /*3550*/  BRA `(.L_x_3397) ;  /* 0x000002f000007947 */ /* 0x000fea0003800000 */
.L_x_3412:
        /* <DEDUP_REMOVED lines=18> */
.L_x_3421:
[----:B------:R0:W-:Y:S01]  /*3680*/  STG.E.U8 [R2.64], R0 ;  /* 0x0000000002007986 */ /* 0x0001e2000c101124 */
[----:B------:R-:W-:Y:S05]  /*3690*/  BRA `(.L_x_3397) ;  /* 0x000001b000007947 */ /* 0x000fea0003800000 */
.L_x_3396:
        /* <DEDUP_REMOVED lines=20> */
.L_x_3420:
[----:B------:R-:W-:-:S06]  /*37e0*/  HADD2.F32 R4, -RZ, c[0x0] [0x308].H0_H0 ;  /* 0x2000c200ff047630 */ /* 0x000fcc0000004100 */
[----:B------:R-:W0:Y:S02]  /*37f0*/  F2I.U64.TRUNC R4, R4 ;  /* 0x0000000400047311 */ /* 0x000e24000020d800 */
[----:B0-----:R0:W-:Y:S01]  /*3800*/  STG.E.64 [R2.64], R4 ;  /* 0x0000000402007986 */ /* 0x0011e2000c101b24 */
[----:B------:R-:W-:Y:S05]  /*3810*/  BRA `(.L_x_3397) ;  /* 0x0000003000007947 */ /* 0x000fea0003800000 */
.L_x_3419:
[----:B------:R-:W-:-:S04]  /*3820*/  HADD2.F32 R0, -RZ, c[0x0] [0x308].H0_H0 ;  /* 0x2000c200ff007630 */ /* 0x000fc80000004100 */
[----:B------:R-:W0:Y:S02]  /*3830*/  F2I.FTZ.U32.TRUNC.NTZ R5, R0 ;  /* 0x0000000000057305 */ /* 0x000e24000021f000 */
[----:B0-----:R0:W-:Y:S02]  /*3840*/  STG.E [R2.64], R5 ;  /* 0x0000000502007986 */ /* 0x0011e4000c101924 */
.L_x_3397:
        /* <DEDUP_REMOVED lines=205> */
.L_x_3422:
[----:B------:R-:W0:Y:S01]  /*4520*/  LDC.U8 R5, c[0x0][0x30a] ;  /* 0x0000c280ff057b82 */ /* 0x000e220000000000 */
[----:B------:R-:W-:-:S04]  /*4530*/  IADD3 R2, P0, R0, c[0x0][0x300], RZ ;  /* 0x0000c00000027a10 */ /* 0x000fc80007f1e0ff */
[----:B------:R-:W-:Y:S02]  /*4540*/  IADD3.X R3, RZ, c[0x0][0x304], RZ, P0, !PT ;  /* 0x0000c100ff037a10 */ /* 0x000fe400007fe4ff */
        /* <DEDUP_REMOVED lines=15> */
.L_x_3426:
[----:B------:R-:W-:-:S06]  /*4640*/  HADD2.F32 R4, -RZ, c[0x0] [0x308].H0_H0 ;  /* 0x2000c200ff047630 */ /* 0x000fcc0000004100 */
[----:B------:R-:W0:Y:S02]  /*4650*/  F2I.S64.TRUNC R4, R4 ;  /* 0x0000000400047311 */ /* 0x000e24000020d900 */
[----:B0-----:R-:W-:-:S05]  /*4660*/  IMAD.MOV.U32 R7, RZ, RZ, R4 ;  /* 0x000000ffff077224 */ /* 0x001fca00078e0004 */
[----:B------:R0:W-:Y:S01]  /*4670*/  STG.E.U8 [R2.64], R7 ;  /* 0x0000000702007986 */ /* 0x0001e2000c101124 */
[----:B------:R-:W-:Y:S05]  /*4680*/  BRA `(.L_x_3428) ;  /* 0x00000db000007947 */ /* 0x000fea0003800000 */
.L_x_3425:
        /* <DEDUP_REMOVED lines=10> */
.L_x_3430:
[----:B------:R-:W-:-:S04]  /*4730*/  HADD2.F32 R0, -RZ, c[0x0] [0x308].H0_H0 ;  /* 0x2000c200ff007630 */ /* 0x000fc80000004100 */
[----:B------:R-:W0:Y:S02]  /*4740*/  F2I.FTZ.TRUNC.NTZ R5, R0 ;  /* 0x0000000000057305 */ /* 0x000e24000021f100 */
[----:B0-----:R0:W-:Y:S01]  /*4750*/  STG.E [R2.64], R5 ;  /* 0x0000000502007986 */ /* 0x0011e2000c101924 */
[----:B------:R-:W-:Y:S05]  /*4760*/  BRA `(.L_x_3428) ;  /* 0x00000cd000007947 */ /* 0x000fea0003800000 */
.L_x_3429:
[----:B------:R-:W-:-:S04]  /*4770*/  HADD2.F32 R0, -RZ, c[0x0] [0x308].H0_H0 ;  /* 0x2000c200ff007630 */ /* 0x000fc80000004100 */
[----:B------:R-:W0:Y:S02]  /*4780*/  F2I.FTZ.TRUNC.NTZ R5, R0 ;  /* 0x0000000000057305 */ /* 0x000e24000021f100 */
[----:B0-----:R0:W-:Y:S01]  /*4790*/  STG.E.U16 [R2.64], R5 ;  /* 0x0000000502007986 */ /* 0x0011e2000c101524 */
[----:B------:R-:W-:Y:S05]  /*47a0*/  BRA `(.L_x_3428) ;  /* 0x00000c9000007947 */ /* 0x000fea0003800000 */
.L_x_3424:
        /* <DEDUP_REMOVED lines=9> */
.L_x_3432:
[----:B------:R-:W0:Y:S02]  /*4840*/  LDC.U16 R5, c[0x0][0x308] ;  /* 0x0000c200ff057b82 */ /* 0x000e240000000400 */
[----:B0-----:R0:W-:Y:S01]  /*4850*/  STG.E.U16 [R2.64], R5 ;  /* 0x0000000502007986 */ /* 0x0011e2000c101524 */
[----:B------:R-:W-:Y:S05]  /*4860*/  BRA `(.L_x_3428) ;  /* 0x00000bd000007947 */ /* 0x000fea0003800000 */
.L_x_3431:
        /* <DEDUP_REMOVED lines=10> */
.L_x_3434:
[----:B------:R-:W-:-:S05]  /*4910*/  HADD2.F32 R0, -RZ, c[0x0] [0x308].H0_H0 ;  /* 0x2000c200ff007630 */ /* 0x000fca0000004100 */
[----:B------:R-:W-:-:S04]  /*4920*/  F2FP.PACK_AB R0, RZ, R0 ;  /* 0x00000000ff00723e */ /* 0x000fc800000000ff */
[----:B------:R-:W-:-:S05]  /*4930*/  PRMT R0, R0, 0x5410, RZ ;  /* 0x0000541000007816 */ /* 0x000fca00000000ff */
[----:B------:R0:W-:Y:S01]  /*4940*/  STG.E [R2.64], R0 ;  /* 0x0000000002007986 */ /* 0x0001e2000c101924 */
[----:B------:R-:W-:Y:S05]  /*4950*/  BRA `(.L_x_3428) ;  /* 0x00000ae000007947 */ /* 0x000fea0003800000 */
.L_x_3433:
[----:B------:R-:W-:-:S05]  /*4960*/  HADD2.F32 R0, -RZ, c[0x0] [0x308].H0_H0 ;  /* 0x2000c200ff007630 */ /* 0x000fca0000004100 */
[----:B------:R-:W-:-:S04]  /*4970*/  FMUL.FTZ R0, R0, 1 ;  /* 0x3f80000000007820 */ /* 0x000fc80000410000 */
[----:B------:R-:W0:Y:S02]  /*4980*/  F2F.F64.F32 R4, R0 ;  /* 0x0000000000047310 */ /* 0x000e240000201800 */
[----:B0-----:R0:W-:Y:S01]  /*4990*/  STG.E.64 [R2.64], R4 ;  /* 0x0000000402007986 */ /* 0x0011e2000c101b24 */
[----:B------:R-:W-:Y:S05]  /*49a0*/  BRA `(.L_x_3428) ;  /* 0x00000a9000007947 */ /* 0x000fea0003800000 */
.L_x_3423:
        /* <DEDUP_REMOVED lines=13> */
.L_x_3437:
[----:B------:R-:W-:Y:S01]  /*4a80*/  HADD2.F32 R0, -RZ, c[0x0] [0x308].H0_H0 ;  /* 0x2000c200ff007630 */ /* 0x000fe20000004100 */
[----:B------:R-:W-:-:S04]  /*4a90*/  CS2R R6, SRZ ;  /* 0x0000000000067805 */ /* 0x000fc8000001ff00 */
[----:B------:R-:W-:-:S04]  /*4aa0*/  FMUL.FTZ R0, R0, 1 ;  /* 0x3f80000000007820 */ /* 0x000fc80000410000 */
[----:B------:R-:W0:Y:S02]  /*4ab0*/  F2F.F64.F32 R4, R0 ;  /* 0x0000000000047310 */ /* 0x000e240000201800 */
[----:B0-----:R0:W-:Y:S01]  /*4ac0*/  STG.E.128 [R2.64], R4 ;  /* 0x0000000402007986 */ /* 0x0011e2000c101d24 */
[----:B------:R-:W-:Y:S05]  /*4ad0*/  BRA `(.L_x_3428) ;  /* 0x0000096000007947 */ /* 0x000fea0003800000 */
.L_x_3436:
        /* <DEDUP_REMOVED lines=20> */
.L_x_3440:
[----:B------:R-:W-:-:S05]  /*4c20*/  LOP3.LUT R5, R0, R9, RZ, 0xfc, !PT ;  /* 0x0000000900057212 */ /* 0x000fca00078efcff */
[----:B------:R0:W-:Y:S01]  /*4c30*/  STG.E.U8 [R2.64], R5 ;  /* 0x0000000502007986 */ /* 0x0001e2000c101124 */
[----:B------:R-:W-:Y:S05]  /*4c40*/  BRA `(.L_x_3428) ;  /* 0x000007f000007947 */ /* 0x000fea0003800000 */
.L_x_3439:
        /* <DEDUP_REMOVED lines=12> */
.L_x_3441:
[----:B------:R-:W-:Y:S01]  /*4d10*/  ISETP.GT.U32.AND P0, PT, R0, 0x7f800000, PT ;  /* 0x7f8000000000780c */ /* 0x000fe20003f04070 */
[----:B------:R-:W-:-:S05]  /*4d20*/  IMAD.MOV.U32 R0, RZ, RZ, 0x7f ;  /* 0x0000007fff007424 */ /* 0x000fca00078e00ff */
[----:B------:R-:W-:Y:S02]  /*4d30*/  SEL R0, R0, 0x7c, P0 ;  /* 0x0000007c00007807 */ /* 0x000fe40000000000 */
.L_x_3442:
[----:B------:R-:W-:-:S04]  /*4d40*/  LOP3.LUT R4, R4, 0x80000000, RZ, 0xc0, !PT ;  /* 0x8000000004047812 */ /* 0x000fc800078ec0ff */
[----:B------:R-:W-:-:S04]  /*4d50*/  SHF.R.U32.HI R5, RZ, 0x18, R4 ;  /* 0x00000018ff057819 */ /* 0x000fc80000011604 */
[----:B------:R-:W-:-:S05]  /*4d60*/  LOP3.LUT R5, R0, R5, RZ, 0xfc, !PT ;  /* 0x0000000500057212 */ /* 0x000fca00078efcff */
[----:B------:R0:W-:Y:S01]  /*4d70*/  STG.E.U8 [R2.64], R5 ;  /* 0x0000000502007986 */ /* 0x0001e2000c101124 */
[----:B------:R-:W-:Y:S05]  /*4d80*/  BRA `(.L_x_3428) ;  /* 0x000006b000007947 */ /* 0x000fea0003800000 */
.L_x_3438:
[----:B------:R-:W-:-:S05]  /*4d90*/  HADD2.F32 R0, -RZ, c[0x0] [0x308].H0_H0 ;  /* 0x2000c200ff007630 */ /* 0x000fca0000004100 */
[----:B------:R-:W-:-:S05]  /*4da0*/  F2FP.BF16.PACK_AB R0, RZ, R0 ;  /* 0x00000000ff00723e */ /* 0x000fca00000010ff */
[----:B------:R0:W-:Y:S01]  /*4db0*/  STG.E.U16 [R2.64], R0 ;  /* 0x0000000002007986 */ /* 0x0001e2000c101524 */
[----:B------:R-:W-:Y:S05]  /*4dc0*/  BRA `(.L_x_3428) ;  /* 0x0000067000007947 */ /* 0x000fea0003800000 */
.L_x_3435:
        /* <DEDUP_REMOVED lines=12> */
.L_x_3445:
        /* <DEDUP_REMOVED lines=17> */
.L_x_3447:
[----:B------:R-:W-:-:S04]  /*4fa0*/  LOP3.LUT R4, R4, 0x80000000, RZ, 0xc0, !PT ;  /* 0x8000000004047812 */ /* 0x000fc800078ec0ff */
[----:B------:R-:W-:-:S04]  /*4fb0*/  SHF.R.U32.HI R5, RZ, 0x18, R4 ;  /* 0x00000018ff057819 */ /* 0x000fc80000011604 */
[----:B------:R-:W-:-:S05]  /*4fc0*/  LOP3.LUT R0, R0, R5, RZ, 0xfc, !PT ;  /* 0x0000000500007212 */ /* 0x000fca00078efcff */
.L_x_3446:
[----:B------:R0:W-:Y:S01]  /*4fd0*/  STG.E.U8 [R2.64], R0 ;  /* 0x0000000002007986 */ /* 0x0001e2000c101124 */
[----:B------:R-:W-:Y:S05]  /*4fe0*/  BRA `(.L_x_3428) ;  /* 0x0000045000007947 */ /* 0x000fea0003800000 */
.L_x_3444:
        /* <DEDUP_REMOVED lines=17> */
.L_x_3449:
[----:B------:R-:W-:-:S04]  /*5100*/  LOP3.LUT R4, R4, 0x80000000, RZ, 0xc0, !PT ;  /* 0x8000000004047812 */ /* 0x000fc800078ec0ff */
[----:B------:R-:W-:-:S04]  /*5110*/  SHF.R.U32.HI R5, RZ, 0x18, R4 ;  /* 0x00000018ff057819 */ /* 0x000fc80000011604 */
[----:B------:R-:W-:-:S05]  /*5120*/  LOP3.LUT R0, R0, R5, RZ, 0xfc, !PT ;  /* 0x0000000500007212 */ /* 0x000fca00078efcff */
.L_x_3448:
[----:B------:R0:W-:Y:S01]  /*5130*/  STG.E.U8 [R2.64], R0 ;  /* 0x0000000002007986 */ /* 0x0001e2000c101124 */
[----:B------:R-:W-:Y:S05]  /*5140*/  BRA `(.L_x_3428) ;  /* 0x000002f000007947 */ /* 0x000fea0003800000 */
.L_x_3443:
        /* <DEDUP_REMOVED lines=18> */
.L_x_3452:
[----:B------:R0:W-:Y:S01]  /*5270*/  STG.E.U8 [R2.64], R0 ;  /* 0x0000000002007986 */ /* 0x0001e2000c101124 */
[----:B------:R-:W-:Y:S05]  /*5280*/  BRA `(.L_x_3428) ;  /* 0x000001b000007947 */ /* 0x000fea0003800000 */
.L_x_3427:
        /* <DEDUP_REMOVED lines=20> */
.L_x_3451:
[----:B------:R-:W-:-:S06]  /*53d0*/  HADD2.F32 R4, -RZ, c[0x0] [0x308].H0_H0 ;  /* 0x2000c200ff047630 */ /* 0x000fcc0000004100 */
[----:B------:R-:W0:Y:S02]  /*53e0*/  F2I.U64.TRUNC R4, R4 ;  /* 0x0000000400047311 */ /* 0x000e24000020d800 */
[----:B0-----:R0:W-:Y:S01]  /*53f0*/  STG.E.64 [R2.64], R4 ;  /* 0x0000000402007986 */ /* 0x0011e2000c101b24 */
[----:B------:R-:W-:Y:S05]  /*5400*/  BRA `(.L_x_3428) ;  /* 0x0000003000007947 */ /* 0x000fea0003800000 */
.L_x_3450:
[----:B------:R-:W-:-:S04]  /*5410*/  HADD2.F32 R0, -RZ, c[0x0] [0x308].H0_H0 ;  /* 0x2000c200ff007630 */ /* 0x000fc80000004100 */
[----:B------:R-:W0:Y:S02]  /*5420*/  F2I.FTZ.U32.TRUNC.NTZ R5, R0 ;  /* 0x0000000000057305 */ /* 0x000e24000021f000 */
[----:B0-----:R0:W-:Y:S02]  /*5430*/  STG.E [R2.64], R5 ;  /* 0x0000000502007986 */ /* 0x0011e4000c101924 */
.L_x_3428:
[----:B------:R-:W-:Y:S02]  /*5440*/  IADD3 R17, R17, 0x80, RZ ;  /* 0x0000008011117810 */ /* 0x000fe40007ffe0ff */
.L_x_3390:
[----:B------:R-:W-:Y:S05]  /*5450*/  BSYNC B6 ;  /* 0x0000000000067941 */ /* 0x000fea0003800000 */
.L_x_3389:
        /* <DEDUP_REMOVED lines=204> */
.L_x_3453:
        /* <DEDUP_REMOVED lines=16> */
[----:B0-----:R-:W-:Y:S01]  /*6220*/  STG.E.U8 [R2.64], R5 ;  /* 0x0000000502007986 */ /* 0x001fe2000c101124 */
[----:B------:R-:W-:Y:S05]  /*6230*/  EXIT ;  /* 0x000000000000794d */ /* 0x000fea0003800000 */
.L_x_3457:
[----:B------:R-:W-:-:S06]  /*6240*/  HADD2.F32 R4, -RZ, c[0x0] [0x308].H0_H0 ;  /* 0x2000c200ff047630 */ /* 0x000fcc0000004100 */
[----:B------:R-:W0:Y:S02]  /*6250*/  F2I.S64.TRUNC R4, R4 ;  /* 0x0000000400047311 */ /* 0x000e24000020d900 */
[----:B0-----:R-:W-:-:S05]  /*6260*/  IMAD.MOV.U32 R7, RZ, RZ, R4 ;  /* 0x000000ffff077224 */ /* 0x001fca00078e0004 */
[----:B------:R-:W-:Y:S01]  /*6270*/  STG.E.U8 [R2.64], R7 ;  /* 0x0000000702007986 */ /* 0x000fe2000c101124 */
[----:B------:R-:W-:Y:S05]  /*6280*/  EXIT ;  /* 0x000000000000794d */ /* 0x000fea0003800000 */
.L_x_3456:
        /* <DEDUP_REMOVED lines=8> */
[----:B0-----:R-:W-:Y:S01]  /*6310*/  STG.E.64 [R2.64], R4 ;  /* 0x0000000402007986 */ /* 0x001fe2000c101b24 */
[----:B------:R-:W-:Y:S05]  /*6320*/  EXIT ;  /* 0x000000000000794d */ /* 0x000fea0003800000 */
.L_x_3460:
[----:B------:R-:W-:-:S04]  /*6330*/  HADD2.F32 R0, -RZ, c[0x0] [0x308].H0_H0 ;  /* 0x2000c200ff007630 */ /* 0x000fc80000004100 */
[----:B------:R-:W0:Y:S02]  /*6340*/  F2I.FTZ.TRUNC.NTZ R5, R0 ;  /* 0x0000000000057305 */ /* 0x000e24000021f100 */
[----:B0-----:R-:W-:Y:S01]  /*6350*/  STG.E [R2.64], R5 ;  /* 0x0000000502007986 */ /* 0x001fe2000c101924 */
[----:B------:R-:W-:Y:S05]  /*6360*/  EXIT ;  /* 0x000000000000794d */ /* 0x000fea0003800000 */
.L_x_3459:
[----:B------:R-:W-:-:S04]  /*6370*/  HADD2.F32 R0, -RZ, c[0x0] [0x308].H0_H0 ;  /* 0x2000c200ff007630 */ /* 0x000fc80000004100 */
[----:B------:R-:W0:Y:S02]  /*6380*/  F2I.FTZ.TRUNC.NTZ R5, R0 ;  /* 0x0000000000057305 */ /* 0x000e24000021f100 */
[----:B0-----:R-:W-:Y:S01]  /*6390*/  STG.E.U16 [R2.64], R5 ;  /* 0x0000000502007986 */ /* 0x001fe2000c101524 */
[----:B------:R-:W-:Y:S05]  /*63a0*/  EXIT ;  /* 0x000000000000794d */ /* 0x000fea0003800000 */
.L_x_3455:
[----:B------:R-:W-:-:S13]  /*63b0*/  ISETP.GT.AND P0, PT, R4, 0x6, PT ;  /* 0x000000060400780c */ /* 0x000fda0003f04270 */
[----:B------:R-:W-:Y:S05]  /*63c0*/  @P0 BRA `(.L_x_3461) ;  /* 0x000000a000000947 */ /* 0x000fea0003800000 */
[----:B------:R-:W-:-:S13]  /*63d0*/  ISETP.NE.AND P0, PT, R4, 0x5, PT ;  /* 0x000000050400780c */ /* 0x000fda0003f05270 */
[----:B------:R-:W-:Y:S05]  /*63e0*/  @!P0 BRA `(.L_x_3462) ;  /* 0x0000005000008947 */ /* 0x000fea0003800000 */
[----:B------:R-:W-:-:S13]  /*63f0*/  ISETP.NE.AND P0, PT, R4, 0x6, PT ;  /* 0x000000060400780c */ /* 0x000fda0003f05270 */
[----:B------:R-:W-:Y:S05]  /*6400*/  @P0 BRA `(.L_x_3458) ;  /* 0x00000a8000000947 */ /* 0x000fea0003800000 */
[----:B------:R-:W-:-:S05]  /*6410*/  HADD2.F32 R5, -RZ, c[0x0] [0x308].H0_H0 ;  /* 0x2000c200ff057630 */ /* 0x000fca0000004100 */
[----:B------:R-:W-:Y:S01]  /*6420*/  STG.E [R2.64], R5 ;  /* 0x0000000502007986 */ /* 0x000fe2000c101924 */
[----:B------:R-:W-:Y:S05]  /*6430*/  EXIT ;  /* 0x000000000000794d */ /* 0x000fea0003800000 */
.L_x_3462:
[----:B------:R-:W0:Y:S02]  /*6440*/  LDC.U16 R5, c[0x0][0x308] ;  /* 0x0000c200ff057b82 */ /* 0x000e240000000400 */
[----:B0-----:R-:W-:Y:S01]  /*6450*/  STG.E.U16 [R2.64], R5 ;  /* 0x0000000502007986 */ /* 0x001fe2000c101524 */
[----:B------:R-:W-:Y:S05]  /*6460*/  EXIT ;  /* 0x000000000000794d */ /* 0x000fea0003800000 */
.L_x_3461:
        /* <DEDUP_REMOVED lines=8> */
[----:B------:R-:W-:Y:S01]  /*64f0*/  STG.E.64 [R2.64], R4 ;  /* 0x0000000402007986 */ /* 0x000fe2000c101b24 */
[----:B------:R-:W-:Y:S05]  /*6500*/  EXIT ;  /* 0x000000000000794d */ /* 0x000fea0003800000 */
.L_x_3464:
[----:B------:R-:W-:-:S05]  /*6510*/  HADD2.F32 R0, -RZ, c[0x0] [0x308].H0_H0 ;  /* 0x2000c200ff007630 */ /* 0x000fca0000004100 */
[----:B------:R-:W-:-:S04]  /*6520*/  F2FP.PACK_AB R0, RZ, R0 ;  /* 0x00000000ff00723e */ /* 0x000fc800000000ff */
[----:B------:R-:W-:-:S05]  /*6530*/  PRMT R0, R0, 0x5410, RZ ;  /* 0x0000541000007816 */ /* 0x000fca00000000ff */
[----:B------:R-:W-:Y:S01]  /*6540*/  STG.E [R2.64], R0 ;  /* 0x0000000002007986 */ /* 0x000fe2000c101924 */
[----:B------:R-:W-:Y:S05]  /*6550*/  EXIT ;  /* 0x000000000000794d */ /* 0x000fea0003800000 */
.L_x_3463:
[----:B------:R-:W-:-:S05]  /*6560*/  HADD2.F32 R0, -RZ, c[0x0] [0x308].H0_H0 ;  /* 0x2000c200ff007630 */ /* 0x000fca0000004100 */
[----:B------:R-:W-:-:S04]  /*6570*/  FMUL.FTZ R0, R0, 1 ;  /* 0x3f80000000007820 */ /* 0x000fc80000410000 */
[----:B------:R-:W0:Y:S02]  /*6580*/  F2F.F64.F32 R4, R0 ;  /* 0x0000000000047310 */ /* 0x000e240000201800 */
[----:B0-----:R-:W-:Y:S01]  /*6590*/  STG.E.64 [R2.64], R4 ;  /* 0x0000000402007986 */ /* 0x001fe2000c101b24 */
[----:B------:R-:W-:Y:S05]  /*65a0*/  EXIT ;  /* 0x000000000000794d */ /* 0x000fea0003800000 */
.L_x_3454:
        /* <DEDUP_REMOVED lines=11> */
[----:B------:R-:W-:Y:S01]  /*6660*/  STG.E.U8 [R2.64], R5 ;  /* 0x0000000502007986 */ /* 0x000fe2000c101124 */
[----:B------:R-:W-:Y:S05]  /*6670*/  EXIT ;  /* 0x000000000000794d */ /* 0x000fea0003800000 */
.L_x_3467:
[----:B------:R-:W-:Y:S01]  /*6680*/  HADD2.F32 R0, -RZ, c[0x0] [0x308].H0_H0 ;  /* 0x2000c200ff007630 */ /* 0x000fe20000004100 */
[----:B------:R-:W-:-:S04]  /*6690*/  CS2R R6, SRZ ;  /* 0x0000000000067805 */ /* 0x000fc8000001ff00 */
[----:B------:R-:W-:-:S04]  /*66a0*/  FMUL.FTZ R0, R0, 1 ;  /* 0x3f80000000007820 */ /* 0x000fc80000410000 */
[----:B------:R-:W0:Y:S02]  /*66b0*/  F2F.F64.F32 R4, R0 ;  /* 0x0000000000047310 */ /* 0x000e240000201800 */
[----:B0-----:R-:W-:Y:S01]  /*66c0*/  STG.E.128 [R2.64], R4 ;  /* 0x0000000402007986 */ /* 0x001fe2000c101d24 */
[----:B------:R-:W-:Y:S05]  /*66d0*/  EXIT ;  /* 0x000000000000794d */ /* 0x000fea0003800000 */
.L_x_3466:
        /* <DEDUP_REMOVED lines=20> */
.L_x_3470:
[----:B------:R-:W-:-:S05]  /*6820*/  LOP3.LUT R5, R0, R9, RZ, 0xfc, !PT ;  /* 0x0000000900057212 */ /* 0x000fca00078efcff */
[----:B------:R-:W-:Y:S01]  /*6830*/  STG.E.U8 [R2.64], R5 ;  /* 0x0000000502007986 */ /* 0x000fe2000c101124 */
[----:B------:R-:W-:Y:S05]  /*6840*/  EXIT ;  /* 0x000000000000794d */ /* 0x000fea0003800000 */
.L_x_3469:
        /* <DEDUP_REMOVED lines=12> */
.L_x_3471:
[----:B------:R-:W-:Y:S01]  /*6910*/  ISETP.GT.U32.AND P0, PT, R0, 0x7f800000, PT ;  /* 0x7f8000000000780c */ /* 0x000fe20003f04070 */
[----:B------:R-:W-:-:S05]  /*6920*/  IMAD.MOV.U32 R0, RZ, RZ, 0x7f ;  /* 0x0000007fff007424 */ /* 0x000fca00078e00ff */
[----:B------:R-:W-:Y:S02]  /*6930*/  SEL R0, R0, 0x7c, P0 ;  /* 0x0000007c00007807 */ /* 0x000fe40000000000 */
.L_x_3472:
[----:B------:R-:W-:-:S04]  /*6940*/  LOP3.LUT R4, R4, 0x80000000, RZ, 0xc0, !PT ;  /* 0x8000000004047812 */ /* 0x000fc800078ec0ff */
[----:B------:R-:W-:-:S04]  /*6950*/  SHF.R.U32.HI R5, RZ, 0x18, R4 ;  /* 0x00000018ff057819 */ /* 0x000fc80000011604 */
[----:B------:R-:W-:-:S05]  /*6960*/  LOP3.LUT R5, R0, R5, RZ, 0xfc, !PT ;  /* 0x0000000500057212 */ /* 0x000fca00078efcff */
[----:B------:R-:W-:Y:S01]  /*6970*/  STG.E.U8 [R2.64], R5 ;  /* 0x0000000502007986 */ /* 0x000fe2000c101124 */
[----:B------:R-:W-:Y:S05]  /*6980*/  EXIT ;  /* 0x000000000000794d */ /* 0x000fea0003800000 */
.L_x_3468:
[----:B------:R-:W-:-:S05]  /*6990*/  HADD2.F32 R0, -RZ, c[0x0] [0x308].H0_H0 ;  /* 0x2000c200ff007630 */ /* 0x000fca0000004100 */
[----:B------:R-:W-:-:S05]  /*69a0*/  F2FP.BF16.PACK_AB R0, RZ, R0 ;  /* 0x00000000ff00723e */ /* 0x000fca00000010ff */
[----:B------:R-:W-:Y:S01]  /*69b0*/  STG.E.U16 [R2.64], R0 ;  /* 0x0000000002007986 */ /* 0x000fe2000c101524 */
[----:B------:R-:W-:Y:S05]  /*69c0*/  EXIT ;  /* 0x000000000000794d */ /* 0x000fea0003800000 */
.L_x_3465:
        /* <DEDUP_REMOVED lines=10> */
[----:B0-----:R-:W-:Y:S01]  /*6a70*/  STG.E.U16 [R2.64], R5 ;  /* 0x0000000502007986 */ /* 0x001fe2000c101524 */
[----:B------:R-:W-:Y:S05]  /*6a80*/  EXIT ;  /* 0x000000000000794d */ /* 0x000fea0003800000 */
.L_x_3475:
        /* <DEDUP_REMOVED lines=17> */
.L_x_3477:
[----:B------:R-:W-:-:S04]  /*6ba0*/  LOP3.LUT R4, R4, 0x80000000, RZ, 0xc0, !PT ;  /* 0x8000000004047812 */ /* 0x000fc800078ec0ff */
[----:B------:R-:W-:-:S04]  /*6bb0*/  SHF.R.U32.HI R5, RZ, 0x18, R4 ;  /* 0x00000018ff057819 */ /* 0x000fc80000011604 */
[----:B------:R-:W-:-:S05]  /*6bc0*/  LOP3.LUT R0, R0, R5, RZ, 0xfc, !PT ;  /* 0x0000000500007212 */ /* 0x000fca00078efcff */
.L_x_3476:
[----:B------:R-:W-:Y:S01]  /*6bd0*/  STG.E.U8 [R2.64], R0 ;  /* 0x0000000002007986 */ /* 0x000fe2000c101124 */
[----:B------:R-:W-:Y:S05]  /*6be0*/  EXIT ;  /* 0x000000000000794d */ /* 0x000fea0003800000 */
.L_x_3474:
        /* <DEDUP_REMOVED lines=17> */
.L_x_3479:
[----:B------:R-:W-:-:S04]  /*6d00*/  LOP3.LUT R4, R4, 0x80000000, RZ, 0xc0, !PT ;  /* 0x8000000004047812 */ /* 0x000fc800078ec0ff */
[----:B------:R-:W-:-:S04]  /*6d10*/  SHF.R.U32.HI R5, RZ, 0x18, R4 ;  /* 0x00000018ff057819 */ /* 0x000fc80000011604 */
[----:B------:R-:W-:-:S05]  /*6d20*/  LOP3.LUT R0, R0, R5, RZ, 0xfc, !PT ;  /* 0x0000000500007212 */ /* 0x000fca00078efcff */
.L_x_3478:
[----:B------:R-:W-:Y:S01]  /*6d30*/  STG.E.U8 [R2.64], R0 ;  /* 0x0000000002007986 */ /* 0x000fe2000c101124 */
[----:B------:R-:W-:Y:S05]  /*6d40*/  EXIT ;  /* 0x000000000000794d */ /* 0x000fea0003800000 */
.L_x_3473:
        /* <DEDUP_REMOVED lines=18> */
.L_x_3482:
[----:B------:R-:W-:Y:S01]  /*6e70*/  STG.E.U8 [R2.64], R0 ;  /* 0x0000000002007986 */ /* 0x000fe2000c101124 */
[----:B------:R-:W-:Y:S05]  /*6e80*/  EXIT ;  /* 0x000000000000794d */ /* 0x000fea0003800000 */
.L_x_3458:
        /* <DEDUP_REMOVED lines=20> */
.L_x_3481:
[----:B------:R-:W-:-:S06]  /*6fd0*/  HADD2.F32 R4, -RZ, c[0x0] [0x308].H0_H0 ;  /* 0x2000c200ff047630 */ /* 0x000fcc0000004100 */
[----:B------:R-:W0:Y:S02]  /*6fe0*/  F2I.U64.TRUNC R4, R4 ;  /* 0x0000000400047311 */ /* 0x000e24000020d800 */
[----:B0-----:R-:W-:Y:S01]  /*6ff0*/  STG.E.64 [R2.64], R4 ;  /* 0x0000000402007986 */ /* 0x001fe2000c101b24 */
[----:B------:R-:W-:Y:S05]  /*7000*/  EXIT ;  /* 0x000000000000794d */ /* 0x000fea0003800000 */
.L_x_3480:
[----:B------:R-:W-:-:S04]  /*7010*/  HADD2.F32 R0, -RZ, c[0x0] [0x308].H0_H0 ;  /* 0x2000c200ff007630 */ /* 0x000fc80000004100 */
[----:B------:R-:W0:Y:S02]  /*7020*/  F2I.FTZ.U32.TRUNC.NTZ R5, R0 ;  /* 0x0000000000057305 */ /* 0x000e24000021f000 */
[----:B0-----:R-:W-:Y:S01]  /*7030*/  STG.E [R2.64], R5 ;  /* 0x0000000502007986 */ /* 0x001fe2000c101924 */
[----:B------:R-:W-:Y:S05]  /*7040*/  EXIT ;  /* 0x000000000000794d */ /* 0x000fea0003800000 */
.L_x_3483:
        /* <DEDUP_REMOVED lines=11> */
.L_x_6897:


//--------------------- .text._ZN2at6native27unrolled_elementwise_kernelINS0_11FillFunctorIN3c104HalfEEESt5arrayIPcLm1EELi4E23TrivialOffsetCalculatorILi0EjES9_ILi1EjENS0_6memory12LoadWithCastILi0EEENSC_13StoreWithCastILi1EEEEEviT_T0_T2_T3_T4_T5_ --------------------------
	.section	.text._ZN2at6native27unrolled_elementwise_kernelINS0_11FillFunctorIN3c104HalfEEESt5arrayIPcLm1EELi4E23TrivialOffsetCalculatorILi0EjES9_ILi1EjENS0_6memory12LoadWithCastILi0EEENSC_13StoreWithCastILi1EEEEEviT_T0_T2_T3_T4_T5_,"ax",@progbits
	.sectioninfo	@"SHI_REGISTERS=24"
	.align	128
        .global         _ZN2at6native27unrolled_elementwise_kernelINS0_11FillFunctorIN3c104HalfEEESt5arrayIPcLm1EELi4E23TrivialOffsetCalculatorILi0EjES9_ILi1EjENS0_6memory12LoadWithCastILi0EEENSC_13StoreWithCastILi1EEEEEviT_T0_T2_T3_T4_T5_
        .type           _ZN2at6native27unrolled_elementwise_kernelINS0_11FillFunctorIN3c104HalfEEESt5arrayIPcLm1EELi4E23TrivialOffsetCalculatorILi0EjES9_ILi1EjENS0_6memory12LoadWithCastILi0EEENSC_13StoreWithCastILi1EEEEEviT_T0_T2_T3_T4_T5_,@function
        .size           _ZN2at6native27unrolled_elementwise_kernelINS0_11FillFunctorIN3c104HalfEEESt5arrayIPcLm1EELi4E23TrivialOffsetCalculatorILi0EjES9_ILi1EjENS0_6memory12LoadWithCastILi0EEENSC_13StoreWithCastILi1EEEEEviT_T0_T2_T3_T4_T5_,(.L_x_6898 - _ZN2at6native27unrolled_elementwise_kernelINS0_11FillFunctorIN3c104HalfEEESt5arrayIPcLm1EELi4E23TrivialOffsetCalculatorILi0EjES9_ILi1EjENS0_6memory12LoadWithCastILi0EEENSC_13StoreWithCastILi1EEEEEviT_T0_T2_T3_T4_T5_)
        .other          _ZN2at6native27unrolled_elementwise_kernelINS0_11FillFunctorIN3c104HalfEEESt5arrayIPcLm1EELi4E23TrivialOffsetCalculatorILi0EjES9_ILi1EjENS0_6memory12LoadWithCastILi0EEENSC_13StoreWithCastILi1EEEEEviT_T0_T2_T3_T4_T5_,@"STO_CUDA_ENTRY STV_DEFAULT"
_ZN2at6native27unrolled_elementwise_kernelINS0_11FillFunctorIN3c104HalfEEESt5arrayIPcLm1EELi4E23TrivialOffsetCalculatorILi0EjES9_ILi1EjENS0_6memory12LoadWithCastILi0EEENSC_13StoreWithCastILi1EEEEEviT_T0_T2_T3_T4_T5_:
.text._ZN2at6native27unrolled_elementwise_kernelINS0_11FillFunctorIN3c104HalfEEESt5arrayIPcLm1EELi4E23TrivialOffsetCalculatorILi0EjES9_ILi1EjENS0_6memory12LoadWithCastILi0EEENSC_13StoreWithCastILi1EEEEEviT_T0_T2_T3_T4_T5_:
        /* <DEDUP_REMOVED lines=31> */
.L_x_3489:
[----:B------:R-:W-:-:S06]  /*01f0*/  HADD2.F32 R5, -RZ, c[0x0] [0x164].H0_H0 ;  /* 0x20005900ff057630 */ /* 0x000fcc0000004100 */
[----:B------:R-:W0:Y:S02]  /*0200*/  F2I.S64.TRUNC R4, R5 ;  /* 0x0000000500047311 */ /* 0x000e24000020d900 */
[----:B0-----:R0:W-:Y:S01]  /*0210*/  STG.E.U8 [R2.64], R4 ;  /* 0x0000000402007986 */ /* 0x0011e2000c101124 */
[----:B------:R-:W-:Y:S05]  /*0220*/  BRA `(.L_x_3485) ;  /* 0x00000db000007947 */ /* 0x000fea0003800000 */
.L_x_3488:
        /* <DEDUP_REMOVED lines=10> */
.L_x_3492:
[----:B------:R-:W-:-:S04]  /*02d0*/  HADD2.F32 R0, -RZ, c[0x0] [0x164].H0_H0 ;  /* 0x20005900ff007630 */ /* 0x000fc80000004100 */
[----:B------:R-:W0:Y:S02]  /*02e0*/  F2I.FTZ.TRUNC.NTZ R5, R0 ;  /* 0x0000000000057305 */ /* 0x000e24000021f100 */
[----:B0-----:R0:W-:Y:S01]  /*02f0*/  STG.E [R2.64], R5 ;  /* 0x0000000502007986 */ /* 0x0011e2000c101924 */
[----:B------:R-:W-:Y:S05]  /*0300*/  BRA `(.L_x_3485) ;  /* 0x00000cd000007947 */ /* 0x000fea0003800000 */
.L_x_3491:
[----:B------:R-:W-:-:S04]  /*0310*/  HADD2.F32 R0, -RZ, c[0x0] [0x164].H0_H0 ;  /* 0x20005900ff007630 */ /* 0x000fc80000004100 */
[----:B------:R-:W0:Y:S02]  /*0320*/  F2I.FTZ.TRUNC.NTZ R5, R0 ;  /* 0x0000000000057305 */ /* 0x000e24000021f100 */
[----:B0-----:R0:W-:Y:S01]  /*0330*/  STG.E.U16 [R2.64], R5 ;  /* 0x0000000502007986 */ /* 0x0011e2000c101524 */
[----:B------:R-:W-:Y:S05]  /*0340*/  BRA `(.L_x_3485) ;  /* 0x00000c9000007947 */ /* 0x000fea0003800000 */
.L_x_3487:
        /* <DEDUP_REMOVED lines=9> */
.L_x_3494:
[----:B------:R-:W0:Y:S02]  /*03e0*/  LDC.U16 R5, c[0x0][0x164] ;  /* 0x00005900ff057b82 */ /* 0x000e240000000400 */
[----:B0-----:R0:W-:Y:S01]  /*03f0*/  STG.E.U16 [R2.64], R5 ;  /* 0x0000000502007986 */ /* 0x0011e2000c101524 */
[----:B------:R-:W-:Y:S05]  /*0400*/  BRA `(.L_x_3485) ;  /* 0x00000bd000007947 */ /* 0x000fea0003800000 */
.L_x_3493:
        /* <DEDUP_REMOVED lines=10> */
.L_x_3496:
[----:B------:R-:W-:-:S05]  /*04b0*/  HADD2.F32 R0, -RZ, c[0x0] [0x164].H0_H0 ;  /* 0x20005900ff007630 */ /* 0x000fca0000004100 */
[----:B------:R-:W-:-:S04]  /*04c0*/  F2FP.PACK_AB R0, RZ, R0 ;  /* 0x00000000ff00723e */ /* 0x000fc800000000ff */
[----:B------:R-:W-:-:S05]  /*04d0*/  PRMT R0, R0, 0x5410, RZ ;  /* 0x0000541000007816 */ /* 0x000fca00000000ff */
[----:B------:R0:W-:Y:S01]  /*04e0*/  STG.E [R2.64], R0 ;  /* 0x0000000002007986 */ /* 0x0001e2000c101924 */
[----:B------:R-:W-:Y:S05]  /*04f0*/  BRA `(.L_x_3485) ;  /* 0x00000ae000007947 */ /* 0x000fea0003800000 */
.L_x_3495:
[----:B------:R-:W-:-:S05]  /*0500*/  HADD2.F32 R4, -RZ, c[0x0] [0x164].H0_H0 ;  /* 0x20005900ff047630 */ /* 0x000fca0000004100 */
[----:B------:R-:W-:-:S06]  /*0510*/  FMUL.FTZ R4, R4, 1 ;  /* 0x3f80000004047820 */ /* 0x000fcc0000410000 */
[----:B------:R-:W0:Y:S02]  /*0520*/  F2F.F64.F32 R4, R4 ;  /* 0x0000000400047310 */ /* 0x000e240000201800 */
[----:B0-----:R0:W-:Y:S01]  /*0530*/  STG.E.64 [R2.64], R4 ;  /* 0x0000000402007986 */ /* 0x0011e2000c101b24 */
[----:B------:R-:W-:Y:S05]  /*0540*/  BRA `(.L_x_3485) ;  /* 0x00000a9000007947 */ /* 0x000fea0003800000 */
.L_x_3486:
        /* <DEDUP_REMOVED lines=13> */
.L_x_3499:
[----:B------:R-:W-:Y:S01]  /*0620*/  HADD2.F32 R0, -RZ, c[0x0] [0x164].H0_H0 ;  /* 0x20005900ff007630 */ /* 0x000fe20000004100 */
[----:B------:R-:W-:-:S04]  /*0630*/  CS2R R6, SRZ ;  /* 0x0000000000067805 */ /* 0x000fc8000001ff00 */
[----:B------:R-:W-:-:S04]  /*0640*/  FMUL.FTZ R0, R0, 1 ;  /* 0x3f80000000007820 */ /* 0x000fc80000410000 */
[----:B------:R-:W0:Y:S02]  /*0650*/  F2F.F64.F32 R4, R0 ;  /* 0x0000000000047310 */ /* 0x000e240000201800 */
[----:B0-----:R0:W-:Y:S01]  /*0660*/  STG.E.128 [R2.64], R4 ;  /* 0x0000000402007986 */ /* 0x0011e2000c101d24 */
[----:B------:R-:W-:Y:S05]  /*0670*/  BRA `(.L_x_3485) ;  /* 0x0000096000007947 */ /* 0x000fea0003800000 */
.L_x_3498:
        /* <DEDUP_REMOVED lines=20> */
.L_x_3502:
[----:B------:R-:W-:-:S05]  /*07c0*/  LOP3.LUT R5, R4, R5, RZ, 0xfc, !PT ;  /* 0x0000000504057212 */ /* 0x000fca00078efcff */
[----:B------:R0:W-:Y:S01]  /*07d0*/  STG.E.U8 [R2.64], R5 ;  /* 0x0000000502007986 */ /* 0x0001e2000c101124 */
[----:B------:R-:W-:Y:S05]  /*07e0*/  BRA `(.L_x_3485) ;  /* 0x000007f000007947 */ /* 0x000fea0003800000 */
.L_x_3501:
        /* <DEDUP_REMOVED lines=12> */
.L_x_3503:
[----:B------:R-:W-:Y:S01]  /*08b0*/  IMAD.MOV.U32 R0, RZ, RZ, 0x7f ;  /* 0x0000007fff007424 */ /* 0x000fe200078e00ff */
[----:B------:R-:W-:-:S04]  /*08c0*/  ISETP.GT.U32.AND P0, PT, R4, 0x7f800000, PT ;  /* 0x7f8000000400780c */ /* 0x000fc80003f04070 */
[----:B------:R-:W-:Y:S02]  /*08d0*/  SEL R0, R0, 0x7c, P0 ;  /* 0x0000007c00007807 */ /* 0x000fe40000000000 */
.L_x_3504:
[----:B------:R-:W-:-:S04]  /*08e0*/  LOP3.LUT R5, R5, 0x80000000, RZ, 0xc0, !PT ;  /* 0x8000000005057812 */ /* 0x000fc800078ec0ff */
[----:B------:R-:W-:-:S04]  /*08f0*/  SHF.R.U32.HI R5, RZ, 0x18, R5 ;  /* 0x00000018ff057819 */ /* 0x000fc80000011605 */
[----:B------:R-:W-:-:S05]  /*0900*/  LOP3.LUT R5, R0, R5, RZ, 0xfc, !PT ;  /* 0x0000000500057212 */ /* 0x000fca00078efcff */
[----:B------:R0:W-:Y:S01]  /*0910*/  STG.E.U8 [R2.64], R5 ;  /* 0x0000000502007986 */ /* 0x0001e2000c101124 */
[----:B------:R-:W-:Y:S05]  /*0920*/  BRA `(.L_x_3485) ;  /* 0x000006b000007947 */ /* 0x000fea0003800000 */
.L_x_3500:
[----:B------:R-:W-:-:S05]  /*0930*/  HADD2.F32 R0, -RZ, c[0x0] [0x164].H0_H0 ;  /* 0x20005900ff007630 */ /* 0x000fca0000004100 */
[----:B------:R-:W-:-:S05]  /*0940*/  F2FP.BF16.PACK_AB R0, RZ, R0 ;  /* 0x00000000ff00723e */ /* 0x000fca00000010ff */
[----:B------:R0:W-:Y:S01]  /*0950*/  STG.E.U16 [R2.64], R0 ;  /* 0x0000000002007986 */ /* 0x0001e2000c101524 */
[----:B------:R-:W-:Y:S05]  /*0960*/  BRA `(.L_x_3485) ;  /* 0x0000067000007947 */ /* 0x000fea0003800000 */
.L_x_3497:
        /* <DEDUP_REMOVED lines=12> */
.L_x_3507:
        /* <DEDUP_REMOVED lines=16> */
.L_x_3509:
[----:B------:R-:W-:-:S04]  /*0b30*/  LOP3.LUT R5, R5, 0x80000000, RZ, 0xc0, !PT ;  /* 0x8000000005057812 */ /* 0x000fc800078ec0ff */
[----:B------:R-:W-:-:S04]  /*0b40*/  SHF.R.U32.HI R5, RZ, 0x18, R5 ;  /* 0x00000018ff057819 */ /* 0x000fc80000011605 */
[----:B------:R-:W-:-:S04]  /*0b50*/  LOP3.LUT R4, R4, R5, RZ, 0xfc, !PT ;  /* 0x0000000504047212 */ /* 0x000fc800078efcff */
[----:B------:R-:W-:-:S05]  /*0b60*/  PRMT R0, R4, 0x7610, R0 ;  /* 0x0000761004007816 */ /* 0x000fca0000000000 */
.L_x_3508:
[----:B------:R0:W-:Y:S01]  /*0b70*/  STG.E.U8 [R2.64], R0 ;  /* 0x0000000002007986 */ /* 0x0001e2000c101124 */
[----:B------:R-:W-:Y:S05]  /*0b80*/  BRA `(.L_x_3485) ;  /* 0x0000045000007947 */ /* 0x000fea0003800000 */
.L_x_3506:
        /* <DEDUP_REMOVED lines=16> */
.L_x_3511:
[----:B------:R-:W-:-:S04]  /*0c90*/  LOP3.LUT R5, R5, 0x80000000, RZ, 0xc0, !PT ;  /* 0x8000000005057812 */ /* 0x000fc800078ec0ff */
[----:B------:R-:W-:-:S04]  /*0ca0*/  SHF.R.U32.HI R5, RZ, 0x18, R5 ;  /* 0x00000018ff057819 */ /* 0x000fc80000011605 */
[----:B------:R-:W-:-:S04]  /*0cb0*/  LOP3.LUT R4, R4, R5, RZ, 0xfc, !PT ;  /* 0x0000000504047212 */ /* 0x000fc800078efcff */
[----:B------:R-:W-:-:S05]  /*0cc0*/  PRMT R0, R4, 0x7610, R0 ;  /* 0x0000761004007816 */ /* 0x000fca0000000000 */
.L_x_3510:
[----:B------:R0:W-:Y:S01]  /*0cd0*/  STG.E.U8 [R2.64], R0 ;  /* 0x0000000002007986 */ /* 0x0001e2000c101124 */
[----:B------:R-:W-:Y:S05]  /*0ce0*/  BRA `(.L_x_3485) ;  /* 0x000002f000007947 */ /* 0x000fea0003800000 */
.L_x_3505:
        /* <DEDUP_REMOVED lines=18> */
.L_x_3514:
[----:B------:R0:W-:Y:S01]  /*0e10*/  STG.E.U8 [R2.64], R4 ;  /* 0x0000000402007986 */ /* 0x0001e2000c101124 */
[----:B------:R-:W-:Y:S05]  /*0e20*/  BRA `(.L_x_3485) ;  /* 0x000001b000007947 */ /* 0x000fea0003800000 */
.L_x_3490:
        /* <DEDUP_REMOVED lines=20> */
.L_x_3513:
[----:B------:R-:W-:-:S06]  /*0f70*/  HADD2.F32 R4, -RZ, c[0x0] [0x164].H0_H0 ;  /* 0x20005900ff047630 */ /* 0x000fcc0000004100 */
[----:B------:R-:W0:Y:S02]  /*0f80*/  F2I.U64.TRUNC R4, R4 ;  /* 0x0000000400047311 */ /* 0x000e24000020d800 */
[----:B0-----:R0:W-:Y:S01]  /*0f90*/  STG.E.64 [R2.64], R4 ;  /* 0x0000000402007986 */ /* 0x0011e2000c101b24 */
[----:B------:R-:W-:Y:S05]  /*0fa0*/  BRA `(.L_x_3485) ;  /* 0x0000003000007947 */ /* 0x000fea0003800000 */
.L_x_3512:
[----:B------:R-:W-:-:S04]  /*0fb0*/  HADD2.F32 R0, -RZ, c[0x0] [0x164].H0_H0 ;  /* 0x20005900ff007630 */ /* 0x000fc80000004100 */
[----:B------:R-:W0:Y:S02]  /*0fc0*/  F2I.FTZ.U32.TRUNC.NTZ R5, R0 ;  /* 0x0000000000057305 */ /* 0x000e24000021f000 */
[----:B0-----:R0:W-:Y:S02]  /*0fd0*/  STG.E [R2.64], R5 ;  /* 0x0000000502007986 */ /* 0x0011e4000c101924 */
.L_x_3485:
[----:B-1----:R-:W-:Y:S05]  /*0fe0*/  BSYNC B6 ;  /* 0x0000000000067941 */ /* 0x002fea0003800000 */
.L_x_3484:
        /* <DEDUP_REMOVED lines=23> */
.L_x_3520:
[----:B------:R-:W-:-:S06]  /*1160*/  HADD2.F32 R4, -RZ, c[0x0] [0x164].H0_H0 ;  /* 0x20005900ff047630 */ /* 0x000fcc0000004100 */
[----:B------:R-:W0:Y:S02]  /*1170*/  F2I.S64.TRUNC R4, R4 ;  /* 0x0000000400047311 */ /* 0x000e24000020d900 */
[----:B0-----:R-:W-:-:S05]  /*1180*/  IMAD.MOV.U32 R7, RZ, RZ, R4 ;  /* 0x000000ffff077224 */ /* 0x001fca00078e0004 */
[----:B------:R0:W-:Y:S01]  /*1190*/  STG.E.U8 [R2.64], R7 ;  /* 0x0000000702007986 */ /* 0x0001e2000c101124 */
[----:B------:R-:W-:Y:S05]  /*11a0*/  BRA `(.L_x_3522) ;  /* 0x00000db000007947 */ /* 0x000fea0003800000 */
.L_x_3519:
        /* <DEDUP_REMOVED lines=10> */
.L_x_3524:
[----:B------:R-:W-:-:S04]  /*1250*/  HADD2.F32 R0, -RZ, c[0x0] [0x164].H0_H0 ;  /* 0x20005900ff007630 */ /* 0x000fc80000004100 */
[----:B------:R-:W0:Y:S02]  /*1260*/  F2I.FTZ.TRUNC.NTZ R5, R0 ;  /* 0x0000000000057305 */ /* 0x000e24000021f100 */
[----:B0-----:R0:W-:Y:S01]  /*1270*/  STG.E [R2.64], R5 ;  /* 0x0000000502007986 */ /* 0x0011e2000c101924 */
[----:B------:R-:W-:Y:S05]  /*1280*/  BRA `(.L_x_3522) ;  /* 0x00000cd000007947 */ /* 0x000fea0003800000 */
.L_x_3523:
[----:B------:R-:W-:-:S04]  /*1290*/  HADD2.F32 R0, -RZ, c[0x0] [0x164].H0_H0 ;  /* 0x20005900ff007630 */ /* 0x000fc80000004100 */
[----:B------:R-:W0:Y:S02]  /*12a0*/  F2I.FTZ.TRUNC.NTZ R5, R0 ;  /* 0x0000000000057305 */ /* 0x000e24000021f100 */
[----:B0-----:R0:W-:Y:S01]  /*12b0*/  STG.E.U16 [R2.64], R5 ;  /* 0x0000000502007986 */ /* 0x0011e2000c101524 */
[----:B------:R-:W-:Y:S05]  /*12c0*/  BRA `(.L_x_3522) ;  /* 0x00000c9000007947 */ /* 0x000fea0003800000 */
.L_x_3518:
        /* <DEDUP_REMOVED lines=9> */
.L_x_3526:
[----:B------:R-:W0:Y:S02]  /*1360*/  LDC.U16 R5, c[0x0][0x164] ;  /* 0x00005900ff057b82 */ /* 0x000e240000000400 */
[----:B0-----:R0:W-:Y:S01]  /*1370*/  STG.E.U16 [R2.64], R5 ;  /* 0x0000000502007986 */ /* 0x0011e2000c101524 */
[----:B------:R-:W-:Y:S05]  /*1380*/  BRA `(.L_x_3522) ;  /* 0x00000bd000007947 */ /* 0x000fea0003800000 */
.L_x_3525:
        /* <DEDUP_REMOVED lines=10> */
.L_x_3528:
[----:B------:R-:W-:-:S05]  /*1430*/  HADD2.F32 R0, -RZ, c[0x0] [0x164].H0_H0 ;  /* 0x20005900ff007630 */ /* 0x000fca0000004100 */
[----:B------:R-:W-:-:S04]  /*1440*/  F2FP.PACK_AB R0, RZ, R0 ;  /* 0x00000000ff00723e */ /* 0x000fc800000000ff */
[----:B------:R-:W-:-:S05]  /*1450*/  PRMT R0, R0, 0x5410, RZ ;  /* 0x0000541000007816 */ /* 0x000fca00000000ff */
[----:B------:R0:W-:Y:S01]  /*1460*/  STG.E [R2.64], R0 ;  /* 0x0000000002007986 */ /* 0x0001e2000c101924 */
[----:B------:R-:W-:Y:S05]  /*1470*/  BRA `(.L_x_3522) ;  /* 0x00000ae000007947 */ /* 0x000fea0003800000 */
.L_x_3527:
[----:B------:R-:W-:-:S05]  /*1480*/  HADD2.F32 R0, -RZ, c[0x0] [0x164].H0_H0 ;  /* 0x20005900ff007630 */ /* 0x000fca0000004100 */
[----:B------:R-:W-:-:S04]  /*1490*/  FMUL.FTZ R0, R0, 1 ;  /* 0x3f80000000007820 */ /* 0x000fc80000410000 */
[----:B------:R-:W0:Y:S02]  /*14a0*/  F2F.F64.F32 R4, R0 ;  /* 0x0000000000047310 */ /* 0x000e240000201800 */
[----:B0-----:R0:W-:Y:S01]  /*14b0*/  STG.E.64 [R2.64], R4 ;  /* 0x0000000402007986 */ /* 0x0011e2000c101b24 */
[----:B------:R-:W-:Y:S05]  /*14c0*/  BRA `(.L_x_3522) ;  /* 0x00000a9000007947 */ /* 0x000fea0003800000 */
.L_x_3517:
        /* <DEDUP_REMOVED lines=13> */
.L_x_3531:
[----:B------:R-:W-:Y:S01]  /*15a0*/  HADD2.F32 R0, -RZ, c[0x0] [0x164].H0_H0 ;  /* 0x20005900ff007630 */ /* 0x000fe20000004100 */
[----:B------:R-:W-:-:S04]  /*15b0*/  CS2R R6, SRZ ;  /* 0x0000000000067805 */ /* 0x000fc8000001ff00 */
[----:B------:R-:W-:-:S04]  /*15c0*/  FMUL.FTZ R0, R0, 1 ;  /* 0x3f80000000007820 */ /* 0x000fc80000410000 */
[----:B------:R-:W0:Y:S02]  /*15d0*/  F2F.F64.F32 R4, R0 ;  /* 0x0000000000047310 */ /* 0x000e240000201800 */
[----:B0-----:R0:W-:Y:S01]  /*15e0*/  STG.E.128 [R2.64], R4 ;  /* 0x0000000402007986 */ /* 0x0011e2000c101d24 */
[----:B------:R-:W-:Y:S05]  /*15f0*/  BRA `(.L_x_3522) ;  /* 0x0000096000007947 */ /* 0x000fea0003800000 */
.L_x_3530:
        /* <DEDUP_REMOVED lines=20> */
.L_x_3534:
[----:B------:R-:W-:-:S05]  /*1740*/  LOP3.LUT R5, R0, R9, RZ, 0xfc, !PT ;  /* 0x0000000900057212 */ /* 0x000fca00078efcff */
[----:B------:R0:W-:Y:S01]  /*1750*/  STG.E.U8 [R2.64], R5 ;  /* 0x0000000502007986 */ /* 0x0001e2000c101124 */
[----:B------:R-:W-:Y:S05]  /*1760*/  BRA `(.L_x_3522) ;  /* 0x000007f000007947 */ /* 0x000fea0003800000 */
.L_x_3533:
        /* <DEDUP_REMOVED lines=12> */
.L_x_3535:
[----:B------:R-:W-:Y:S01]  /*1830*/  ISETP.GT.U32.AND P0, PT, R0, 0x7f800000, PT ;  /* 0x7f8000000000780c */ /* 0x000fe20003f04070 */
[----:B------:R-:W-:-:S05]  /*1840*/  IMAD.MOV.U32 R0, RZ, RZ, 0x7f ;  /* 0x0000007fff007424 */ /* 0x000fca00078e00ff */
[----:B------:R-:W-:Y:S02]  /*1850*/  SEL R0, R0, 0x7c, P0 ;  /* 0x0000007c00007807 */ /* 0x000fe40000000000 */
.L_x_3536:
[----:B------:R-:W-:-:S04]  /*1860*/  LOP3.LUT R4, R4, 0x80000000, RZ, 0xc0, !PT ;  /* 0x8000000004047812 */ /* 0x000fc800078ec0ff */
[----:B------:R-:W-:-:S04]  /*1870*/  SHF.R.U32.HI R5, RZ, 0x18, R4 ;  /* 0x00000018ff057819 */ /* 0x000fc80000011604 */
[----:B------:R-:W-:-:S05]  /*1880*/  LOP3.LUT R5, R0, R5, RZ, 0xfc, !PT ;  /* 0x0000000500057212 */ /* 0x000fca00078efcff */
[----:B------:R0:W-:Y:S01]  /*1890*/  STG.E.U8 [R2.64], R5 ;  /* 0x0000000502007986 */ /* 0x0001e2000c101124 */
[----:B------:R-:W-:Y:S05]  /*18a0*/  BRA `(.L_x_3522) ;  /* 0x000006b000007947 */ /* 0x000fea0003800000 */
.L_x_3532:
[----:B------:R-:W-:-:S05]  /*18b0*/  HADD2.F32 R0, -RZ, c[0x0] [0x164].H0_H0 ;  /* 0x20005900ff007630 */ /* 0x000fca0000004100 */
[----:B------:R-:W-:-:S05]  /*18c0*/  F2FP.BF16.PACK_AB R0, RZ, R0 ;  /* 0x00000000ff00723e */ /* 0x000fca00000010ff */
[----:B------:R0:W-:Y:S01]  /*18d0*/  STG.E.U16 [R2.64], R0 ;  /* 0x0000000002007986 */ /* 0x0001e2000c101524 */
[----:B------:R-:W-:Y:S05]  /*18e0*/  BRA `(.L_x_3522) ;  /* 0x0000067000007947 */ /* 0x000fea0003800000 */
.L_x_3529:
        /* <DEDUP_REMOVED lines=12> */
.L_x_3539:
        /* <DEDUP_REMOVED lines=17> */
.L_x_3541:
[----:B------:R-:W-:-:S04]  /*1ac0*/  LOP3.LUT R4, R4, 0x80000000, RZ, 0xc0, !PT ;  /* 0x8000000004047812 */ /* 0x000fc800078ec0ff */
[----:B------:R-:W-:-:S04]  /*1ad0*/  SHF.R.U32.HI R5, RZ, 0x18, R4 ;  /* 0x00000018ff057819 */ /* 0x000fc80000011604 */
[----:B------:R-:W-:-:S05]  /*1ae0*/  LOP3.LUT R0, R0, R5, RZ, 0xfc, !PT ;  /* 0x0000000500007212 */ /* 0x000fca00078efcff */
.L_x_3540:
[----:B------:R0:W-:Y:S01]  /*1af0*/  STG.E.U8 [R2.64], R0 ;  /* 0x0000000002007986 */ /* 0x0001e2000c101124 */
[----:B------:R-:W-:Y:S05]  /*1b00*/  BRA `(.L_x_3522) ;  /* 0x0000045000007947 */ /* 0x000fea0003800000 */
.L_x_3538:
        /* <DEDUP_REMOVED lines=17> */
.L_x_3543:
[----:B------:R-:W-:-:S04]  /*1c20*/  LOP3.LUT R4, R4, 0x80000000, RZ, 0xc0, !PT ;  /* 0x8000000004047812 */ /* 0x000fc800078ec0ff */
[----:B------:R-:W-:-:S04]  /*1c30*/  SHF.R.U32.HI R5, RZ, 0x18, R4 ;  /* 0x00000018ff057819 */ /* 0x000fc80000011604 */
[----:B------:R-:W-:-:S05]  /*1c40*/  LOP3.LUT R0, R0, R5, RZ, 0xfc, !PT ;  /* 0x0000000500007212 */ /* 0x000fca00078efcff */
.L_x_3542:
[----:B------:R0:W-:Y:S01]  /*1c50*/  STG.E.U8 [R2.64], R0 ;  /* 0x0000000002007986 */ /* 0x0001e2000c101124 */
[----:B------:R-:W-:Y:S05]  /*1c60*/  BRA `(.L_x_3522) ;  /* 0x000002f000007947 */ /* 0x000fea0003800000 */
.L_x_3537:
        /* <DEDUP_REMOVED lines=18> */
.L_x_3546:
[----:B------:R0:W-:Y:S01]  /*1d90*/  STG.E.U8 [R2.64], R0 ;  /* 0x0000000002007986 */ /* 0x0001e2000c101124 */
[----:B------:R-:W-:Y:S05]  /*1da0*/  BRA `(.L_x_3522) ;  /* 0x000001b000007947 */ /* 0x000fea0003800000 */
.L_x_3521:
        /* <DEDUP_REMOVED lines=20> */
.L_x_3545:
[----:B------:R-:W-:-:S06]  /*1ef0*/  HADD2.F32 R4, -RZ, c[0x0] [0x164].H0_H0 ;  /* 0x20005900ff047630 */ /* 0x000fcc0000004100 */
[----:B------:R-:W0:Y:S02]  /*1f00*/  F2I.U64.TRUNC R4, R4 ;  /* 0x0000000400047311 */ /* 0x000e24000020d800 */
[----:B0-----:R0:W-:Y:S01]  /*1f10*/  STG.E.64 [R2.64], R4 ;  /* 0x0000000402007986 */ /* 0x0011e2000c101b24 */
[----:B------:R-:W-:Y:S05]  /*1f20*/  BRA `(.L_x_3522) ;  /* 0x0000003000007947 */ /* 0x000fea0003800000 */
.L_x_3544:
[----:B------:R-:W-:-:S04]  /*1f30*/  HADD2.F32 R0, -RZ, c[0x0] [0x164].H0_H0 ;  /* 0x20005900ff007630 */ /* 0x000fc80000004100 */
[----:B------:R-:W0:Y:S02]  /*1f40*/  F2I.FTZ.U32.TRUNC.NTZ R5, R0 ;  /* 0x0000000000057305 */ /* 0x000e24000021f000 */
[----:B0-----:R0:W-:Y:S02]  /*1f50*/  STG.E [R2.64], R5 ;  /* 0x0000000502007986 */ /* 0x0011e4000c101924 */
.L_x_3522:
        /* <DEDUP_REMOVED lines=23> */
.L_x_3550:
[----:B------:R-:W-:-:S06]  /*20d0*/  HADD2.F32 R4, -RZ, c[0x0] [0x164].H0_H0 ;  /* 0x20005900ff047630 */ /* 0x000fcc0000004100 */
[----:B------:R-:W0:Y:S02]  /*20e0*/  F2I.S64.TRUNC R4, R4 ;  /* 0x0000000400047311 */ /* 0x000e24000020d900 */
[----:B0-----:R-:W-:-:S05]  /*20f0*/  IMAD.MOV.U32 R7, RZ, RZ, R4 ;  /* 0x000000ffff077224 */ /* 0x001fca00078e0004 */
[----:B------:R0:W-:Y:S01]  /*2100*/  STG.E.U8 [R2.64], R7 ;  /* 0x0000000702007986 */ /* 0x0001e2000c101124 */
[----:B------:R-:W-:Y:S05]  /*2110*/  BRA `(.L_x_3552) ;  /* 0x00000db000007947 */ /* 0x000fea0003800000 */
.L_x_3549:
        /* <DEDUP_REMOVED lines=10> */
.L_x_3554:
[----:B------:R-:W-:-:S04]  /*21c0*/  HADD2.F32 R0, -RZ, c[0x0] [0x164].H0_H0 ;  /* 0x20005900ff007630 */ /* 0x000fc80000004100 */
[----:B------:R-:W0:Y:S02]  /*21d0*/  F2I.FTZ.TRUNC.NTZ R5, R0 ;  /* 0x0000000000057305 */ /* 0x000e24000021f100 */
[----:B0-----:R0:W-:Y:S01]  /*21e0*/  STG.E [R2.64], R5 ;  /* 0x0000000502007986 */ /* 0x0011e2000c101924 */
[----:B------:R-:W-:Y:S05]  /*21f0*/  BRA `(.L_x_3552) ;  /* 0x00000cd000007947 */ /* 0x000fea0003800000 */
.L_x_3553:
[----:B------:R-:W-:-:S04]  /*2200*/  HADD2.F32 R0, -RZ, c[0x0] [0x164].H0_H0 ;  /* 0x20005900ff007630 */ /* 0x000fc80000004100 */
[----:B------:R-:W0:Y:S02]  /*2210*/  F2I.FTZ.TRUNC.NTZ R5, R0 ;  /* 0x0000000000057305 */ /* 0x000e24000021f100 */
[----:B0-----:R0:W-:Y:S01]  /*2220*/  STG.E.U16 [R2.64], R5 ;  /* 0x0000000502007986 */ /* 0x0011e2000c101524 */
[----:B------:R-:W-:Y:S05]  /*2230*/  BRA `(.L_x_3552) ;  /* 0x00000c9000007947 */ /* 0x000fea0003800000 */
.L_x_3548:
        /* <DEDUP_REMOVED lines=9> */
.L_x_3556:
[----:B------:R-:W0:Y:S02]  /*22d0*/  LDC.U16 R5, c[0x0][0x164] ;  /* 0x00005900ff057b82 */ /* 0x000e240000000400 */
[----:B0-----:R0:W-:Y:S01]  /*22e0*/  STG.E.U16 [R2.64], R5 ;  /* 0x0000000502007986 */ /* 0x0011e2000c101524 */
[----:B------:R-:W-:Y:S05]  /*22f0*/  BRA `(.L_x_3552) ;  /* 0x00000bd000007947 */ /* 0x000fea0003800000 */
.L_x_3555:
        /* <DEDUP_REMOVED lines=10> */
.L_x_3558:
[----:B------:R-:W-:-:S05]  /*23a0*/  HADD2.F32 R0, -RZ, c[0x0] [0x164].H0_H0 ;  /* 0x20005900ff007630 */ /* 0x000fca0000004100 */
[----:B------:R-:W-:-:S04]  /*23b0*/  F2FP.PACK_AB R0, RZ, R0 ;  /* 0x00000000ff00723e */ /* 0x000fc800000000ff */
[----:B------:R-:W-:-:S05]  /*23c0*/  PRMT R0, R0, 0x5410, RZ ;  /* 0x0000541000007816 */ /* 0x000fca00000000ff */
[----:B------:R0:W-:Y:S01]  /*23d0*/  STG.E [R2.64], R0 ;  /* 0x0000000002007986 */ /* 0x0001e2000c101924 */
[----:B------:R-:W-:Y:S05]  /*23e0*/  BRA `(.L_x_3552) ;  /* 0x00000ae000007947 */ /* 0x000fea0003800000 */
.L_x_3557:
[----:B------:R-:W-:-:S05]  /*23f0*/  HADD2.F32 R0, -RZ, c[0x0] [0x164].H0_H0 ;  /* 0x20005900ff007630 */ /* 0x000fca0000004100 */
[----:B------:R-:W-:-:S04]  /*2400*/  FMUL.FTZ R0, R0, 1 ;  /* 0x3f80000000007820 */ /* 0x000fc80000410000 */
[----:B------:R-:W0:Y:S02]  /*2410*/  F2F.F64.F32 R4, R0 ;  /* 0x0000000000047310 */ /* 0x000e240000201800 */
[----:B0-----:R0:W-:Y:S01]  /*2420*/  STG.E.64 [R2.64], R4 ;  /* 0x0000000402007986 */ /* 0x0011e2000c101b24 */
[----:B------:R-:W-:Y:S05]  /*2430*/  BRA `(.L_x_3552) ;  /* 0x00000a9000007947 */ /* 0x000fea0003800000 */
.L_x_3547:
        /* <DEDUP_REMOVED lines=13> */
.L_x_3561:
[----:B------:R-:W-:Y:S01]  /*2510*/  HADD2.F32 R0, -RZ, c[0x0] [0x164].H0_H0 ;  /* 0x20005900ff007630 */ /* 0x000fe20000004100 */
[----:B------:R-:W-:-:S04]  /*2520*/  CS2R R6, SRZ ;  /* 0x0000000000067805 */ /* 0x000fc8000001ff00 */
[----:B------:R-:W-:-:S04]  /*2530*/  FMUL.FTZ R0, R0, 1 ;  /* 0x3f80000000007820 */ /* 0x000fc80000410000 */
[----:B------:R-:W0:Y:S02]  /*2540*/  F2F.F64.F32 R4, R0 ;  /* 0x0000000000047310 */ /* 0x000e240000201800 */
[----:B0-----:R0:W-:Y:S01]  /*2550*/  STG.E.128 [R2.64], R4 ;  /* 0x0000000402007986 */ /* 0x0011e2000c101d24 */
[----:B------:R-:W-:Y:S05]  /*2560*/  BRA `(.L_x_3552) ;  /* 0x0000096000007947 */ /* 0x000fea0003800000 */
.L_x_3560:
        /* <DEDUP_REMOVED lines=20> */
.L_x_3564:
[----:B------:R-:W-:-:S05]  /*26b0*/  LOP3.LUT R5, R0, R9, RZ, 0xfc, !PT ;  /* 0x0000000900057212 */ /* 0x000fca00078efcff */
[----:B------:R0:W-:Y:S01]  /*26c0*/  STG.E.U8 [R2.64], R5 ;  /* 0x0000000502007986 */ /* 0x0001e2000c101124 */
[----:B------:R-:W-:Y:S05]  /*26d0*/  BRA `(.L_x_3552) ;  /* 0x000007f000007947 */ /* 0x000fea0003800000 */
.L_x_3563:
        /* <DEDUP_REMOVED lines=12> */
.L_x_3565:
[----:B------:R-:W-:Y:S01]  /*27a0*/  ISETP.GT.U32.AND P0, PT, R0, 0x7f800000, PT ;  /* 0x7f8000000000780c */ /* 0x000fe20003f04070 */
[----:B------:R-:W-:-:S05]  /*27b0*/  IMAD.MOV.U32 R0, RZ, RZ, 0x7f ;  /* 0x0000007fff007424 */ /* 0x000fca00078e00ff */
[----:B------:R-:W-:Y:S02]  /*27c0*/  SEL R0, R0, 0x7c, P0 ;  /* 0x0000007c00007807 */ /* 0x000fe40000000000 */
.L_x_3566:
[----:B------:R-:W-:-:S04]  /*27d0*/  LOP3.LUT R4, R4, 0x80000000, RZ, 0xc0, !PT ;  /* 0x8000000004047812 */ /* 0x000fc800078ec0ff */
[----:B------:R-:W-:-:S04]  /*27e0*/  SHF.R.U32.HI R5, RZ, 0x18, R4 ;  /* 0x00000018ff057819 */ /* 0x000fc80000011604 */
[----:B------:R-:W-:-:S05]  /*27f0*/  LOP3.LUT R5, R0, R5, RZ, 0xfc, !PT ;  /* 0x0000000500057212 */ /* 0x000fca00078efcff */
[----:B------:R0:W-:Y:S01]  /*2800*/  STG.E.U8 [R2.64], R5 ;  /* 0x0000000502007986 */ /* 0x0001e2000c101124 */
[----:B------:R-:W-:Y:S05]  /*2810*/  BRA `(.L_x_3552) ;  /* 0x000006b000007947 */ /* 0x000fea0003800000 */
.L_x_3562:
[----:B------:R-:W-:-:S05]  /*2820*/  HADD2.F32 R0, -RZ, c[0x0] [0x164].H0_H0 ;  /* 0x20005900ff007630 */ /* 0x000fca0000004100 */
[----:B------:R-:W-:-:S05]  /*2830*/  F2FP.BF16.PACK_AB R0, RZ, R0 ;  /* 0x00000000ff00723e */ /* 0x000fca00000010ff */
[----:B------:R0:W-:Y:S01]  /*2840*/  STG.E.U16 [R2.64], R0 ;  /* 0x0000000002007986 */ /* 0x0001e2000c101524 */
[----:B------:R-:W-:Y:S05]  /*2850*/  BRA `(.L_x_3552) ;  /* 0x0000067000007947 */ /* 0x000fea0003800000 */
.L_x_3559:
        /* <DEDUP_REMOVED lines=12> */
.L_x_3569:
        /* <DEDUP_REMOVED lines=17> */
.L_x_3571:
[----:B------:R-:W-:-:S04]  /*2a30*/  LOP3.LUT R4, R4, 0x80000000, RZ, 0xc0, !PT ;  /* 0x8000000004047812 */ /* 0x000fc800078ec0ff */
[----:B------:R-:W-:-:S04]  /*2a40*/  SHF.R.U32.HI R5, RZ, 0x18, R4 ;  /* 0x00000018ff057819 */ /* 0x000fc80000011604 */
[----:B------:R-:W-:-:S05]  /*2a50*/  LOP3.LUT R0, R0, R5, RZ, 0xfc, !PT ;  /* 0x0000000500007212 */ /* 0x000fca00078efcff */
.L_x_3570:
[----:B------:R0:W-:Y:S01]  /*2a60*/  STG.E.U8 [R2.64], R0 ;  /* 0x0000000002007986 */ /* 0x0001e2000c101124 */
[----:B------:R-:W-:Y:S05]  /*2a70*/  BRA `(.L_x_3552) ;  /* 0x0000045000007947 */ /* 0x000fea0003800000 */
.L_x_3568:
        /* <DEDUP_REMOVED lines=17> */
.L_x_3573:
[----:B------:R-:W-:-:S04]  /*2b90*/  LOP3.LUT R4, R4, 0x80000000, RZ, 0xc0, !PT ;  /* 0x8000000004047812 */ /* 0x000fc800078ec0ff */
[----:B------:R-:W-:-:S04]  /*2ba0*/  SHF.R.U32.HI R5, RZ, 0x18, R4 ;  /* 0x00000018ff057819 */ /* 0x000fc80000011604 */
[----:B------:R-:W-:-:S05]  /*2bb0*/  LOP3.LUT R0, R0, R5, RZ, 0xfc, !PT ;  /* 0x0000000500007212 */ /* 0x000fca00078efcff */
.L_x_3572:
[----:B------:R0:W-:Y:S01]  /*2bc0*/  STG.E.U8 [R2.64], R0 ;  /* 0x0000000002007986 */ /* 0x0001e2000c101124 */
[----:B------:R-:W-:Y:S05]  /*2bd0*/  BRA `(.L_x_3552) ;  /* 0x000002f000007947 */ /* 0x000fea0003800000 */
.L_x_3567:
        /* <DEDUP_REMOVED lines=18> */
.L_x_3576:
[----:B------:R0:W-:Y:S01]  /*2d00*/  STG.E.U8 [R2.64], R0 ;  /* 0x0000000002007986 */ /* 0x0001e2000c101124 */
[----:B------:R-:W-:Y:S05]  /*2d10*/  BRA `(.L_x_3552) ;  /* 0x000001b000007947 */ /* 0x000fea0003800000 */
.L_x_3551:
        /* <DEDUP_REMOVED lines=20> */
.L_x_3575:
[----:B------:R-:W-:-:S06]  /*2e60*/  HADD2.F32 R4, -RZ, c[0x0] [0x164].H0_H0 ;  /* 0x20005900ff047630 */ /* 0x000fcc0000004100 */
[----:B------:R-:W0:Y:S02]  /*2e70*/  F2I.U64.TRUNC R4, R4 ;  /* 0x0000000400047311 */ /* 0x000e24000020d800 */
[----:B0-----:R0:W-:Y:S01]  /*2e80*/  STG.E.64 [R2.64], R4 ;  /* 0x0000000402007986 */ /* 0x0011e2000c101b24 */
[----:B------:R-:W-:Y:S05]  /*2e90*/  BRA `(.L_x_3552) ;  /* 0x0000003000007947 */ /* 0x000fea0003800000 */
.L_x_3574:
[----:B------:R-:W-:-:S04]  /*2ea0*/  HADD2.F32 R0, -RZ, c[0x0] [0x164].H0_H0 ;  /* 0x20005900ff007630 */ /* 0x000fc80000004100 */
[----:B------:R-:W0:Y:S02]  /*2eb0*/  F2I.FTZ.U32.TRUNC.NTZ R5, R0 ;  /* 0x0000000000057305 */ /* 0x000e24000021f000 */
[----:B0-----:R0:W-:Y:S02]  /*2ec0*/  STG.E [R2.64], R5 ;  /* 0x0000000502007986 */ /* 0x0011e4000c101924 */
.L_x_3552:
[----:B------:R-:W-:Y:S02]  /*2ed0*/  IADD3 R16, R16, 0x80, RZ ;  /* 0x0000008010107810 */ /* 0x000fe40007ffe0ff */
.L_x_3516:
[----:B------:R-:W-:Y:S05]  /*2ee0*/  BSYNC B6 ;  /* 0x0000000000067941 */ /* 0x000fea0003800000 */
.L_x_3515:
        /* <DEDUP_REMOVED lines=21> */
.L_x_3580:
[----:B------:R-:W-:-:S06]  /*3040*/  HADD2.F32 R4, -RZ, c[0x0] [0x164].H0_H0 ;  /* 0x20005900ff047630 */ /* 0x000fcc0000004100 */
[----:B------:R-:W0:Y:S02]  /*3050*/  F2I.S64.TRUNC R4, R4 ;  /* 0x0000000400047311 */ /* 0x000e24000020d900 */
[----:B0-----:R-:W-:-:S05]  /*3060*/  IMAD.MOV.U32 R7, RZ, RZ, R4 ;  /* 0x000000ffff077224 */ /* 0x001fca00078e0004 */
[----:B------:R-:W-:Y:S01]  /*3070*/  STG.E.U8 [R2.64], R7 ;  /* 0x0000000702007986 */ /* 0x000fe2000c101124 */
[----:B------:R-:W-:Y:S05]  /*3080*/  EXIT ;  /* 0x000000000000794d */ /* 0x000fea0003800000 */
.L_x_3579:
        /* <DEDUP_REMOVED lines=10> */
.L_x_3583:
[----:B------:R-:W-:-:S04]  /*3130*/  HADD2.F32 R0, -RZ, c[0x0] [0x164].H0_H0 ;  /* 0x20005900ff007630 */ /* 0x000fc80000004100 */
[----:B------:R-:W0:Y:S02]  /*3140*/  F2I.FTZ.TRUNC.NTZ R5, R0 ;  /* 0x0000000000057305 */ /* 0x000e24000021f100 */
[----:B0-----:R-:W-:Y:S01]  /*3150*/  STG.E [R2.64], R5 ;  /* 0x0000000502007986 */ /* 0x001fe2000c101924 */
[----:B------:R-:W-:Y:S05]  /*3160*/  EXIT ;  /* 0x000000000000794d */ /* 0x000fea0003800000 */
.L_x_3582:
[----:B------:R-:W-:-:S04]  /*3170*/  HADD2.F32 R0, -RZ, c[0x0] [0x164].H0_H0 ;  /* 0x20005900ff007630 */ /* 0x000fc80000004100 */
[----:B------:R-:W0:Y:S02]  /*3180*/  F2I.FTZ.TRUNC.NTZ R5, R0 ;  /* 0x0000000000057305 */ /* 0x000e24000021f100 */
[----:B0-----:R-:W-:Y:S01]  /*3190*/  STG.E.U16 [R2.64], R5 ;  /* 0x0000000502007986 */ /* 0x001fe2000c101524 */
[----:B------:R-:W-:Y:S05]  /*31a0*/  EXIT ;  /* 0x000000000000794d */ /* 0x000fea0003800000 */
.L_x_3578:
        /* <DEDUP_REMOVED lines=9> */
.L_x_3585:
[----:B------:R-:W0:Y:S02]  /*3240*/  LDC.U16 R5, c[0x0][0x164] ;  /* 0x00005900ff057b82 */ /* 0x000e240000000400 */
[----:B0-----:R-:W-:Y:S01]  /*3250*/  STG.E.U16 [R2.64], R5 ;  /* 0x0000000502007986 */ /* 0x001fe2000c101524 */
[----:B------:R-:W-:Y:S05]  /*3260*/  EXIT ;  /* 0x000000000000794d */ /* 0x000fea0003800000 */
.L_x_3584:
        /* <DEDUP_REMOVED lines=10> */
.L_x_3587:
[----:B------:R-:W-:-:S05]  /*3310*/  HADD2.F32 R0, -RZ, c[0x0] [0x164].H0_H0 ;  /* 0x20005900ff007630 */ /* 0x000fca0000004100 */
[----:B------:R-:W-:-:S04]  /*3320*/  F2FP.PACK_AB R0, RZ, R0 ;  /* 0x00000000ff00723e */ /* 0x000fc800000000ff */
[----:B------:R-:W-:-:S05]  /*3330*/  PRMT R0, R0, 0x5410, RZ ;  /* 0x0000541000007816 */ /* 0x000fca00000000ff */
[----:B------:R-:W-:Y:S01]  /*3340*/  STG.E [R2.64], R0 ;  /* 0x0000000002007986 */ /* 0x000fe2000c101924 */
[----:B------:R-:W-:Y:S05]  /*3350*/  EXIT ;  /* 0x000000000000794d */ /* 0x000fea0003800000 */
.L_x_3586:
[----:B------:R-:W-:-:S05]  /*3360*/  HADD2.F32 R0, -RZ, c[0x0] [0x164].H0_H0 ;  /* 0x20005900ff007630 */ /* 0x000fca0000004100 */
[----:B------:R-:W-:-:S04]  /*3370*/  FMUL.FTZ R0, R0, 1 ;  /* 0x3f80000000007820 */ /* 0x000fc80000410000 */
[----:B------:R-:W0:Y:S02]  /*3380*/  F2F.F64.F32 R4, R0 ;  /* 0x0000000000047310 */ /* 0x000e240000201800 */
[----:B0-----:R-:W-:Y:S01]  /*3390*/  STG.E.64 [R2.64], R4 ;  /* 0x0000000402007986 */ /* 0x001fe2000c101b24 */
[----:B------:R-:W-:Y:S05]  /*33a0*/  EXIT ;  /* 0x000000000000794d */ /* 0x000fea0003800000 */
.L_x_3577:
        /* <DEDUP_REMOVED lines=13> */
.L_x_3590:
[----:B------:R-:W-:Y:S01]  /*3480*/  HADD2.F32 R0, -RZ, c[0x0] [0x164].H0_H0 ;  /* 0x20005900ff007630 */ /* 0x000fe20000004100 */
[----:B------:R-:W-:-:S04]  /*3490*/  CS2R R6, SRZ ;  /* 0x0000000000067805 */ /* 0x000fc8000001ff00 */
[----:B------:R-:W-:-:S04]  /*34a0*/  FMUL.FTZ R0, R0, 1 ;  /* 0x3f80000000007820 */ /* 0x000fc80000410000 */
[----:B------:R-:W0:Y:S02]  /*34b0*/  F2F.F64.F32 R4, R0 ;  /* 0x0000000000047310 */ /* 0x000e240000201800 */
[----:B0-----:R-:W-:Y:S01]  /*34c0*/  STG.E.128 [R2.64], R4 ;  /* 0x0000000402007986 */ /* 0x001fe2000c101d24 */
[----:B------:R-:W-:Y:S05]  /*34d0*/  EXIT ;  /* 0x000000000000794d */ /* 0x000fea0003800000 */
.L_x_3589:
        /* <DEDUP_REMOVED lines=20> */
.L_x_3593:
[----:B------:R-:W-:-:S05]  /*3620*/  LOP3.LUT R5, R0, R9, RZ, 0xfc, !PT ;  /* 0x0000000900057212 */ /* 0x000fca00078efcff */
[----:B------:R-:W-:Y:S01]  /*3630*/  STG.E.U8 [R2.64], R5 ;  /* 0x0000000502007986 */ /* 0x000fe2000c101124 */
[----:B------:R-:W-:Y:S05]  /*3640*/  EXIT ;  /* 0x000000000000794d */ /* 0x000fea0003800000 */
.L_x_3592:
        /* <DEDUP_REMOVED lines=12> */
.L_x_3594:
[----:B------:R-:W-:Y:S01]  /*3710*/  ISETP.GT.U32.AND P0, PT, R0, 0x7f800000, PT ;  /* 0x7f8000000000780c */ /* 0x000fe20003f04070 */
[----:B------:R-:W-:-:S05]  /*3720*/  IMAD.MOV.U32 R0, RZ, RZ, 0x7f ;  /* 0x0000007fff007424 */ /* 0x000fca00078e00ff */
[----:B------:R-:W-:Y:S02]  /*3730*/  SEL R0, R0, 0x7c, P0 ;  /* 0x0000007c00007807 */ /* 0x000fe40000000000 */
.L_x_3595:
[----:B------:R-:W-:-:S04]  /*3740*/  LOP3.LUT R4, R4, 0x80000000, RZ, 0xc0, !PT ;  /* 0x8000000004047812 */ /* 0x000fc800078ec0ff */
[----:B------:R-:W-:-:S04]  /*3750*/  SHF.R.U32.HI R5, RZ, 0x18, R4 ;  /* 0x00000018ff057819 */ /* 0x000fc80000011604 */
[----:B------:R-:W-:-:S05]  /*3760*/  LOP3.LUT R5, R0, R5, RZ, 0xfc, !PT ;  /* 0x0000000500057212 */ /* 0x000fca00078efcff */
[----:B------:R-:W-:Y:S01]  /*3770*/  STG.E.U8 [R2.64], R5 ;  /* 0x0000000502007986 */ /* 0x000fe2000c101124 */
[----:B------:R-:W-:Y:S05]  /*3780*/  EXIT ;  /* 0x000000000000794d */ /* 0x000fea0003800000 */
.L_x_3591:
[----:B------:R-:W-:-:S05]  /*3790*/  HADD2.F32 R0, -RZ, c[0x0] [0x164].H0_H0 ;  /* 0x20005900ff007630 */ /* 0x000fca0000004100 */
[----:B------:R-:W-:-:S05]  /*37a0*/  F2FP.BF16.PACK_AB R0, RZ, R0 ;  /* 0x00000000ff00723e */ /* 0x000fca00000010ff */
[----:B------:R-:W-:Y:S01]  /*37b0*/  STG.E.U16 [R2.64], R0 ;  /* 0x0000000002007986 */ /* 0x000fe2000c101524 */
[----:B------:R-:W-:Y:S05]  /*37c0*/  EXIT ;  /* 0x000000000000794d */ /* 0x000fea0003800000 */
.L_x_3588:
        /* <DEDUP_REMOVED lines=12> */
.L_x_3598:
        /* <DEDUP_REMOVED lines=17> */
.L_x_3600:
[----:B------:R-:W-:-:S04]  /*39a0*/  LOP3.LUT R4, R4, 0x80000000, RZ, 0xc0, !PT ;  /* 0x8000000004047812 */ /* 0x000fc800078ec0ff */
[----:B------:R-:W-:-:S04]  /*39b0*/  SHF.R.U32.HI R5, RZ, 0x18, R4 ;  /* 0x00000018ff057819 */ /* 0x000fc80000011604 */
[----:B------:R-:W-:-:S05]  /*39c0*/  LOP3.LUT R0, R0, R5, RZ, 0xfc, !PT ;  /* 0x0000000500007212 */ /* 0x000fca00078efcff */
.L_x_3599:
[----:B------:R-:W-:Y:S01]  /*39d0*/  STG.E.U8 [R2.64], R0 ;  /* 0x0000000002007986 */ /* 0x000fe2000c101124 */
[----:B------:R-:W-:Y:S05]  /*39e0*/  EXIT ;  /* 0x000000000000794d */ /* 0x000fea0003800000 */
.L_x_3597:
        /* <DEDUP_REMOVED lines=17> */
.L_x_3602:
[----:B------:R-:W-:-:S04]  /*3b00*/  LOP3.LUT R4, R4, 0x80000000, RZ, 0xc0, !PT ;  /* 0x8000000004047812 */ /* 0x000fc800078ec0ff */
[----:B------:R-:W-:-:S04]  /*3b10*/  SHF.R.U32.HI R5, RZ, 0x18, R4 ;  /* 0x00000018ff057819 */ /* 0x000fc80000011604 */
[----:B------:R-:W-:-:S05]  /*3b20*/  LOP3.LUT R0, R0, R5, RZ, 0xfc, !PT ;  /* 0x0000000500007212 */ /* 0x000fca00078efcff */
.L_x_3601:
[----:B------:R-:W-:Y:S01]  /*3b30*/  STG.E.U8 [R2.64], R0 ;  /* 0x0000000002007986 */ /* 0x000fe2000c101124 */
[----:B------:R-:W-:Y:S05]  /*3b40*/  EXIT ;  /* 0x000000000000794d */ /* 0x000fea0003800000 */
.L_x_3596:
        /* <DEDUP_REMOVED lines=18> */
.L_x_3605:
[----:B------:R-:W-:Y:S01]  /*3c70*/  STG.E.U8 [R2.64], R0 ;  /* 0x0000000002007986 */ /* 0x000fe2000c101124 */
[----:B------:R-:W-:Y:S05]  /*3c80*/  EXIT ;  /* 0x000000000000794d */ /* 0x000fea0003800000 */
.L_x_3581:
        /* <DEDUP_REMOVED lines=20> */
.L_x_3604:
[----:B------:R-:W-:-:S06]  /*3dd0*/  HADD2.F32 R4, -RZ, c[0x0] [0x164].H0_H0 ;  /* 0x20005900ff047630 */ /* 0x000fcc0000004100 */
[----:B------:R-:W0:Y:S02]  /*3de0*/  F2I.U64.TRUNC R4, R4 ;  /* 0x0000000400047311 */ /* 0x000e24000020d800 */
[----:B0-----:R-:W-:Y:S01]  /*3df0*/  STG.E.64 [R2.64], R4 ;  /* 0x0000000402007986 */ /* 0x001fe2000c101b24 */
[----:B------:R-:W-:Y:S05]  /*3e00*/  EXIT ;  /* 0x000000000000794d */ /* 0x000fea0003800000 */
.L_x_3603:
[----:B------:R-:W-:-:S04]  /*3e10*/  HADD2.F32 R0, -RZ, c[0x0] [0x164].H0_H0 ;  /* 0x20005900ff007630 */ /* 0x000fc80000004100 */
[----:B------:R-:W0:Y:S02]  /*3e20*/  F2I.FTZ.U32.TRUNC.NTZ R5, R0 ;  /* 0x0000000000057305 */ /* 0x000e24000021f000 */
[----:B0-----:R-:W-:Y:S01]  /*3e30*/  STG.E [R2.64], R5 ;  /* 0x0000000502007986 */ /* 0x001fe2000c101924 */
[----:B------:R-:W-:Y:S05]  /*3e40*/  EXIT ;  /* 0x000000000000794d */ /* 0x000fea0003800000 */
.L_x_3606:
        /* <DEDUP_REMOVED lines=11> */
.L_x_6898:


//--------------------- .text._ZN2at6native18elementwise_kernelILi128ELi4EZNS0_22gpu_kernel_impl_nocastINS0_11FillFunctorIN3c104HalfEEEEEvRNS_18TensorIteratorBaseERKT_EUliE_EEviT1_ --------------------------
	.section	.text._ZN2at6native18elementwise_kernelILi128ELi4EZNS0_22gpu_kernel_impl_nocastINS0_11FillFunctorIN3c104HalfEEEEEvRNS_18TensorIteratorBaseERKT_EUliE_EEviT1_,"ax",@progbits
	.sectioninfo	@"SHI_REGISTERS=10"
	.align	128
        .global         _ZN2at6native18elementwise_kernelILi128ELi4EZNS0_22gpu_kernel_impl_nocastINS0_11FillFunctorIN3c104HalfEEEEEvRNS_18TensorIteratorBaseERKT_EUliE_EEviT1_
        .type           _ZN2at6native18elementwise_kernelILi128ELi4EZNS0_22gpu_kernel_impl_nocastINS0_11FillFunctorIN3c104HalfEEEEEvRNS_18TensorIteratorBaseERKT_EUliE_EEviT1_,@function
        .size           _ZN2at6native18elementwise_kernelILi128ELi4EZNS0_22gpu_kernel_impl_nocastINS0_11FillFunctorIN3c104HalfEEEEEvRNS_18TensorIteratorBaseERKT_EUliE_EEviT1_,(.L_x_6899 - _ZN2at6native18elementwise_kernelILi128ELi4EZNS0_22gpu_kernel_impl_nocastINS0_11FillFunctorIN3c104HalfEEEEEvRNS_18TensorIteratorBaseERKT_EUliE_EEviT1_)
        .other          _ZN2at6native18elementwise_kernelILi128ELi4EZNS0_22gpu_kernel_impl_nocastINS0_11FillFunctorIN3c104HalfEEEEEvRNS_18TensorIteratorBaseERKT_EUliE_EEviT1_,@"STO_CUDA_ENTRY STV_DEFAULT"
_ZN2at6native18elementwise_kernelILi128ELi4EZNS0_22gpu_kernel_impl_nocastINS0_11FillFunctorIN3c104HalfEEEEEvRNS_18TensorIteratorBaseERKT_EUliE_EEviT1_:
.text._ZN2at6native18elementwise_kernelILi128ELi4EZNS0_22gpu_kernel_impl_nocastINS0_11FillFunctorIN3c104HalfEEEEEvRNS_18TensorIteratorBaseERKT_EUliE_EEviT1_:
        /* <DEDUP_REMOVED lines=210> */
.L_x_3611:
        /* <DEDUP_REMOVED lines=207> */
.L_x_3613:
[----:B------:R-:W0:Y:S01]  /*1a10*/  LDC.U16 R5, c[0x0][0x308] ;  /* 0x0000c200ff057b82 */ /* 0x000e220000000400 */
[----:B------:R-:W-:Y:S02]  /*1a20*/  IADD3 R2, P0, R2, c[0x0][0x300], RZ ;  /* 0x0000c00002027a10 */ /* 0x000fe40007f1e0ff */
[----:B------:R-:W-:-:S03]  /*1a30*/  IADD3 R0, R0, 0x80, RZ ;  /* 0x0000008000007810 */ /* 0x000fc60007ffe0ff */
[----:B------:R-:W-:-:S05]  /*1a40*/  IMAD.X R3, RZ, RZ, c[0x0][0x304], P0 ;  /* 0x0000c100ff037624 */ /* 0x000fca00000e06ff */
[----:B0-----:R0:W-:Y:S03]  /*1a50*/  STG.E.U16 [R2.64], R5 ;  /* 0x0000000502007986 */ /* 0x0011e6000c101504 */
.L_x_3610:
[----:B------:R-:W-:-:S13]  /*1a60*/  ISETP.GE.AND P0, PT, R0, c[0x0][0x160], PT ;  /* 0x0000580000007a0c */ /* 0x000fda0003f06270 */
[----:B------:R-:W-:Y:S01]  /*1a70*/  @P0 BREAK B1 ;  /* 0x0000000000010942 */ /* 0x000fe20003800000 */
[----:B------:R-:W-:Y:S05]  /*1a80*/  @P0 BRA `(.L_x_3612) ;  /* 0x00000cd000000947 */ /* 0x000fea0003800000 */
[----:B------:R-:W-:Y:S05]  /*1a90*/  BSYNC B1 ;  /* 0x0000000000017941 */ /* 0x000fea0003800000 */
.L_x_3609:
        /* <DEDUP_REMOVED lines=199> */
.L_x_3614:
[----:B------:R-:W0:Y:S01]  /*2710*/  LDC.U16 R5, c[0x0][0x308] ;  /* 0x0000c200ff057b82 */ /* 0x000e220000000400 */
[----:B------:R-:W-:Y:S02]  /*2720*/  IADD3 R2, P0, R2, c[0x0][0x300], RZ ;  /* 0x0000c00002027a10 */ /* 0x000fe40007f1e0ff */
[----:B------:R-:W-:-:S03]  /*2730*/  IADD3 R0, R0, 0x80, RZ ;  /* 0x0000008000007810 */ /* 0x000fc60007ffe0ff */
[----:B------:R-:W-:-:S05]  /*2740*/  IMAD.X R3, RZ, RZ, c[0x0][0x304], P0 ;  /* 0x0000c100ff037624 */ /* 0x000fca00000e06ff */
[----:B0-----:R0:W-:Y:S03]  /*2750*/  STG.E.U16 [R2.64], R5 ;  /* 0x0000000502007986 */ /* 0x0011e6000c101504 */
.L_x_3612:
[----:B------:R-:W-:Y:S05]  /*2760*/  BSYNC B0 ;  /* 0x0000000000007941 */ /* 0x000fea0003800000 */
.L_x_3608:
        /* <DEDUP_REMOVED lines=202> */
.L_x_3615:
[----:B------:R-:W0:Y:S01]  /*3410*/  LDC.U16 R5, c[0x0][0x308] ;  /* 0x0000c200ff057b82 */ /* 0x000e220000000400 */
[----:B------:R-:W-:-:S04]  /*3420*/  IADD3 R2, P0, R0, c[0x0][0x300], RZ ;  /* 0x0000c00000027a10 */ /* 0x000fc80007f1e0ff */
[----:B------:R-:W-:-:S05]  /*3430*/  IADD3.X R3, RZ, c[0x0][0x304], RZ, P0, !PT ;  /* 0x0000c100ff037a10 */ /* 0x000fca00007fe4ff */
[----:B0-----:R-:W-:Y:S01]  /*3440*/  STG.E.U16 [R2.64], R5 ;  /* 0x0000000502007986 */ /* 0x001fe2000c101504 */
[----:B------:R-:W-:Y:S05]  /*3450*/  EXIT ;  /* 0x000000000000794d */ /* 0x000fea0003800000 */
.L_x_3607:
        /* <DEDUP_REMOVED lines=15> */
.L_x_3618:
[----:B------:R-:W-:Y:S05]  /*3550*/  BSYNC B1 ;  /* 0x0000000000017941 */ /* 0x000fea0003800000 */
.L_x_3617:
[----:B------:R-:W-:-:S13]  /*3560*/  ISETP.GE.AND P0, PT, R0, c[0x0][0x160], PT ;  /* 0x0000580000007a0c */ /* 0x000fda0003f06270 */
[----:B0-----:R-:W0:Y:S01]  /*3570*/  @!P0 LDC.U16 R5, c[0x0][0x308] ;  /* 0x0000c200ff058b82 */ /* 0x001e220000000400 */
[----:B------:R-:W-:Y:S01]  /*3580*/  @!P0 IADD3 R0, R0, 0x80, RZ ;  /* 0x0000008000008810 */ /* 0x000fe20007ffe0ff */
[----:B0-----:R0:W-:Y:S06]  /*3590*/  @!P0 STG.E.U16 [R2.64], R5 ;  /* 0x0000000502008986 */ /* 0x0011ec000c101504 */
.L_x_3619:
[----:B------:R-:W-:Y:S05]  /*35a0*/  BSYNC B0 ;  /* 0x0000000000007941 */ /* 0x000fea0003800000 */
.L_x_3616:
[----:B------:R-:W-:Y:S01]  /*35b0*/  WARPSYNC 0xffffffff ;  /* 0xffffffff00007948 */ /* 0x000fe20003800000 */
[----:B------:R-:W-:-:S13]  /*35c0*/  ISETP.GE.AND P0, PT, R0, c[0x0][0x160], PT ;  /* 0x0000580000007a0c */ /* 0x000fda0003f06270 */
[----:B------:R-:W-:Y:S05]  /*35d0*/  @P0 EXIT ;  /* 0x000000000000094d */ /* 0x000fea0003800000 */
[----:B0-----:R-:W0:Y:S02]  /*35e0*/  LDC.U16 R5, c[0x0][0x308] ;  /* 0x0000c200ff057b82 */ /* 0x001e240000000400 */
[----:B0-----:R-:W-:Y:S01]  /*35f0*/  STG.E.U16 [R2.64], R5 ;  /* 0x0000000502007986 */ /* 0x001fe2000c101504 */
[----:B------:R-:W-:Y:S05]  /*3600*/  EXIT ;  /* 0x000000000000794d */ /* 0x000fea0003800000 */
.L_x_3620:
        /* <DEDUP_REMOVED lines=15> */
.L_x_6899:


//--------------------- .text._ZN2at6native27unrolled_elementwise_kernelINS0_11FillFunctorIN3c104HalfEEESt5arrayIPcLm1EELi4E23TrivialOffsetCalculatorILi0EjES9_ILi1EjENS0_6memory15LoadWithoutCastENSC_16StoreWithoutCastEEEviT_T0_T2_T3_T4_T5_ --------------------------
	.section	.text._ZN2at6native27unrolled_elementwise_kernelINS0_11FillFunctorIN3c104HalfEEESt5arrayIPcLm1EELi4E23TrivialOffsetCalculatorILi0EjES9_ILi1EjENS0_6memory15LoadWithoutCastENSC_16StoreWithoutCastEEEviT_T0_T2_T3_T4_T5_,"ax",@progbits
	.sectioninfo	@"SHI_REGISTERS=12"
	.align	128
        .global         _ZN2at6native27unrolled_elementwise_kernelINS0_11FillFunctorIN3c104HalfEEESt5arrayIPcLm1EELi4E23TrivialOffsetCalculatorILi0EjES9_ILi1EjENS0_6memory15LoadWithoutCastENSC_16StoreWithoutCastEEEviT_T0_T2_T3_T4_T5_
        .type           _ZN2at6native27unrolled_elementwise_kernelINS0_11FillFunctorIN3c104HalfEEESt5arrayIPcLm1EELi4E23TrivialOffsetCalculatorILi0EjES9_ILi1EjENS0_6memory15LoadWithoutCastENSC_16StoreWithoutCastEEEviT_T0_T2_T3_T4_T5_,@function
        .size           _ZN2at6native27unrolled_elementwise_kernelINS0_11FillFunctorIN3c104HalfEEESt5arrayIPcLm1EELi4E23TrivialOffsetCalculatorILi0EjES9_ILi1EjENS0_6memory15LoadWithoutCastENSC_16StoreWithoutCastEEEviT_T0_T2_T3_T4_T5_,(.L_x_6900 - _ZN2at6native27unrolled_elementwise_kernelINS0_11FillFunctorIN3c104HalfEEESt5arrayIPcLm1EELi4E23TrivialOffsetCalculatorILi0EjES9_ILi1EjENS0_6memory15LoadWithoutCastENSC_16StoreWithoutCastEEEviT_T0_T2_T3_T4_T5_)
        .other          _ZN2at6native27unrolled_elementwise_kernelINS0_11FillFunctorIN3c104HalfEEESt5arrayIPcLm1EELi4E23TrivialOffsetCalculatorILi0EjES9_ILi1EjENS0_6memory15LoadWithoutCastENSC_16StoreWithoutCastEEEviT_T0_T2_T3_T4_T5_,@"STO_CUDA_ENTRY STV_DEFAULT"
_ZN2at6native27unrolled_elementwise_kernelINS0_11FillFunctorIN3c104HalfEEESt5arrayIPcLm1EELi4E23TrivialOffsetCalculatorILi0EjES9_ILi1EjENS0_6memory15LoadWithoutCastENSC_16StoreWithoutCastEEEviT_T0_T2_T3_T4_T5_:
.text._ZN2at6native27unrolled_elementwise_kernelINS0_11FillFunctorIN3c104HalfEEESt5arrayIPcLm1EELi4E23TrivialOffsetCalculatorILi0EjES9_ILi1EjENS0_6memory15LoadWithoutCastENSC_16StoreWithoutCastEEEviT_T0_T2_T3_T4_T5_:
        /* <DEDUP_REMOVED lines=28> */
.L_x_3622:
[----:B------:R-:W-:Y:S05]  /*01c0*/  BSYNC B0 ;  /* 0x0000000000007941 */ /* 0x000fea0003800000 */
.L_x_3621:
        /* <DEDUP_REMOVED lines=8> */
.L_x_3623:
        /* <DEDUP_REMOVED lines=11> */
.L_x_6900:


//--------------------- .text._ZN2at6native29vectorized_elementwise_kernelILi2ENS0_11FillFunctorIN3c104HalfEEESt5arrayIPcLm1EEEEviT0_T1_ --------------------------
	.section	.text._ZN2at6native29vectorized_elementwise_kernelILi2ENS0_11FillFunctorIN3c104HalfEEESt5arrayIPcLm1EEEEviT0_T1_,"ax",@progbits
	.sectioninfo	@"SHI_REGISTERS=10"
	.align	128
        .global         _ZN2at6native29vectorized_elementwise_kernelILi2ENS0_11FillFunctorIN3c104HalfEEESt5arrayIPcLm1EEEEviT0_T1_
        .type           _ZN2at6native29vectorized_elementwise_kernelILi2ENS0_11FillFunctorIN3c104HalfEEESt5arrayIPcLm1EEEEviT0_T1_,@function
        .size           _ZN2at6native29vectorized_elementwise_kernelILi2ENS0_11FillFunctorIN3c104HalfEEESt5arrayIPcLm1EEEEviT0_T1_,(.L_x_6901 - _ZN2at6native29vectorized_elementwise_kernelILi2ENS0_11FillFunctorIN3c104HalfEEESt5arrayIPcLm1EEEEviT0_T1_)
        .other          _ZN2at6native29vectorized_elementwise_kernelILi2ENS0_11FillFunctorIN3c104HalfEEESt5arrayIPcLm1EEEEviT0_T1_,@"STO_CUDA_ENTRY STV_DEFAULT"
_ZN2at6native29vectorized_elementwise_kernelILi2ENS0_11FillFunctorIN3c104HalfEEESt5arrayIPcLm1EEEEviT0_T1_:
.text._ZN2at6native29vectorized_elementwise_kernelILi2ENS0_11FillFunctorIN3c104HalfEEESt5arrayIPcLm1EEEEviT0_T1_:
        /* <DEDUP_REMOVED lines=20> */
.L_x_3624:
        /* <DEDUP_REMOVED lines=26> */
.L_x_3627:
        /* <DEDUP_REMOVED lines=8> */
.L_x_3628:
        /* <DEDUP_REMOVED lines=8> */
.L_x_3629:
        /* <DEDUP_REMOVED lines=9> */
.L_x_3630:
[----:B------:R-:W-:Y:S05]  /*0470*/  BSYNC B1 ;  /* 0x0000000000017941 */ /* 0x000fea0003800000 */
.L_x_3626:
[----:B------:R-:W-:-:S13]  /*0480*/  ISETP.GE.AND P0, PT, R3, R2, PT ;  /* 0x000000020300720c */ /* 0x000fda0003f06270 */
[----:B0-----:R-:W0:Y:S01]  /*0490*/  @!P0 LDC.U16 R7, c[0x0][0x164] ;  /* 0x00005900ff078b82 */ /* 0x001e220000000400 */
[----:B------:R-:W-:Y:S01]  /*04a0*/  @!P0 MOV R5, 0x2 ;  /* 0x0000000200058802 */ /* 0x000fe20000000f00 */
[----:B------:R-:W-:Y:S01]  /*04b0*/  @!P0 IMAD.IADD R4, R0, 0x1, R3 ;  /* 0x0000000100048824 */ /* 0x000fe200078e0203 */
[----:B------:R-:W-:-:S03]  /*04c0*/  @!P0 IADD3 R3, R3, 0x80, RZ ;  /* 0x0000008003038810 */ /* 0x000fc60007ffe0ff */
[----:B------:R-:W-:-:S05]  /*04d0*/  @!P0 IMAD.WIDE.U32 R4, R4, R5, c[0x0][0x168] ;  /* 0x00005a0004048625 */ /* 0x000fca00078e0005 */
[----:B0-----:R0:W-:Y:S02]  /*04e0*/  @!P0 STG.E.U16 [R4.64], R7 ;  /* 0x0000000704008986 */ /* 0x0011e4000c101504 */
.L_x_3631:
[----:B------:R-:W-:Y:S05]  /*04f0*/  BSYNC B0 ;  /* 0x0000000000007941 */ /* 0x000fea0003800000 */
.L_x_3625:
        /* <DEDUP_REMOVED lines=9> */
.L_x_3632:
        /* <DEDUP_REMOVED lines=15> */
.L_x_6901:


//--------------------- .text._ZN2at6native29vectorized_elementwise_kernelILi4ENS0_11FillFunctorIN3c104HalfEEESt5arrayIPcLm1EEEEviT0_T1_ --------------------------
	.section	.text._ZN2at6native29vectorized_elementwise_kernelILi4ENS0_11FillFunctorIN3c104HalfEEESt5arrayIPcLm1EEEEviT0_T1_,"ax",@progbits
	.sectioninfo	@"SHI_REGISTERS=10"
	.align	128
        .global         _ZN2at6native29vectorized_elementwise_kernelILi4ENS0_11FillFunctorIN3c104HalfEEESt5arrayIPcLm1EEEEviT0_T1_
        .type           _ZN2at6native29vectorized_elementwise_kernelILi4ENS0_11FillFunctorIN3c104HalfEEESt5arrayIPcLm1EEEEviT0_T1_,@function
        .size           _ZN2at6native29vectorized_elementwise_kernelILi4ENS0_11FillFunctorIN3c104HalfEEESt5arrayIPcLm1EEEEviT0_T1_,(.L_x_6902 - _ZN2at6native29vectorized_elementwise_kernelILi4ENS0_11FillFunctorIN3c104HalfEEESt5arrayIPcLm1EEEEviT0_T1_)
        .other          _ZN2at6native29vectorized_elementwise_kernelILi4ENS0_11FillFunctorIN3c104HalfEEESt5arrayIPcLm1EEEEviT0_T1_,@"STO_CUDA_ENTRY STV_DEFAULT"
_ZN2at6native29vectorized_elementwise_kernelILi4ENS0_11FillFunctorIN3c104HalfEEESt5arrayIPcLm1EEEEviT0_T1_:
.text._ZN2at6native29vectorized_elementwise_kernelILi4ENS0_11FillFunctorIN3c104HalfEEESt5arrayIPcLm1EEEEviT0_T1_:
        /* <DEDUP_REMOVED lines=21> */
.L_x_3633:
        /* <DEDUP_REMOVED lines=26> */
.L_x_3636:
        /* <DEDUP_REMOVED lines=8> */
.L_x_3637:
        /* <DEDUP_REMOVED lines=8> */
.L_x_3638:
        /* <DEDUP_REMOVED lines=9> */
.L_x_3639:
[----:B------:R-:W-:Y:S05]  /*0480*/  BSYNC B1 ;  /* 0x0000000000017941 */ /* 0x000fea0003800000 */
.L_x_3635:
[----:B------:R-:W-:-:S13]  /*0490*/  ISETP.GE.AND P0, PT, R3, R2, PT ;  /* 0x000000020300720c */ /* 0x000fda0003f06270 */
[----:B0-----:R-:W0:Y:S01]  /*04a0*/  @!P0 LDC.U16 R7, c[0x0][0x164] ;  /* 0x00005900ff078b82 */ /* 0x001e220000000400 */
[----:B------:R-:W-:Y:S01]  /*04b0*/  @!P0 MOV R5, 0x2 ;  /* 0x0000000200058802 */ /* 0x000fe20000000f00 */
[----:B------:R-:W-:Y:S01]  /*04c0*/  @!P0 IMAD.IADD R4, R0, 0x1, R3 ;  /* 0x0000000100048824 */ /* 0x000fe200078e0203 */
[----:B------:R-:W-:-:S03]  /*04d0*/  @!P0 IADD3 R3, R3, 0x80, RZ ;  /* 0x0000008003038810 */ /* 0x000fc60007ffe0ff */
[----:B------:R-:W-:-:S05]  /*04e0*/  @!P0 IMAD.WIDE.U32 R4, R4, R5, c[0x0][0x168] ;  /* 0x00005a0004048625 */ /* 0x000fca00078e0005 */
[----:B0-----:R0:W-:Y:S02]  /*04f0*/  @!P0 STG.E.U16 [R4.64], R7 ;  /* 0x0000000704008986 */ /* 0x0011e4000c101504 */
.L_x_3640:
[----:B------:R-:W-:Y:S05]  /*0500*/  BSYNC B0 ;  /* 0x0000000000007941 */ /* 0x000fea0003800000 */
.L_x_3634:
        /* <DEDUP_REMOVED lines=9> */
.L_x_3641:
        /* <DEDUP_REMOVED lines=14> */
.L_x_6902:


//--------------------- .text._ZN2at6native29vectorized_elementwise_kernelILi8ENS0_11FillFunctorIN3c104HalfEEESt5arrayIPcLm1EEEEviT0_T1_ --------------------------
	.section	.text._ZN2at6native29vectorized_elementwise_kernelILi8ENS0_11FillFunctorIN3c104HalfEEESt5arrayIPcLm1EEEEviT0_T1_,"ax",@progbits
	.sectioninfo	@"SHI_REGISTERS=4"
	.align	128
        .global         _ZN2at6native29vectorized_elementwise_kernelILi8ENS0_11FillFunctorIN3c104HalfEEESt5arrayIPcLm1EEEEviT0_T1_
        .type           _ZN2at6native29vectorized_elementwise_kernelILi8ENS0_11FillFunctorIN3c104HalfEEESt5arrayIPcLm1EEEEviT0_T1_,@function
        .size           _ZN2at6native29vectorized_elementwise_kernelILi8ENS0_11FillFunctorIN3c104HalfEEESt5arrayIPcLm1EEEEviT0_T1_,(.L_x_6903 - _ZN2at6native29vectorized_elementwise_kernelILi8ENS0_11FillFunctorIN3c104HalfEEESt5arrayIPcLm1EEEEviT0_T1_)
        .other          _ZN2at6native29vectorized_elementwise_kernelILi8ENS0_11FillFunctorIN3c104HalfEEESt5arrayIPcLm1EEEEviT0_T1_,@"STO_CUDA_ENTRY STV_DEFAULT"
_ZN2at6native29vectorized_elementwise_kernelILi8ENS0_11FillFunctorIN3c104HalfEEESt5arrayIPcLm1EEEEviT0_T1_:
.text._ZN2at6native29vectorized_elementwise_kernelILi8ENS0_11FillFunctorIN3c104HalfEEESt5arrayIPcLm1EEEEviT0_T1_:
[----:B------:R-:W-:Y:S02]  /*0000*/  MOV R1, c[0x0][0x28] ;  /* 0x00000a0000017a02 */ /* 0x000fe40000000f00 */
[----:B------:R-:W-:Y:S05]  /*0010*/  EXIT ;  /* 0x000000000000794d */ /* 0x000fea0003800000 */
.L_x_3642:
        /* <DEDUP_REMOVED lines=14> */
.L_x_6903:


//--------------------- .text._ZN2at6native18elementwise_kernelILi128ELi4EZNS0_15gpu_kernel_implINS0_11FillFunctorIbEEEEvRNS_18TensorIteratorBaseERKT_EUliE_EEviT1_ --------------------------
	.section	.text._ZN2at6native18elementwise_kernelILi128ELi4EZNS0_15gpu_kernel_implINS0_11FillFunctorIbEEEEvRNS_18TensorIteratorBaseERKT_EUliE_EEviT1_,"ax",@progbits
	.sectioninfo	@"SHI_REGISTERS=24"
	.align	128
        .global         _ZN2at6native18elementwise_kernelILi128ELi4EZNS0_15gpu_kernel_implINS0_11FillFunctorIbEEEEvRNS_18TensorIteratorBaseERKT_EUliE_EEviT1_
        .type           _ZN2at6native18elementwise_kernelILi128ELi4EZNS0_15gpu_kernel_implINS0_11FillFunctorIbEEEEvRNS_18TensorIteratorBaseERKT_EUliE_EEviT1_,@function
        .size           _ZN2at6native18elementwise_kernelILi128ELi4EZNS0_15gpu_kernel_implINS0_11FillFunctorIbEEEEvRNS_18TensorIteratorBaseERKT_EUliE_EEviT1_,(.L_x_6904 - _ZN2at6native18elementwise_kernelILi128ELi4EZNS0_15gpu_kernel_implINS0_11FillFunctorIbEEEEvRNS_18TensorIteratorBaseERKT_EUliE_EEviT1_)
        .other          _ZN2at6native18elementwise_kernelILi128ELi4EZNS0_15gpu_kernel_implINS0_11FillFunctorIbEEEEvRNS_18TensorIteratorBaseERKT_EUliE_EEviT1_,@"STO_CUDA_ENTRY STV_DEFAULT"
_ZN2at6native18elementwise_kernelILi128ELi4EZNS0_15gpu_kernel_implINS0_11FillFunctorIbEEEEvRNS_18TensorIteratorBaseERKT_EUliE_EEviT1_:
.text._ZN2at6native18elementwise_kernelILi128ELi4EZNS0_15gpu_kernel_implINS0_11FillFunctorIbEEEEvRNS_18TensorIteratorBaseERKT_EUliE_EEviT1_:
        /* <DEDUP_REMOVED lines=210> */
.L_x_3645:
        /* <DEDUP_REMOVED lines=15> */
[----:B------:R0:W-:Y:S01]  /*0e10*/  STG.E.U8 [R2.64], R7 ;  /* 0x0000000702007986 */ /* 0x0001e2000c101124 */
[----:B------:R-:W-:Y:S05]  /*0e20*/  BRA `(.L_x_3651) ;  /* 0x00000db000007947 */ /* 0x000fea0003800000 */
.L_x_3649:
[----:B------:R0:W-:Y:S01]  /*0e30*/  STG.E.U8 [R2.64], R7 ;  /* 0x0000000702007986 */ /* 0x0001e2000c101124 */
[----:B------:R-:W-:Y:S05]  /*0e40*/  BRA `(.L_x_3651) ;  /* 0x00000d9000007947 */ /* 0x000fea0003800000 */
.L_x_3648:
[----:B------:R-:W-:-:S13]  /*0e50*/  ISETP.NE.AND P0, PT, R4, 0x2, PT ;  /* 0x000000020400780c */ /* 0x000fda0003f05270 */
[----:B------:R-:W-:Y:S05]  /*0e60*/  @!P0 BRA `(.L_x_3652) ;  /* 0x000000b000008947 */ /* 0x000fea0003800000 */
[----:B------:R-:W-:-:S13]  /*0e70*/  ISETP.NE.AND P0, PT, R4, 0x3, PT ;  /* 0x000000030400780c */ /* 0x000fda0003f05270 */
[----:B------:R-:W-:Y:S05]  /*0e80*/  @!P0 BRA `(.L_x_3653) ;  /* 0x0000006000008947 */ /* 0x000fea0003800000 */
[----:B------:R-:W-:-:S13]  /*0e90*/  ISETP.NE.AND P0, PT, R4, 0x4, PT ;  /* 0x000000040400780c */ /* 0x000fda0003f05270 */
[----:B------:R-:W-:Y:S05]  /*0ea0*/  @P0 BRA `(.L_x_3650) ;  /* 0x00000b9000000947 */ /* 0x000fea0003800000 */
[----:B------:R-:W-:-:S04]  /*0eb0*/  PRMT R4, R7, 0x8880, RZ ;  /* 0x0000888007047816 */ /* 0x000fc800000000ff */
[----:B------:R-:W-:-:S05]  /*0ec0*/  SHF.R.S32.HI R5, RZ, 0x1f, R4 ;  /* 0x0000001fff057819 */ /* 0x000fca0000011404 */
[----:B------:R0:W-:Y:S01]  /*0ed0*/  STG.E.64 [R2.64], R4 ;  /* 0x0000000402007986 */ /* 0x0001e2000c101b24 */
[----:B------:R-:W-:Y:S05]  /*0ee0*/  BRA `(.L_x_3651) ;  /* 0x00000cf000007947 */ /* 0x000fea0003800000 */
.L_x_3653:
[----:B------:R-:W-:-:S05]  /*0ef0*/  PRMT R5, R7, 0x8880, RZ ;  /* 0x0000888007057816 */ /* 0x000fca00000000ff */
[----:B------:R0:W-:Y:S01]  /*0f00*/  STG.E [R2.64], R5 ;  /* 0x0000000502007986 */ /* 0x0001e2000c101924 */
[----:B------:R-:W-:Y:S05]  /*0f10*/  BRA `(.L_x_3651) ;  /* 0x00000cc000007947 */ /* 0x000fea0003800000 */
.L_x_3652:
[----:B------:R-:W-:-:S04]  /*0f20*/  PRMT R5, R7, 0x8880, RZ ;  /* 0x0000888007057816 */ /* 0x000fc800000000ff */
[----:B------:R-:W-:-:S05]  /*0f30*/  PRMT R5, R5, 0x7710, RZ ;  /* 0x0000771005057816 */ /* 0x000fca00000000ff */
[----:B------:R0:W-:Y:S01]  /*0f40*/  STG.E.U16 [R2.64], R5 ;  /* 0x0000000502007986 */ /* 0x0001e2000c101524 */
[----:B------:R-:W-:Y:S05]  /*0f50*/  BRA `(.L_x_3651) ;  /* 0x00000c8000007947 */ /* 0x000fea0003800000 */
.L_x_3647:
[----:B------:R-:W-:-:S13]  /*0f60*/  ISETP.GT.AND P0, PT, R4, 0x6, PT ;  /* 0x000000060400780c */ /* 0x000fda0003f04270 */
[----:B------:R-:W-:Y:S05]  /*0f70*/  @P0 BRA `(.L_x_3654) ;  /* 0x000000b000000947 */ /* 0x000fea0003800000 */
[----:B------:R-:W-:-:S13]  /*0f80*/  ISETP.NE.AND P0, PT, R4, 0x5, PT ;  /* 0x000000050400780c */ /* 0x000fda0003f05270 */
[----:B------:R-:W-:Y:S05]  /*0f90*/  @!P0 BRA `(.L_x_3655) ;  /* 0x0000005000008947 */ /* 0x000fea0003800000 */
[----:B------:R-:W-:-:S13]  /*0fa0*/  ISETP.NE.AND P0, PT, R4, 0x6, PT ;  /* 0x000000060400780c */ /* 0x000fda0003f05270 */
[----:B------:R-:W-:Y:S05]  /*0fb0*/  @P0 BRA `(.L_x_3650) ;  /* 0x00000a8000000947 */ /* 0x000fea0003800000 */
[----:B------:R-:W0:Y:S02]  /*0fc0*/  I2F.S8 R5, R7 ;  /* 0x0000000700057306 */ /* 0x000e240000001400 */
[----:B0-----:R0:W-:Y:S01]  /*0fd0*/  STG.E [R2.64], R5 ;  /* 0x0000000502007986 */ /* 0x0011e2000c101924 */
[----:B------:R-:W-:Y:S05]  /*0fe0*/  BRA `(.L_x_3651) ;  /* 0x00000bf000007947 */ /* 0x000fea0003800000 */
.L_x_3655:
[----:B------:R-:W0:Y:S02]  /*0ff0*/  I2F.S8 R0, R7 ;  /* 0x0000000700007306 */ /* 0x000e240000001400 */
[----:B0-----:R-:W-:-:S05]  /*1000*/  F2FP.PACK_AB R0, RZ, R0 ;  /* 0x00000000ff00723e */ /* 0x001fca00000000ff */
[----:B------:R0:W-:Y:S01]  /*1010*/  STG.E.U16 [R2.64], R0 ;  /* 0x0000000002007986 */ /* 0x0001e2000c101524 */
[----:B------:R-:W-:Y:S05]  /*1020*/  BRA `(.L_x_3651) ;  /* 0x00000bb000007947 */ /* 0x000fea0003800000 */
.L_x_3654:
[----:B------:R-:W-:-:S13]  /*1030*/  ISETP.NE.AND P0, PT, R4, 0x7, PT ;  /* 0x000000070400780c */ /* 0x000fda0003f05270 */
[----:B------:R-:W-:Y:S05]  /*1040*/  @!P0 BRA `(.L_x_3656) ;  /* 0x000000d000008947 */ /* 0x000fea0003800000 */
[----:B------:R-:W-:-:S13]  /*1050*/  ISETP.NE.AND P0, PT, R4, 0x8, PT ;  /* 0x000000080400780c */ /* 0x000fda0003f05270 */
[----:B------:R-:W-:Y:S05]  /*1060*/  @!P0 BRA `(.L_x_3657) ;  /* 0x0000006000008947 */ /* 0x000fea0003800000 */
[----:B------:R-:W-:-:S13]  /*1070*/  ISETP.NE.AND P0, PT, R4, 0x9, PT ;  /* 0x000000090400780c */ /* 0x000fda0003f05270 */
[----:B------:R-:W-:Y:S05]  /*1080*/  @P0 BRA `(.L_x_3650) ;  /* 0x000009b000000947 */ /* 0x000fea0003800000 */
[----:B------:R-:W0:Y:S01]  /*1090*/  I2F.S8 R4, R7 ;  /* 0x0000000700047306 */ /* 0x000e220000001400 */
[----:B------:R-:W-:-:S05]  /*10a0*/  IMAD.MOV.U32 R5, RZ, RZ, RZ ;  /* 0x000000ffff057224 */ /* 0x000fca00078e00ff */
[----:B0-----:R0:W-:Y:S01]  /*10b0*/  STG.E.64 [R2.64], R4 ;  /* 0x0000000402007986 */ /* 0x0011e2000c101b24 */
[----:B------:R-:W-:Y:S05]  /*10c0*/  BRA `(.L_x_3651) ;  /* 0x00000b1000007947 */ /* 0x000fea0003800000 */
.L_x_3657:
[----:B------:R-:W0:Y:S02]  /*10d0*/  I2F.S8 R7, R7 ;  /* 0x0000000700077306 */ /* 0x000e240000001400 */
[----:B0-----:R-:W-:-:S04]  /*10e0*/  F2FP.PACK_AB R5, RZ, R7 ;  /* 0x00000007ff05723e */ /* 0x001fc800000000ff */
[----:B------:R-:W-:-:S05]  /*10f0*/  PRMT R5, R5, 0x5410, RZ ;  /* 0x0000541005057816 */ /* 0x000fca00000000ff */
[----:B------:R0:W-:Y:S01]  /*1100*/  STG.E [R2.64], R5 ;  /* 0x0000000502007986 */ /* 0x0001e2000c101924 */
[----:B------:R-:W-:Y:S05]  /*1110*/  BRA `(.L_x_3651) ;  /* 0x00000ac000007947 */ /* 0x000fea0003800000 */
.L_x_3656:
[----:B------:R-:W-:-:S04]  /*1120*/  PRMT R4, R7, 0x8880, RZ ;  /* 0x0000888007047816 */ /* 0x000fc800000000ff */
[----:B------:R-:W-:-:S06]  /*1130*/  PRMT R4, R4, 0x7710, RZ ;  /* 0x0000771004047816 */ /* 0x000fcc00000000ff */
[----:B------:R-:W0:Y:S02]  /*1140*/  I2F.F64.S16 R4, R4 ;  /* 0x0000000400047312 */ /* 0x000e240000101c00 */
[----:B0-----:R0:W-:Y:S01]  /*1150*/  STG.E.64 [R2.64], R4 ;  /* 0x0000000402007986 */ /* 0x0011e2000c101b24 */
[----:B------:R-:W-:Y:S05]  /*1160*/  BRA `(.L_x_3651) ;  /* 0x00000a7000007947 */ /* 0x000fea0003800000 */
.L_x_3646:
        /* <DEDUP_REMOVED lines=8> */
[----:B------:R-:W-:-:S04]  /*11f0*/  ISETP.NE.AND P0, PT, R7, RZ, PT ;  /* 0x000000ff0700720c */ /* 0x000fc80003f05270 */
[----:B------:R-:W-:-:S05]  /*1200*/  SEL R5, RZ, 0x1, !P0 ;  /* 0x00000001ff057807 */ /* 0x000fca0004000000 */
[----:B------:R0:W-:Y:S01]  /*1210*/  STG.E.U8 [R2.64], R5 ;  /* 0x0000000502007986 */ /* 0x0001e2000c101124 */
[----:B------:R-:W-:Y:S05]  /*1220*/  BRA `(.L_x_3651) ;  /* 0x000009b000007947 */ /* 0x000fea0003800000 */
.L_x_3660:
[----:B------:R-:W-:Y:S02]  /*1230*/  PRMT R4, R7, 0x8880, RZ ;  /* 0x0000888007047816 */ /* 0x000fe400000000ff */
[----:B------:R-:W-:Y:S02]  /*1240*/  CS2R R6, SRZ ;  /* 0x0000000000067805 */ /* 0x000fe4000001ff00 */
[----:B------:R-:W-:-:S06]  /*1250*/  PRMT R4, R4, 0x7710, RZ ;  /* 0x0000771004047816 */ /* 0x000fcc00000000ff */
[----:B------:R-:W0:Y:S02]  /*1260*/  I2F.F64.S16 R4, R4 ;  /* 0x0000000400047312 */ /* 0x000e240000101c00 */
[----:B0-----:R0:W-:Y:S01]  /*1270*/  STG.E.128 [R2.64], R4 ;  /* 0x0000000402007986 */ /* 0x0011e2000c101d24 */
[----:B------:R-:W-:Y:S05]  /*1280*/  BRA `(.L_x_3651) ;  /* 0x0000095000007947 */ /* 0x000fea0003800000 */
.L_x_3659:
[----:B------:R-:W-:-:S13]  /*1290*/  ISETP.NE.AND P0, PT, R4, 0xf, PT ;  /* 0x0000000f0400780c */ /* 0x000fda0003f05270 */
[----:B------:R-:W-:Y:S05]  /*12a0*/  @!P0 BRA `(.L_x_3661) ;  /* 0x0000029000008947 */ /* 0x000fea0003800000 */
[----:B------:R-:W-:-:S13]  /*12b0*/  ISETP.NE.AND P0, PT, R4, 0x17, PT ;  /* 0x000000170400780c */ /* 0x000fda0003f05270 */
[----:B------:R-:W-:Y:S05]  /*12c0*/  @!P0 BRA `(.L_x_3662) ;  /* 0x0000013000008947 */ /* 0x000fea0003800000 */
[----:B------:R-:W-:-:S13]  /*12d0*/  ISETP.NE.AND P0, PT, R4, 0x18, PT ;  /* 0x000000180400780c */ /* 0x000fda0003f05270 */
[----:B------:R-:W-:Y:S05]  /*12e0*/  @P0 BRA `(.L_x_3650) ;  /* 0x0000075000000947 */ /* 0x000fea0003800000 */
[----:B------:R-:W0:Y:S02]  /*12f0*/  I2F.S8 R7, R7 ;  /* 0x0000000700077306 */ /* 0x000e240000001400 */
        /* <DEDUP_REMOVED lines=13> */
.L_x_3663:
[----:B------:R-:W-:-:S05]  /*13d0*/  LOP3.LUT R5, R4, R5, RZ, 0xfc, !PT ;  /* 0x0000000504057212 */ /* 0x000fca00078efcff */
[----:B------:R0:W-:Y:S01]  /*13e0*/  STG.E.U8 [R2.64], R5 ;  /* 0x0000000502007986 */ /* 0x0001e2000c101124 */
[----:B------:R-:W-:Y:S05]  /*13f0*/  BRA `(.L_x_3651) ;  /* 0x000007e000007947 */ /* 0x000fea0003800000 */
.L_x_3662:
[----:B------:R-:W0:Y:S02]  /*1400*/  I2F.S8 R7, R7 ;  /* 0x0000000700077306 */ /* 0x000e240000001400 */
        /* <DEDUP_REMOVED lines=11> */
.L_x_3664:
[----:B------:R-:W-:Y:S01]  /*14c0*/  IMAD.MOV.U32 R0, RZ, RZ, 0x7f ;  /* 0x0000007fff007424 */ /* 0x000fe200078e00ff */
[----:B------:R-:W-:-:S04]  /*14d0*/  ISETP.GT.U32.AND P0, PT, R4, 0x7f800000, PT ;  /* 0x7f8000000400780c */ /* 0x000fc80003f04070 */
[----:B------:R-:W-:Y:S02]  /*14e0*/  SEL R0, R0, 0x7c, P0 ;  /* 0x0000007c00007807 */ /* 0x000fe40000000000 */
.L_x_3665:
[----:B------:R-:W-:-:S04]  /*14f0*/  LOP3.LUT R7, R7, 0x80000000, RZ, 0xc0, !PT ;  /* 0x8000000007077812 */ /* 0x000fc800078ec0ff */
[----:B------:R-:W-:-:S04]  /*1500*/  SHF.R.U32.HI R5, RZ, 0x18, R7 ;  /* 0x00000018ff057819 */ /* 0x000fc80000011607 */
[----:B------:R-:W-:-:S05]  /*1510*/  LOP3.LUT R5, R0, R5, RZ, 0xfc, !PT ;  /* 0x0000000500057212 */ /* 0x000fca00078efcff */
[----:B------:R0:W-:Y:S01]  /*1520*/  STG.E.U8 [R2.64], R5 ;  /* 0x0000000502007986 */ /* 0x0001e2000c101124 */
[----:B------:R-:W-:Y:S05]  /*1530*/  BRA `(.L_x_3651) ;  /* 0x000006a000007947 */ /* 0x000fea0003800000 */
.L_x_3661:
[----:B------:R-:W0:Y:S02]  /*1540*/  I2F.S8 R0, R7 ;  /* 0x0000000700007306 */ /* 0x000e240000001400 */
[----:B0-----:R-:W-:-:S05]  /*1550*/  F2FP.BF16.PACK_AB R0, RZ, R0 ;  /* 0x00000000ff00723e */ /* 0x001fca00000010ff */
[----:B------:R0:W-:Y:S01]  /*1560*/  STG.E.U16 [R2.64], R0 ;  /* 0x0000000002007986 */ /* 0x0001e2000c101524 */
[----:B------:R-:W-:Y:S05]  /*1570*/  BRA `(.L_x_3651) ;  /* 0x0000066000007947 */ /* 0x000fea0003800000 */
.L_x_3658:
        /* <DEDUP_REMOVED lines=8> */
[----:B------:R-:W-:-:S04]  /*1600*/  PRMT R5, R7, 0x8880, RZ ;  /* 0x0000888007057816 */ /* 0x000fc800000000ff */
[----:B------:R-:W-:-:S05]  /*1610*/  PRMT R5, R5, 0x7710, RZ ;  /* 0x0000771005057816 */ /* 0x000fca00000000ff */
[----:B------:R0:W-:Y:S01]  /*1620*/  STG.E.U16 [R2.64], R5 ;  /* 0x0000000502007986 */ /* 0x0001e2000c101524 */
[----:B------:R-:W-:Y:S05]  /*1630*/  BRA `(.L_x_3651) ;  /* 0x000005a000007947 */ /* 0x000fea0003800000 */
.L_x_3668:
[----:B------:R-:W0:Y:S01]  /*1640*/  I2F.S8 R7, R7 ;  /* 0x0000000700077306 */ /* 0x000e220000001400 */
        /* <DEDUP_REMOVED lines=15> */
.L_x_3670:
[----:B------:R-:W-:-:S04]  /*1740*/  LOP3.LUT R7, R7, 0x80000000, RZ, 0xc0, !PT ;  /* 0x8000000007077812 */ /* 0x000fc800078ec0ff */
[----:B------:R-:W-:-:S04]  /*1750*/  SHF.R.U32.HI R7, RZ, 0x18, R7 ;  /* 0x00000018ff077819 */ /* 0x000fc80000011607 */
[----:B------:R-:W-:-:S04]  /*1760*/  LOP3.LUT R4, R4, R7, RZ, 0xfc, !PT ;  /* 0x0000000704047212 */ /* 0x000fc800078efcff */
[----:B------:R-:W-:-:S05]  /*1770*/  PRMT R0, R4, 0x7610, R0 ;  /* 0x0000761004007816 */ /* 0x000fca0000000000 */
.L_x_3669:
[----:B------:R0:W-:Y:S01]  /*1780*/  STG.E.U8 [R2.64], R0 ;  /* 0x0000000002007986 */ /* 0x0001e2000c101124 */
[----:B------:R-:W-:Y:S05]  /*1790*/  BRA `(.L_x_3651) ;  /* 0x0000044000007947 */ /* 0x000fea0003800000 */
.L_x_3667:
        /* <DEDUP_REMOVED lines=16> */
.L_x_3672:
[----:B------:R-:W-:-:S04]  /*18a0*/  LOP3.LUT R7, R7, 0x80000000, RZ, 0xc0, !PT ;  /* 0x8000000007077812 */ /* 0x000fc800078ec0ff */
[----:B------:R-:W-:-:S04]  /*18b0*/  SHF.R.U32.HI R7, RZ, 0x18, R7 ;  /* 0x00000018ff077819 */ /* 0x000fc80000011607 */
[----:B------:R-:W-:-:S04]  /*18c0*/  LOP3.LUT R4, R4, R7, RZ, 0xfc, !PT ;  /* 0x0000000704047212 */ /* 0x000fc800078efcff */
[----:B------:R-:W-:-:S05]  /*18d0*/  PRMT R0, R4, 0x7610, R0 ;  /* 0x0000761004007816 */ /* 0x000fca0000000000 */
.L_x_3671:
[----:B------:R0:W-:Y:S01]  /*18e0*/  STG.E.U8 [R2.64], R0 ;  /* 0x0000000002007986 */ /* 0x0001e2000c101124 */
[----:B------:R-:W-:Y:S05]  /*18f0*/  BRA `(.L_x_3651) ;  /* 0x000002e000007947 */ /* 0x000fea0003800000 */
.L_x_3666:
[----:B------:R-:W-:-:S13]  /*1900*/  ISETP.NE.AND P0, PT, R4, 0x1c, PT ;  /* 0x0000001c0400780c */ /* 0x000fda0003f05270 */
[----:B------:R-:W-:Y:S05]  /*1910*/  @!P0 BRA `(.L_x_3673) ;  /* 0x000002a000008947 */ /* 0x000fea0003800000 */
[----:B------:R-:W-:-:S13]  /*1920*/  ISETP.NE.AND P0, PT, R4, 0x1d, PT ;  /* 0x0000001d0400780c */ /* 0x000fda0003f05270 */
[----:B------:R-:W-:Y:S05]  /*1930*/  @!P0 BRA `(.L_x_3674) ;  /* 0x0000024000008947 */ /* 0x000fea0003800000 */
[----:B------:R-:W-:-:S13]  /*1940*/  ISETP.NE.AND P0, PT, R4, 0x2c, PT ;  /* 0x0000002c0400780c */ /* 0x000fda0003f05270 */
[----:B------:R-:W-:Y:S05]  /*1950*/  @P0 BRA `(.L_x_3650) ;  /* 0x000000e000000947 */ /* 0x000fea0003800000 */
[----:B------:R-:W0:Y:S01]  /*1960*/  I2F.S8 R7, R7 ;  /* 0x0000000700077306 */ /* 0x000e220000001400 */
        /* <DEDUP_REMOVED lines=11> */
.L_x_3675:
[----:B------:R0:W-:Y:S01]  /*1a20*/  STG.E.U8 [R2.64], R5 ;  /* 0x0000000502007986 */ /* 0x0001e2000c101124 */
[----:B------:R-:W-:Y:S05]  /*1a30*/  BRA `(.L_x_3651) ;  /* 0x000001a000007947 */ /* 0x000fea0003800000 */
.L_x_3650:
        /* <DEDUP_REMOVED lines=20> */
.L_x_3674:
[----:B------:R-:W-:-:S04]  /*1b80*/  PRMT R4, R7, 0x8880, RZ ;  /* 0x0000888007047816 */ /* 0x000fc800000000ff */
[----:B------:R-:W-:-:S05]  /*1b90*/  SHF.R.S32.HI R5, RZ, 0x1f, R4 ;  /* 0x0000001fff057819 */ /* 0x000fca0000011404 */
[----:B------:R0:W-:Y:S01]  /*1ba0*/  STG.E.64 [R2.64], R4 ;  /* 0x0000000402007986 */ /* 0x0001e2000c101b24 */
[----:B------:R-:W-:Y:S05]  /*1bb0*/  BRA `(.L_x_3651) ;  /* 0x0000002000007947 */ /* 0x000fea0003800000 */
.L_x_3673:
[----:B------:R-:W-:-:S05]  /*1bc0*/  PRMT R5, R7, 0x8880, RZ ;  /* 0x0000888007057816 */ /* 0x000fca00000000ff */
[----:B------:R0:W-:Y:S02]  /*1bd0*/  STG.E [R2.64], R5 ;  /* 0x0000000502007986 */ /* 0x0001e4000c101924 */
.L_x_3651:
[----:B------:R-:W-:-:S05]  /*1be0*/  IMAD R16, R19, 0x200, R16 ;  /* 0x0000020013107824 */ /* 0x000fca00078e0210 */
[----:B------:R-:W-:Y:S02]  /*1bf0*/  IADD3 R17, R16, 0x80, RZ ;  /* 0x0000008010117810 */ /* 0x000fe40007ffe0ff */
.L_x_3644:
[----:B------:R-:W-:Y:S05]  /*1c00*/  BSYNC B6 ;  /* 0x0000000000067941 */ /* 0x000fea0003800000 */
.L_x_3643:
        /* <DEDUP_REMOVED lines=205> */
.L_x_3678:
        /* <DEDUP_REMOVED lines=17> */
.L_x_3682:
[----:B------:R0:W-:Y:S01]  /*29f0*/  STG.E.U8 [R2.64], R5 ;  /* 0x0000000502007986 */ /* 0x0001e2000c101124 */
[----:B------:R-:W-:Y:S05]  /*2a00*/  BRA `(.L_x_3684) ;  /* 0x00000db000007947 */ /* 0x000fea0003800000 */
.L_x_3681:
[----:B------:R-:W-:-:S13]  /*2a10*/  ISETP.NE.AND P0, PT, R4, 0x2, PT ;  /* 0x000000020400780c */ /* 0x000fda0003f05270 */
[----:B------:R-:W-:Y:S05]  /*2a20*/  @!P0 BRA `(.L_x_3685) ;  /* 0x000000c000008947 */ /* 0x000fea0003800000 */
[----:B------:R-:W-:-:S13]  /*2a30*/  ISETP.NE.AND P0, PT, R4, 0x3, PT ;  /* 0x000000030400780c */ /* 0x000fda0003f05270 */
[----:B------:R-:W-:Y:S05]  /*2a40*/  @!P0 BRA `(.L_x_3686) ;  /* 0x0000007000008947 */ /* 0x000fea0003800000 */
[----:B------:R-:W-:-:S13]  /*2a50*/  ISETP.NE.AND P0, PT, R4, 0x4, PT ;  /* 0x000000040400780c */ /* 0x000fda0003f05270 */
[----:B------:R-:W-:Y:S05]  /*2a60*/  @P0 BRA `(.L_x_3683) ;  /* 0x00000ba000000947 */ /* 0x000fea0003800000 */
[----:B------:R-:W-:-:S05]  /*2a70*/  PRMT R5, R5, 0x8880, RZ ;  /* 0x0000888005057816 */ /* 0x000fca00000000ff */
[----:B------:R-:W-:-:S05]  /*2a80*/  IMAD.MOV.U32 R4, RZ, RZ, R5 ;  /* 0x000000ffff047224 */ /* 0x000fca00078e0005 */
[----:B------:R-:W-:-:S05]  /*2a90*/  SHF.R.S32.HI R5, RZ, 0x1f, R4 ;  /* 0x0000001fff057819 */ /* 0x000fca0000011404 */
[----:B------:R0:W-:Y:S01]  /*2aa0*/  STG.E.64 [R2.64], R4 ;  /* 0x0000000402007986 */ /* 0x0001e2000c101b24 */
[----:B------:R-:W-:Y:S05]  /*2ab0*/  BRA `(.L_x_3684) ;  /* 0x00000d0000007947 */ /* 0x000fea0003800000 */
.L_x_3686:
[----:B------:R-:W-:-:S05]  /*2ac0*/  PRMT R5, R5, 0x8880, RZ ;  /* 0x0000888005057816 */ /* 0x000fca00000000ff */
[----:B------:R0:W-:Y:S01]  /*2ad0*/  STG.E [R2.64], R5 ;  /* 0x0000000502007986 */ /* 0x0001e2000c101924 */
[----:B------:R-:W-:Y:S05]  /*2ae0*/  BRA `(.L_x_3684) ;  /* 0x00000cd000007947 */ /* 0x000fea0003800000 */
.L_x_3685:
[----:B------:R-:W-:-:S04]  /*2af0*/  PRMT R5, R5, 0x8880, RZ ;  /* 0x0000888005057816 */ /* 0x000fc800000000ff */
[----:B------:R-:W-:-:S05]  /*2b00*/  PRMT R5, R5, 0x7710, RZ ;  /* 0x0000771005057816 */ /* 0x000fca00000000ff */
[----:B------:R0:W-:Y:S01]  /*2b10*/  STG.E.U16 [R2.64], R5 ;  /* 0x0000000502007986 */ /* 0x0001e2000c101524 */
[----:B------:R-:W-:Y:S05]  /*2b20*/  BRA `(.L_x_3684) ;  /* 0x00000c9000007947 */ /* 0x000fea0003800000 */
.L_x_3680:
        /* <DEDUP_REMOVED lines=9> */
.L_x_3688:
[----:B------:R-:W0:Y:S02]  /*2bc0*/  I2F.S8 R5, R5 ;  /* 0x0000000500057306 */ /* 0x000e240000001400 */
[----:B0-----:R-:W-:-:S05]  /*2bd0*/  F2FP.PACK_AB R0, RZ, R5 ;  /* 0x00000005ff00723e */ /* 0x001fca00000000ff */
[----:B------:R0:W-:Y:S01]  /*2be0*/  STG.E.U16 [R2.64], R0 ;  /* 0x0000000002007986 */ /* 0x0001e2000c101524 */
[----:B------:R-:W-:Y:S05]  /*2bf0*/  BRA `(.L_x_3684) ;  /* 0x00000bc000007947 */ /* 0x000fea0003800000 */
.L_x_3687:
        /* <DEDUP_REMOVED lines=10> */
.L_x_3690:
[----:B------:R-:W0:Y:S02]  /*2ca0*/  I2F.S8 R5, R5 ;  /* 0x0000000500057306 */ /* 0x000e240000001400 */
[----:B0-----:R-:W-:-:S04]  /*2cb0*/  F2FP.PACK_AB R0, RZ, R5 ;  /* 0x00000005ff00723e */ /* 0x001fc800000000ff */
[----:B------:R-:W-:-:S05]  /*2cc0*/  PRMT R0, R0, 0x5410, RZ ;  /* 0x0000541000007816 */ /* 0x000fca00000000ff */
[----:B------:R0:W-:Y:S01]  /*2cd0*/  STG.E [R2.64], R0 ;  /* 0x0000000002007986 */ /* 0x0001e2000c101924 */
[----:B------:R-:W-:Y:S05]  /*2ce0*/  BRA `(.L_x_3684) ;  /* 0x00000ad000007947 */ /* 0x000fea0003800000 */
.L_x_3689:
[----:B------:R-:W-:-:S04]  /*2cf0*/  PRMT R4, R5, 0x8880, RZ ;  /* 0x0000888005047816 */ /* 0x000fc800000000ff */
[----:B------:R-:W-:-:S06]  /*2d00*/  PRMT R4, R4, 0x7710, RZ ;  /* 0x0000771004047816 */ /* 0x000fcc00000000ff */
[----:B------:R-:W0:Y:S02]  /*2d10*/  I2F.F64.S16 R4, R4 ;  /* 0x0000000400047312 */ /* 0x000e240000101c00 */
[----:B0-----:R0:W-:Y:S01]  /*2d20*/  STG.E.64 [R2.64], R4 ;  /* 0x0000000402007986 */ /* 0x0011e2000c101b24 */
[----:B------:R-:W-:Y:S05]  /*2d30*/  BRA `(.L_x_3684) ;  /* 0x00000a8000007947 */ /* 0x000fea0003800000 */
.L_x_3679:
        /* <DEDUP_REMOVED lines=12> */
.L_x_3693:
[----:B------:R-:W-:Y:S01]  /*2e00*/  PRMT R4, R5, 0x8880, RZ ;  /* 0x0000888005047816 */ /* 0x000fe200000000ff */
[----:B------:R-:W-:-:S03]  /*2e10*/  CS2R R6, SRZ ;  /* 0x0000000000067805 */ /* 0x000fc6000001ff00 */
[----:B------:R-:W-:-:S06]  /*2e20*/  PRMT R4, R4, 0x7710, RZ ;  /* 0x0000771004047816 */ /* 0x000fcc00000000ff */
[----:B------:R-:W0:Y:S02]  /*2e30*/  I2F.F64.S16 R4, R4 ;  /* 0x0000000400047312 */ /* 0x000e240000101c00 */
[----:B0-----:R0:W-:Y:S01]  /*2e40*/  STG.E.128 [R2.64], R4 ;  /* 0x0000000402007986 */ /* 0x0011e2000c101d24 */
[----:B------:R-:W-:Y:S05]  /*2e50*/  BRA `(.L_x_3684) ;  /* 0x0000096000007947 */ /* 0x000fea0003800000 */
.L_x_3692:
        /* <DEDUP_REMOVED lines=20> */
.L_x_3696:
[----:B------:R-:W-:-:S05]  /*2fa0*/  LOP3.LUT R5, R0, R7, RZ, 0xfc, !PT ;  /* 0x0000000700057212 */ /* 0x000fca00078efcff */
[----:B------:R0:W-:Y:S01]  /*2fb0*/  STG.E.U8 [R2.64], R5 ;  /* 0x0000000502007986 */ /* 0x0001e2000c101124 */
[----:B------:R-:W-:Y:S05]  /*2fc0*/  BRA `(.L_x_3684) ;  /* 0x000007f000007947 */ /* 0x000fea0003800000 */
.L_x_3695:
        /* <DEDUP_REMOVED lines=12> */
.L_x_3697:
[----:B------:R-:W-:Y:S01]  /*3090*/  ISETP.GT.U32.AND P0, PT, R0, 0x7f800000, PT ;  /* 0x7f8000000000780c */ /* 0x000fe20003f04070 */
[----:B------:R-:W-:-:S05]  /*30a0*/  IMAD.MOV.U32 R0, RZ, RZ, 0x7f ;  /* 0x0000007fff007424 */ /* 0x000fca00078e00ff */
[----:B------:R-:W-:Y:S02]  /*30b0*/  SEL R0, R0, 0x7c, P0 ;  /* 0x0000007c00007807 */ /* 0x000fe40000000000 */
.L_x_3698:
[----:B------:R-:W-:-:S04]  /*30c0*/  LOP3.LUT R5, R5, 0x80000000, RZ, 0xc0, !PT ;  /* 0x8000000005057812 */ /* 0x000fc800078ec0ff */
[----:B------:R-:W-:-:S04]  /*30d0*/  SHF.R.U32.HI R5, RZ, 0x18, R5 ;  /* 0x00000018ff057819 */ /* 0x000fc80000011605 */
[----:B------:R-:W-:-:S05]  /*30e0*/  LOP3.LUT R5, R0, R5, RZ, 0xfc, !PT ;  /* 0x0000000500057212 */ /* 0x000fca00078efcff */
[----:B------:R0:W-:Y:S01]  /*30f0*/  STG.E.U8 [R2.64], R5 ;  /* 0x0000000502007986 */ /* 0x0001e2000c101124 */
[----:B------:R-:W-:Y:S05]  /*3100*/  BRA `(.L_x_3684) ;  /* 0x000006b000007947 */ /* 0x000fea0003800000 */
.L_x_3694:
[----:B------:R-:W0:Y:S02]  /*3110*/  I2F.S8 R5, R5 ;  /* 0x0000000500057306 */ /* 0x000e240000001400 */
[----:B0-----:R-:W-:-:S05]  /*3120*/  F2FP.BF16.PACK_AB R0, RZ, R5 ;  /* 0x00000005ff00723e */ /* 0x001fca00000010ff */
[----:B------:R0:W-:Y:S01]  /*3130*/  STG.E.U16 [R2.64], R0 ;  /* 0x0000000002007986 */ /* 0x0001e2000c101524 */
[----:B------:R-:W-:Y:S05]  /*3140*/  BRA `(.L_x_3684) ;  /* 0x0000067000007947 */ /* 0x000fea0003800000 */
.L_x_3691:
        /* <DEDUP_REMOVED lines=12> */
.L_x_3701:
        /* <DEDUP_REMOVED lines=17> */
.L_x_3703:
[----:B------:R-:W-:-:S04]  /*3320*/  LOP3.LUT R5, R5, 0x80000000, RZ, 0xc0, !PT ;  /* 0x8000000005057812 */ /* 0x000fc800078ec0ff */
[----:B------:R-:W-:-:S04]  /*3330*/  SHF.R.U32.HI R5, RZ, 0x18, R5 ;  /* 0x00000018ff057819 */ /* 0x000fc80000011605 */
[----:B------:R-:W-:-:S05]  /*3340*/  LOP3.LUT R0, R0, R5, RZ, 0xfc, !PT ;  /* 0x0000000500007212 */ /* 0x000fca00078efcff */
.L_x_3702:
[----:B------:R0:W-:Y:S01]  /*3350*/  STG.E.U8 [R2.64], R0 ;  /* 0x0000000002007986 */ /* 0x0001e2000c101124 */
[----:B------:R-:W-:Y:S05]  /*3360*/  BRA `(.L_x_3684) ;  /* 0x0000045000007947 */ /* 0x000fea0003800000 */
.L_x_3700:
        /* <DEDUP_REMOVED lines=17> */
.L_x_3705:
[----:B------:R-:W-:-:S04]  /*3480*/  LOP3.LUT R5, R5, 0x80000000, RZ, 0xc0, !PT ;  /* 0x8000000005057812 */ /* 0x000fc800078ec0ff */
[----:B------:R-:W-:-:S04]  /*3490*/  SHF.R.U32.HI R5, RZ, 0x18, R5 ;  /* 0x00000018ff057819 */ /* 0x000fc80000011605 */
[----:B------:R-:W-:-:S05]  /*34a0*/  LOP3.LUT R0, R0, R5, RZ, 0xfc, !PT ;  /* 0x0000000500007212 */ /* 0x000fca00078efcff */
.L_x_3704:
[----:B------:R0:W-:Y:S01]  /*34b0*/  STG.E.U8 [R2.64], R0 ;  /* 0x0000000002007986 */ /* 0x0001e2000c101124 */
[----:B------:R-:W-:Y:S05]  /*34c0*/  BRA `(.L_x_3684) ;  /* 0x000002f000007947 */ /* 0x000fea0003800000 */
.L_x_3699:
        /* <DEDUP_REMOVED lines=18> */
.L_x_3708:
[----:B------:R0:W-:Y:S01]  /*35f0*/  STG.E.U8 [R2.64], R0 ;  /* 0x0000000002007986 */ /* 0x0001e2000c101124 */
[----:B------:R-:W-:Y:S05]  /*3600*/  BRA `(.L_x_3684) ;  /* 0x000001b000007947 */ /* 0x000fea0003800000 */
.L_x_3683:
        /* <DEDUP_REMOVED lines=20> */
.L_x_3707:
[----:B------:R-:W-:-:S05]  /*3750*/  PRMT R5, R5, 0x8880, RZ ;  /* 0x0000888005057816 */ /* 0x000fca00000000ff */
[----:B------:R-:W-:-:S05]  /*3760*/  IMAD.MOV.U32 R4, RZ, RZ, R5 ;  /* 0x000000ffff047224 */ /* 0x000fca00078e0005 */
[----:B------:R-:W-:-:S05]  /*3770*/  SHF.R.S32.HI R5, RZ, 0x1f, R4 ;  /* 0x0000001fff057819 */ /* 0x000fca0000011404 */
[----:B------:R0:W-:Y:S01]  /*3780*/  STG.E.64 [R2.64], R4 ;  /* 0x0000000402007986 */ /* 0x0001e2000c101b24 */
[----:B------:R-:W-:Y:S05]  /*3790*/  BRA `(.L_x_3684) ;  /* 0x0000002000007947 */ /* 0x000fea0003800000 */
.L_x_3706:
[----:B------:R-:W-:-:S05]  /*37a0*/  PRMT R5, R5, 0x8880, RZ ;  /* 0x0000888005057816 */ /* 0x000fca00000000ff */
[----:B------:R0:W-:Y:S02]  /*37b0*/  STG.E [R2.64], R5 ;  /* 0x0000000502007986 */ /* 0x0001e4000c101924 */
.L_x_3684:
        /* <DEDUP_REMOVED lines=205> */
.L_x_3709:
        /* <DEDUP_REMOVED lines=17> */
.L_x_3713:
[----:B------:R0:W-:Y:S01]  /*45a0*/  STG.E.U8 [R2.64], R5 ;  /* 0x0000000502007986 */ /* 0x0001e2000c101124 */
[----:B------:R-:W-:Y:S05]  /*45b0*/  BRA `(.L_x_3715) ;  /* 0x00000db000007947 */ /* 0x000fea0003800000 */
.L_x_3712:
        /* <DEDUP_REMOVED lines=11> */
.L_x_3717:
[----:B------:R-:W-:-:S05]  /*4670*/  PRMT R5, R5, 0x8880, RZ ;  /* 0x0000888005057816 */ /* 0x000fca00000000ff */
[----:B------:R0:W-:Y:S01]  /*4680*/  STG.E [R2.64], R5 ;  /* 0x0000000502007986 */ /* 0x0001e2000c101924 */
[----:B------:R-:W-:Y:S05]  /*4690*/  BRA `(.L_x_3715) ;  /* 0x00000cd000007947 */ /* 0x000fea0003800000 */
.L_x_3716:
[----:B------:R-:W-:-:S04]  /*46a0*/  PRMT R5, R5, 0x8880, RZ ;  /* 0x0000888005057816 */ /* 0x000fc800000000ff */
[----:B------:R-:W-:-:S05]  /*46b0*/  PRMT R5, R5, 0x7710, RZ ;  /* 0x0000771005057816 */ /* 0x000fca00000000ff */
[----:B------:R0:W-:Y:S01]  /*46c0*/  STG.E.U16 [R2.64], R5 ;  /* 0x0000000502007986 */ /* 0x0001e2000c101524 */
[----:B------:R-:W-:Y:S05]  /*46d0*/  BRA `(.L_x_3715) ;  /* 0x00000c9000007947 */ /* 0x000fea0003800000 */
.L_x_3711:
        /* <DEDUP_REMOVED lines=9> */
.L_x_3719:
[----:B------:R-:W0:Y:S02]  /*4770*/  I2F.S8 R5, R5 ;  /* 0x0000000500057306 */ /* 0x000e240000001400 */
[----:B0-----:R-:W-:-:S05]  /*4780*/  F2FP.PACK_AB R0, RZ, R5 ;  /* 0x00000005ff00723e */ /* 0x001fca00000000ff */
[----:B------:R0:W-:Y:S01]  /*4790*/  STG.E.U16 [R2.64], R0 ;  /* 0x0000000002007986 */ /* 0x0001e2000c101524 */
[----:B------:R-:W-:Y:S05]  /*47a0*/  BRA `(.L_x_3715) ;  /* 0x00000bc000007947 */ /* 0x000fea0003800000 */
.L_x_3718:
        /* <DEDUP_REMOVED lines=10> */
.L_x_3721:
[----:B------:R-:W0:Y:S02]  /*4850*/  I2F.S8 R5, R5 ;  /* 0x0000000500057306 */ /* 0x000e240000001400 */
[----:B0-----:R-:W-:-:S04]  /*4860*/  F2FP.PACK_AB R0, RZ, R5 ;  /* 0x00000005ff00723e */ /* 0x001fc800000000ff */
[----:B------:R-:W-:-:S05]  /*4870*/  PRMT R0, R0, 0x5410, RZ ;  /* 0x0000541000007816 */ /* 0x000fca00000000ff */
[----:B------:R0:W-:Y:S01]  /*4880*/  STG.E [R2.64], R0 ;  /* 0x0000000002007986 */ /* 0x0001e2000c101924 */
[----:B------:R-:W-:Y:S05]  /*4890*/  BRA `(.L_x_3715) ;  /* 0x00000ad000007947 */ /* 0x000fea0003800000 */
.L_x_3720:
[----:B------:R-:W-:-:S04]  /*48a0*/  PRMT R4, R5, 0x8880, RZ ;  /* 0x0000888005047816 */ /* 0x000fc800000000ff */
[----:B------:R-:W-:-:S06]  /*48b0*/  PRMT R4, R4, 0x7710, RZ ;  /* 0x0000771004047816 */ /* 0x000fcc00000000ff */
[----:B------:R-:W0:Y:S02]  /*48c0*/  I2F.F64.S16 R4, R4 ;  /* 0x0000000400047312 */ /* 0x000e240000101c00 */
[----:B0-----:R0:W-:Y:S01]  /*48d0*/  STG.E.64 [R2.64], R4 ;  /* 0x0000000402007986 */ /* 0x0011e2000c101b24 */
[----:B------:R-:W-:Y:S05]  /*48e0*/  BRA `(.L_x_3715) ;  /* 0x00000a8000007947 */ /* 0x000fea0003800000 */
.L_x_3710:
        /* <DEDUP_REMOVED lines=12> */
.L_x_3724:
[----:B------:R-:W-:Y:S01]  /*49b0*/  PRMT R4, R5, 0x8880, RZ ;  /* 0x0000888005047816 */ /* 0x000fe200000000ff */
[----:B------:R-:W-:-:S03]  /*49c0*/  CS2R R6, SRZ ;  /* 0x0000000000067805 */ /* 0x000fc6000001ff00 */
[----:B------:R-:W-:-:S06]  /*49d0*/  PRMT R4, R4, 0x7710, RZ ;  /* 0x0000771004047816 */ /* 0x000fcc00000000ff */
[----:B------:R-:W0:Y:S02]  /*49e0*/  I2F.F64.S16 R4, R4 ;  /* 0x0000000400047312 */ /* 0x000e240000101c00 */
[----:B0-----:R0:W-:Y:S01]  /*49f0*/  STG.E.128 [R2.64], R4 ;  /* 0x0000000402007986 */ /* 0x0011e2000c101d24 */
[----:B------:R-:W-:Y:S05]  /*4a00*/  BRA `(.L_x_3715) ;  /* 0x0000096000007947 */ /* 0x000fea0003800000 */
.L_x_3723:
        /* <DEDUP_REMOVED lines=20> */
.L_x_3727:
[----:B------:R-:W-:-:S05]  /*4b50*/  LOP3.LUT R5, R0, R7, RZ, 0xfc, !PT ;  /* 0x0000000700057212 */ /* 0x000fca00078efcff */
[----:B------:R0:W-:Y:S01]  /*4b60*/  STG.E.U8 [R2.64], R5 ;  /* 0x0000000502007986 */ /* 0x0001e2000c101124 */
[----:B------:R-:W-:Y:S05]  /*4b70*/  BRA `(.L_x_3715) ;  /* 0x000007f000007947 */ /* 0x000fea0003800000 */
.L_x_3726:
        /* <DEDUP_REMOVED lines=12> */
.L_x_3728:
[----:B------:R-:W-:Y:S01]  /*4c40*/  ISETP.GT.U32.AND P0, PT, R0, 0x7f800000, PT ;  /* 0x7f8000000000780c */ /* 0x000fe20003f04070 */
[----:B------:R-:W-:-:S05]  /*4c50*/  IMAD.MOV.U32 R0, RZ, RZ, 0x7f ;  /* 0x0000007fff007424 */ /* 0x000fca00078e00ff */
[----:B------:R-:W-:Y:S02]  /*4c60*/  SEL R0, R0, 0x7c, P0 ;  /* 0x0000007c00007807 */ /* 0x000fe40000000000 */
.L_x_3729:
[----:B------:R-:W-:-:S04]  /*4c70*/  LOP3.LUT R5, R5, 0x80000000, RZ, 0xc0, !PT ;  /* 0x8000000005057812 */ /* 0x000fc800078ec0ff */
[----:B------:R-:W-:-:S04]  /*4c80*/  SHF.R.U32.HI R5, RZ, 0x18, R5 ;  /* 0x00000018ff057819 */ /* 0x000fc80000011605 */
[----:B------:R-:W-:-:S05]  /*4c90*/  LOP3.LUT R5, R0, R5, RZ, 0xfc, !PT ;  /* 0x0000000500057212 */ /* 0x000fca00078efcff */
[----:B------:R0:W-:Y:S01]  /*4ca0*/  STG.E.U8 [R2.64], R5 ;  /* 0x0000000502007986 */ /* 0x0001e2000c101124 */
[----:B------:R-:W-:Y:S05]  /*4cb0*/  BRA `(.L_x_3715) ;  /* 0x000006b000007947 */ /* 0x000fea0003800000 */
.L_x_3725:
[----:B------:R-:W0:Y:S02]  /*4cc0*/  I2F.S8 R5, R5 ;  /* 0x0000000500057306 */ /* 0x000e240000001400 */
[----:B0-----:R-:W-:-:S05]  /*4cd0*/  F2FP.BF16.PACK_AB R0, RZ, R5 ;  /* 0x00000005ff00723e */ /* 0x001fca00000010ff */
[----:B------:R0:W-:Y:S01]  /*4ce0*/  STG.E.U16 [R2.64], R0 ;  /* 0x0000000002007986 */ /* 0x0001e2000c101524 */
[----:B------:R-:W-:Y:S05]  /*4cf0*/  BRA `(.L_x_3715) ;  /* 0x0000067000007947 */ /* 0x000fea0003800000 */
.L_x_3722:
        /* <DEDUP_REMOVED lines=12> */
.L_x_3732:
        /* <DEDUP_REMOVED lines=17> */
.L_x_3734:
[----:B------:R-:W-:-:S04]  /*4ed0*/  LOP3.LUT R5, R5, 0x80000000, RZ, 0xc0, !PT ;  /* 0x8000000005057812 */ /* 0x000fc800078ec0ff */
[----:B------:R-:W-:-:S04]  /*4ee0*/  SHF.R.U32.HI R5, RZ, 0x18, R5 ;  /* 0x00000018ff057819 */ /* 0x000fc80000011605 */
[----:B------:R-:W-:-:S05]  /*4ef0*/  LOP3.LUT R0, R0, R5, RZ, 0xfc, !PT ;  /* 0x0000000500007212 */ /* 0x000fca00078efcff */
.L_x_3733:
[----:B------:R0:W-:Y:S01]  /*4f00*/  STG.E.U8 [R2.64], R0 ;  /* 0x0000000002007986 */ /* 0x0001e2000c101124 */
[----:B------:R-:W-:Y:S05]  /*4f10*/  BRA `(.L_x_3715) ;  /* 0x0000045000007947 */ /* 0x000fea0003800000 */
.L_x_3731:
        /* <DEDUP_REMOVED lines=17> */
.L_x_3736:
[----:B------:R-:W-:-:S04]  /*5030*/  LOP3.LUT R5, R5, 0x80000000, RZ, 0xc0, !PT ;  /* 0x8000000005057812 */ /* 0x000fc800078ec0ff */
[----:B------:R-:W-:-:S04]  /*5040*/  SHF.R.U32.HI R5, RZ, 0x18, R5 ;  /* 0x00000018ff057819 */ /* 0x000fc80000011605 */
[----:B------:R-:W-:-:S05]  /*5050*/  LOP3.LUT R0, R0, R5, RZ, 0xfc, !PT ;  /* 0x0000000500007212 */ /* 0x000fca00078efcff */
.L_x_3735:
[----:B------:R0:W-:Y:S01]  /*5060*/  STG.E.U8 [R2.64], R0 ;  /* 0x0000000002007986 */ /* 0x0001e2000c101124 */
[----:B------:R-:W-:Y:S05]  /*5070*/  BRA `(.L_x_3715) ;  /* 0x000002f000007947 */ /* 0x000fea0003800000 */
.L_x_3730:
        /* <DEDUP_REMOVED lines=18> */
.L_x_3739:
[----:B------:R0:W-:Y:S01]  /*51a0*/  STG.E.U8 [R2.64], R0 ;  /* 0x0000000002007986 */ /* 0x0001e2000c101124 */
[----:B------:R-:W-:Y:S05]  /*51b0*/  BRA `(.L_x_3715) ;  /* 0x000001b000007947 */ /* 0x000fea0003800000 */
.L_x_3714:
        /* <DEDUP_REMOVED lines=20> */
.L_x_3738:
[----:B------:R-:W-:-:S05]  /*5300*/  PRMT R5, R5, 0x8880, RZ ;  /* 0x0000888005057816 */ /* 0x000fca00000000ff */
[----:B------:R-:W-:-:S05]  /*5310*/  IMAD.MOV.U32 R4, RZ, RZ, R5 ;  /* 0x000000ffff047224 */ /* 0x000fca00078e0005 */
[----:B------:R-:W-:-:S05]  /*5320*/  SHF.R.S32.HI R5, RZ, 0x1f, R4 ;  /* 0x0000001fff057819 */ /* 0x000fca0000011404 */
[----:B------:R0:W-:Y:S01]  /*5330*/  STG.E.64 [R2.64], R4 ;  /* 0x0000000402007986 */ /* 0x0001e2000c101b24 */
[----:B------:R-:W-:Y:S05]  /*5340*/  BRA `(.L_x_3715) ;  /* 0x0000002000007947 */ /* 0x000fea0003800000 */
.L_x_3737:
[----:B------:R-:W-:-:S05]  /*5350*/  PRMT R5, R5, 0x8880, RZ ;  /* 0x0000888005057816 */ /* 0x000fca00000000ff */
[----:B------:R0:W-:Y:S02]  /*5360*/  STG.E [R2.64], R5 ;  /* 0x0000000502007986 */ /* 0x0001e4000c101924 */
.L_x_3715:
[----:B------:R-:W-:Y:S02]  /*5370*/  IADD3 R17, R17, 0x80, RZ ;  /* 0x0000008011117810 */ /* 0x000fe40007ffe0ff */
.L_x_3677:
[----:B------:R-:W-:Y:S05]  /*5380*/  BSYNC B6 ;  /* 0x0000000000067941 */ /* 0x000fea0003800000 */
.L_x_3676:
        /* <DEDUP_REMOVED lines=204> */
.L_x_3740:
        /* <DEDUP_REMOVED lines=15> */
[----:B------:R-:W-:Y:S01]  /*6140*/  STG.E.U8 [R2.64], R5 ;  /* 0x0000000502007986 */ /* 0x000fe2000c101124 */
[----:B------:R-:W-:Y:S05]  /*6150*/  EXIT ;  /* 0x000000000000794d */ /* 0x000fea0003800000 */
.L_x_3744:
[----:B------:R-:W-:Y:S01]  /*6160*/  STG.E.U8 [R2.64], R5 ;  /* 0x0000000502007986 */ /* 0x000fe2000c101124 */
[----:B------:R-:W-:Y:S05]  /*6170*/  EXIT ;  /* 0x000000000000794d */ /* 0x000fea0003800000 */
.L_x_3743:
        /* <DEDUP_REMOVED lines=9> */
[----:B------:R-:W-:Y:S01]  /*6210*/  STG.E.64 [R2.64], R4 ;  /* 0x0000000402007986 */ /* 0x000fe2000c101b24 */
[----:B------:R-:W-:Y:S05]  /*6220*/  EXIT ;  /* 0x000000000000794d */ /* 0x000fea0003800000 */
.L_x_3747:
[----:B------:R-:W-:-:S05]  /*6230*/  PRMT R5, R5, 0x8880, RZ ;  /* 0x0000888005057816 */ /* 0x000fca00000000ff */
[----:B------:R-:W-:Y:S01]  /*6240*/  STG.E [R2.64], R5 ;  /* 0x0000000502007986 */ /* 0x000fe2000c101924 */
[----:B------:R-:W-:Y:S05]  /*6250*/  EXIT ;  /* 0x000000000000794d */ /* 0x000fea0003800000 */
.L_x_3746:
[----:B------:R-:W-:-:S04]  /*6260*/  PRMT R5, R5, 0x8880, RZ ;  /* 0x0000888005057816 */ /* 0x000fc800000000ff */
[----:B------:R-:W-:-:S05]  /*6270*/  PRMT R5, R5, 0x7710, RZ ;  /* 0x0000771005057816 */ /* 0x000fca00000000ff */
[----:B------:R-:W-:Y:S01]  /*6280*/  STG.E.U16 [R2.64], R5 ;  /* 0x0000000502007986 */ /* 0x000fe2000c101524 */
[----:B------:R-:W-:Y:S05]  /*6290*/  EXIT ;  /* 0x000000000000794d */ /* 0x000fea0003800000 */
.L_x_3742:
[----:B------:R-:W-:-:S13]  /*62a0*/  ISETP.GT.AND P0, PT, R4, 0x6, PT ;  /* 0x000000060400780c */ /* 0x000fda0003f04270 */
[----:B------:R-:W-:Y:S05]  /*62b0*/  @P0 BRA `(.L_x_3748) ;  /* 0x000000b000000947 */ /* 0x000fea0003800000 */
[----:B------:R-:W-:-:S13]  /*62c0*/  ISETP.NE.AND P0, PT, R4, 0x5, PT ;  /* 0x000000050400780c */ /* 0x000fda0003f05270 */
[----:B------:R-:W-:Y:S05]  /*62d0*/  @!P0 BRA `(.L_x_3749) ;  /* 0x0000005000008947 */ /* 0x000fea0003800000 */
[----:B------:R-:W-:-:S13]  /*62e0*/  ISETP.NE.AND P0, PT, R4, 0x6, PT ;  /* 0x000000060400780c */ /* 0x000fda0003f05270 */
[----:B------:R-:W-:Y:S05]  /*62f0*/  @P0 BRA `(.L_x_3745) ;  /* 0x00000a8000000947 */ /* 0x000fea0003800000 */
[----:B------:R-:W0:Y:S02]  /*6300*/  I2F.S8 R5, R5 ;  /* 0x0000000500057306 */ /* 0x000e240000001400 */
[----:B0-----:R-:W-:Y:S01]  /*6310*/  STG.E [R2.64], R5 ;  /* 0x0000000502007986 */ /* 0x001fe2000c101924 */
[----:B------:R-:W-:Y:S05]  /*6320*/  EXIT ;  /* 0x000000000000794d */ /* 0x000fea0003800000 */
.L_x_3749:
[----:B------:R-:W0:Y:S02]  /*6330*/  I2F.S8 R5, R5 ;  /* 0x0000000500057306 */ /* 0x000e240000001400 */
[----:B0-----:R-:W-:-:S05]  /*6340*/  F2FP.PACK_AB R0, RZ, R5 ;  /* 0x00000005ff00723e */ /* 0x001fca00000000ff */
[----:B------:R-:W-:Y:S01]  /*6350*/  STG.E.U16 [R2.64], R0 ;  /* 0x0000000002007986 */ /* 0x000fe2000c101524 */
[----:B------:R-:W-:Y:S05]  /*6360*/  EXIT ;  /* 0x000000000000794d */ /* 0x000fea0003800000 */
.L_x_3748:
        /* <DEDUP_REMOVED lines=8> */
[----:B0-----:R-:W-:Y:S01]  /*63f0*/  STG.E.64 [R2.64], R6 ;  /* 0x0000000602007986 */ /* 0x001fe2000c101b24 */
[----:B------:R-:W-:Y:S05]  /*6400*/  EXIT ;  /* 0x000000000000794d */ /* 0x000fea0003800000 */
.L_x_3751:
[----:B------:R-:W0:Y:S02]  /*6410*/  I2F.S8 R5, R5 ;  /* 0x0000000500057306 */ /* 0x000e240000001400 */
[----:B0-----:R-:W-:-:S04]  /*6420*/  F2FP.PACK_AB R0, RZ, R5 ;  /* 0x00000005ff00723e */ /* 0x001fc800000000ff */
[----:B------:R-:W-:-:S05]  /*6430*/  PRMT R0, R0, 0x5410, RZ ;  /* 0x0000541000007816 */ /* 0x000fca00000000ff */
[----:B------:R-:W-:Y:S01]  /*6440*/  STG.E [R2.64], R0 ;  /* 0x0000000002007986 */ /* 0x000fe2000c101924 */
[----:B------:R-:W-:Y:S05]  /*6450*/  EXIT ;  /* 0x000000000000794d */ /* 0x000fea0003800000 */
.L_x_3750:
[----:B------:R-:W-:-:S04]  /*6460*/  PRMT R4, R5, 0x8880, RZ ;  /* 0x0000888005047816 */ /* 0x000fc800000000ff */
[----:B------:R-:W-:-:S06]  /*6470*/  PRMT R4, R4, 0x7710, RZ ;  /* 0x0000771004047816 */ /* 0x000fcc00000000ff */
[----:B------:R-:W0:Y:S02]  /*6480*/  I2F.F64.S16 R4, R4 ;  /* 0x0000000400047312 */ /* 0x000e240000101c00 */
[----:B0-----:R-:W-:Y:S01]  /*6490*/  STG.E.64 [R2.64], R4 ;  /* 0x0000000402007986 */ /* 0x001fe2000c101b24 */
[----:B------:R-:W-:Y:S05]  /*64a0*/  EXIT ;  /* 0x000000000000794d */ /* 0x000fea0003800000 */
.L_x_3741:
        /* <DEDUP_REMOVED lines=10> */
[----:B------:R-:W-:Y:S01]  /*6550*/  STG.E.U8 [R2.64], R5 ;  /* 0x0000000502007986 */ /* 0x000fe2000c101124 */
[----:B------:R-:W-:Y:S05]  /*6560*/  EXIT ;  /* 0x000000000000794d */ /* 0x000fea0003800000 */
.L_x_3754:
[----:B------:R-:W-:Y:S01]  /*6570*/  PRMT R4, R5, 0x8880, RZ ;  /* 0x0000888005047816 */ /* 0x000fe200000000ff */
[----:B------:R-:W-:-:S03]  /*6580*/  CS2R R6, SRZ ;  /* 0x0000000000067805 */ /* 0x000fc6000001ff00 */
[----:B------:R-:W-:-:S06]  /*6590*/  PRMT R4, R4, 0x7710, RZ ;  /* 0x0000771004047816 */ /* 0x000fcc00000000ff */
[----:B------:R-:W0:Y:S02]  /*65a0*/  I2F.F64.S16 R4, R4 ;  /* 0x0000000400047312 */ /* 0x000e240000101c00 */
[----:B0-----:R-:W-:Y:S01]  /*65b0*/  STG.E.128 [R2.64], R4 ;  /* 0x0000000402007986 */ /* 0x001fe2000c101d24 */
[----:B------:R-:W-:Y:S05]  /*65c0*/  EXIT ;  /* 0x000000000000794d */ /* 0x000fea0003800000 */
.L_x_3753:
        /* <DEDUP_REMOVED lines=20> */
.L_x_3757:
[----:B------:R-:W-:-:S05]  /*6710*/  LOP3.LUT R5, R0, R7, RZ, 0xfc, !PT ;  /* 0x0000000700057212 */ /* 0x000fca00078efcff */
[----:B------:R-:W-:Y:S01]  /*6720*/  STG.E.U8 [R2.64], R5 ;  /* 0x0000000502007986 */ /* 0x000fe2000c101124 */
[----:B------:R-:W-:Y:S05]  /*6730*/  EXIT ;  /* 0x000000000000794d */ /* 0x000fea0003800000 */
.L_x_3756:
        /* <DEDUP_REMOVED lines=12> */
.L_x_3758:
[----:B------:R-:W-:Y:S01]  /*6800*/  ISETP.GT.U32.AND P0, PT, R0, 0x7f800000, PT ;  /* 0x7f8000000000780c */ /* 0x000fe20003f04070 */
[----:B------:R-:W-:-:S05]  /*6810*/  IMAD.MOV.U32 R0, RZ, RZ, 0x7f ;  /* 0x0000007fff007424 */ /* 0x000fca00078e00ff */
[----:B------:R-:W-:Y:S02]  /*6820*/  SEL R0, R0, 0x7c, P0 ;  /* 0x0000007c00007807 */ /* 0x000fe40000000000 */
.L_x_3759:
[----:B------:R-:W-:-:S04]  /*6830*/  LOP3.LUT R5, R5, 0x80000000, RZ, 0xc0, !PT ;  /* 0x8000000005057812 */ /* 0x000fc800078ec0ff */
[----:B------:R-:W-:-:S04]  /*6840*/  SHF.R.U32.HI R5, RZ, 0x18, R5 ;  /* 0x00000018ff057819 */ /* 0x000fc80000011605 */
[----:B------:R-:W-:-:S05]  /*6850*/  LOP3.LUT R5, R0, R5, RZ, 0xfc, !PT ;  /* 0x0000000500057212 */ /* 0x000fca00078efcff */
[----:B------:R-:W-:Y:S01]  /*6860*/  STG.E.U8 [R2.64], R5 ;  /* 0x0000000502007986 */ /* 0x000fe2000c101124 */
[----:B------:R-:W-:Y:S05]  /*6870*/  EXIT ;  /* 0x000000000000794d */ /* 0x000fea0003800000 */
.L_x_3755:
[----:B------:R-:W0:Y:S02]  /*6880*/  I2F.S8 R5, R5 ;  /* 0x0000000500057306 */ /* 0x000e240000001400 */
[----:B0-----:R-:W-:-:S05]  /*6890*/  F2FP.BF16.PACK_AB R0, RZ, R5 ;  /* 0x00000005ff00723e */ /* 0x001fca00000010ff */
[----:B------:R-:W-:Y:S01]  /*68a0*/  STG.E.U16 [R2.64], R0 ;  /* 0x0000000002007986 */ /* 0x000fe2000c101524 */
[----:B------:R-:W-:Y:S05]  /*68b0*/  EXIT ;  /* 0x000000000000794d */ /* 0x000fea0003800000 */
.L_x_3752:
        /* <DEDUP_REMOVED lines=10> */
[----:B------:R-:W-:Y:S01]  /*6960*/  STG.E.U16 [R2.64], R5 ;  /* 0x0000000502007986 */ /* 0x000fe2000c101524 */
[----:B------:R-:W-:Y:S05]  /*6970*/  EXIT ;  /* 0x000000000000794d */ /* 0x000fea0003800000 */
.L_x_3762:
        /* <DEDUP_REMOVED lines=17> */
.L_x_3764:
[----:B------:R-:W-:-:S04]  /*6a90*/  LOP3.LUT R5, R5, 0x80000000, RZ, 0xc0, !PT ;  /* 0x8000000005057812 */ /* 0x000fc800078ec0ff */
[----:B------:R-:W-:-:S04]  /*6aa0*/  SHF.R.U32.HI R5, RZ, 0x18, R5 ;  /* 0x00000018ff057819 */ /* 0x000fc80000011605 */
[----:B------:R-:W-:-:S05]  /*6ab0*/  LOP3.LUT R0, R0, R5, RZ, 0xfc, !PT ;  /* 0x0000000500007212 */ /* 0x000fca00078efcff */
.L_x_3763:
[----:B------:R-:W-:Y:S01]  /*6ac0*/  STG.E.U8 [R2.64], R0 ;  /* 0x0000000002007986 */ /* 0x000fe2000c101124 */
[----:B------:R-:W-:Y:S05]  /*6ad0*/  EXIT ;  /* 0x000000000000794d */ /* 0x000fea0003800000 */
.L_x_3761:
        /* <DEDUP_REMOVED lines=17> */
.L_x_3766:
[----:B------:R-:W-:-:S04]  /*6bf0*/  LOP3.LUT R5, R5, 0x80000000, RZ, 0xc0, !PT ;  /* 0x8000000005057812 */ /* 0x000fc800078ec0ff */
[----:B------:R-:W-:-:S04]  /*6c00*/  SHF.R.U32.HI R5, RZ, 0x18, R5 ;  /* 0x00000018ff057819 */ /* 0x000fc80000011605 */
[----:B------:R-:W-:-:S05]  /*6c10*/  LOP3.LUT R0, R0, R5, RZ, 0xfc, !PT ;  /* 0x0000000500007212 */ /* 0x000fca00078efcff */
.L_x_3765:
[----:B------:R-:W-:Y:S01]  /*6c20*/  STG.E.U8 [R2.64], R0 ;  /* 0x0000000002007986 */ /* 0x000fe2000c101124 */
[----:B------:R-:W-:Y:S05]  /*6c30*/  EXIT ;  /* 0x000000000000794d */ /* 0x000fea0003800000 */
.L_x_3760:
        /* <DEDUP_REMOVED lines=18> */
.L_x_3769:
[----:B------:R-:W-:Y:S01]  /*6d60*/  STG.E.U8 [R2.64], R0 ;  /* 0x0000000002007986 */ /* 0x000fe2000c101124 */
[----:B------:R-:W-:Y:S05]  /*6d70*/  EXIT ;  /* 0x000000000000794d */ /* 0x000fea0003800000 */
.L_x_3745:
        /* <DEDUP_REMOVED lines=20> */
.L_x_3768:
[----:B------:R-:W-:-:S05]  /*6ec0*/  PRMT R5, R5, 0x8880, RZ ;  /* 0x0000888005057816 */ /* 0x000fca00000000ff */
[----:B------:R-:W-:-:S05]  /*6ed0*/  IMAD.MOV.U32 R4, RZ, RZ, R5 ;  /* 0x000000ffff047224 */ /* 0x000fca00078e0005 */
[----:B------:R-:W-:-:S05]  /*6ee0*/  SHF.R.S32.HI R5, RZ, 0x1f, R4 ;  /* 0x0000001fff057819 */ /* 0x000fca0000011404 */
[----:B------:R-:W-:Y:S01]  /*6ef0*/  STG.E.64 [R2.64], R4 ;  /* 0x0000000402007986 */ /* 0x000fe2000c101b24 */
[----:B------:R-:W-:Y:S05]  /*6f00*/  EXIT ;  /* 0x000000000000794d */ /* 0x000fea0003800000 */
.L_x_3767:
[----:B------:R-:W-:-:S05]  /*6f10*/  PRMT R5, R5, 0x8880, RZ ;  /* 0x0000888005057816 */ /* 0x000fca00000000ff */
[----:B------:R-:W-:Y:S01]  /*6f20*/  STG.E [R2.64], R5 ;  /* 0x0000000502007986 */ /* 0x000fe2000c101924 */
[----:B------:R-:W-:Y:S05]  /*6f30*/  EXIT ;  /* 0x000000000000794d */ /* 0x000fea0003800000 */
.L_x_3770:
        /* <DEDUP_REMOVED lines=12> */
.L_x_6904:


//--------------------- .text._ZN2at6native27unrolled_elementwise_kernelINS0_11FillFunctorIbEESt5arrayIPcLm1EELi4E23TrivialOffsetCalculatorILi0EjES7_ILi1EjENS0_6memory12LoadWithCastILi0EEENSA_13StoreWithCastILi1EEEEEviT_T0_T2_T3_T4_T5_ --------------------------
	.section	.text._ZN2at6native27unrolled_elementwise_kernelINS0_11FillFunctorIbEESt5arrayIPcLm1EELi4E23TrivialOffsetCalculatorILi0EjES7_ILi1EjENS0_6memory12LoadWithCastILi0EEENSA_13StoreWithCastILi1EEEEEviT_T0_T2_T3_T4_T5_,"ax",@progbits
	.sectioninfo	@"SHI_REGISTERS=26"
	.align	128
        .global         _ZN2at6native27unrolled_elementwise_kernelINS0_11FillFunctorIbEESt5arrayIPcLm1EELi4E23TrivialOffsetCalculatorILi0EjES7_ILi1EjENS0_6memory12LoadWithCastILi0EEENSA_13StoreWithCastILi1EEEEEviT_T0_T2_T3_T4_T5_
        .type           _ZN2at6native27unrolled_elementwise_kernelINS0_11FillFunctorIbEESt5arrayIPcLm1EELi4E23TrivialOffsetCalculatorILi0EjES7_ILi1EjENS0_6memory12LoadWithCastILi0EEENSA_13StoreWithCastILi1EEEEEviT_T0_T2_T3_T4_T5_,@function
        .size           _ZN2at6native27unrolled_elementwise_kernelINS0_11FillFunctorIbEESt5arrayIPcLm1EELi4E23TrivialOffsetCalculatorILi0EjES7_ILi1EjENS0_6memory12LoadWithCastILi0EEENSA_13StoreWithCastILi1EEEEEviT_T0_T2_T3_T4_T5_,(.L_x_6905 - _ZN2at6native27unrolled_elementwise_kernelINS0_11FillFunctorIbEESt5arrayIPcLm1EELi4E23TrivialOffsetCalculatorILi0EjES7_ILi1EjENS0_6memory12LoadWithCastILi0EEENSA_13StoreWithCastILi1EEEEEviT_T0_T2_T3_T4_T5_)
        .other          _ZN2at6native27unrolled_elementwise_kernelINS0_11FillFunctorIbEESt5arrayIPcLm1EELi4E23TrivialOffsetCalculatorILi0EjES7_ILi1EjENS0_6memory12LoadWithCastILi0EEENSA_13StoreWithCastILi1EEEEEviT_T0_T2_T3_T4_T5_,@"STO_CUDA_ENTRY STV_DEFAULT"
_ZN2at6native27unrolled_elementwise_kernelINS0_11FillFunctorIbEESt5arrayIPcLm1EELi4E23TrivialOffsetCalculatorILi0EjES7_ILi1EjENS0_6memory12LoadWithCastILi0EEENSA_13StoreWithCastILi1EEEEEviT_T0_T2_T3_T4_T5_:
.text._ZN2at6native27unrolled_elementwise_kernelINS0_11FillFunctorIbEESt5arrayIPcLm1EELi4E23TrivialOffsetCalculatorILi0EjES7_ILi1EjENS0_6memory12LoadWithCastILi0EEENSA_13StoreWithCastILi1EEEEEviT_T0_T2_T3_T4_T5_:
        /* <DEDUP_REMOVED lines=30> */
.L_x_3776:
[----:B------:R0:W-:Y:S01]  /*01e0*/  STG.E.U8 [R2.64], R18 ;  /* 0x0000001202007986 */ /* 0x0001e2000c101124 */
[----:B------:R-:W-:Y:S05]  /*01f0*/  BRA `(.L_x_3772) ;  /* 0x00000d9000007947 */ /* 0x000fea0003800000 */
.L_x_3775:
        /* <DEDUP_REMOVED lines=10> */
.L_x_3779:
[----:B------:R-:W-:-:S05]  /*02a0*/  PRMT R5, R18, 0x8880, RZ ;  /* 0x0000888012057816 */ /* 0x000fca00000000ff */
[----:B------:R0:W-:Y:S01]  /*02b0*/  STG.E [R2.64], R5 ;  /* 0x0000000502007986 */ /* 0x0001e2000c101924 */
[----:B------:R-:W-:Y:S05]  /*02c0*/  BRA `(.L_x_3772) ;  /* 0x00000cc000007947 */ /* 0x000fea0003800000 */
.L_x_3778:
[----:B------:R-:W-:-:S04]  /*02d0*/  PRMT R5, R18, 0x8880, RZ ;  /* 0x0000888012057816 */ /* 0x000fc800000000ff */
[----:B------:R-:W-:-:S05]  /*02e0*/  PRMT R5, R5, 0x7710, RZ ;  /* 0x0000771005057816 */ /* 0x000fca00000000ff */
[----:B------:R0:W-:Y:S01]  /*02f0*/  STG.E.U16 [R2.64], R5 ;  /* 0x0000000502007986 */ /* 0x0001e2000c101524 */
[----:B------:R-:W-:Y:S05]  /*0300*/  BRA `(.L_x_3772) ;  /* 0x00000c8000007947 */ /* 0x000fea0003800000 */
.L_x_3774:
        /* <DEDUP_REMOVED lines=9> */
.L_x_3781:
[----:B------:R-:W0:Y:S02]  /*03a0*/  I2F.S8 R0, R18 ;  /* 0x0000001200007306 */ /* 0x000e240000001400 */
[----:B0-----:R-:W-:-:S05]  /*03b0*/  F2FP.PACK_AB R0, RZ, R0 ;  /* 0x00000000ff00723e */ /* 0x001fca00000000ff */
[----:B------:R0:W-:Y:S01]  /*03c0*/  STG.E.U16 [R2.64], R0 ;  /* 0x0000000002007986 */ /* 0x0001e2000c101524 */
[----:B------:R-:W-:Y:S05]  /*03d0*/  BRA `(.L_x_3772) ;  /* 0x00000bb000007947 */ /* 0x000fea0003800000 */
.L_x_3780:
        /* <DEDUP_REMOVED lines=10> */
.L_x_3783:
[----:B------:R-:W0:Y:S02]  /*0480*/  I2F.S8 R0, R18 ;  /* 0x0000001200007306 */ /* 0x000e240000001400 */
[----:B0-----:R-:W-:-:S04]  /*0490*/  F2FP.PACK_AB R5, RZ, R0 ;  /* 0x00000000ff05723e */ /* 0x001fc800000000ff */
[----:B------:R-:W-:-:S05]  /*04a0*/  PRMT R5, R5, 0x5410, RZ ;  /* 0x0000541005057816 */ /* 0x000fca00000000ff */
[----:B------:R0:W-:Y:S01]  /*04b0*/  STG.E [R2.64], R5 ;  /* 0x0000000502007986 */ /* 0x0001e2000c101924 */
[----:B------:R-:W-:Y:S05]  /*04c0*/  BRA `(.L_x_3772) ;  /* 0x00000ac000007947 */ /* 0x000fea0003800000 */
.L_x_3782:
[----:B------:R-:W-:-:S04]  /*04d0*/  PRMT R4, R18, 0x8880, RZ ;  /* 0x0000888012047816 */ /* 0x000fc800000000ff */
[----:B------:R-:W-:-:S06]  /*04e0*/  PRMT R4, R4, 0x7710, RZ ;  /* 0x0000771004047816 */ /* 0x000fcc00000000ff */
[----:B------:R-:W0:Y:S02]  /*04f0*/  I2F.F64.S16 R4, R4 ;  /* 0x0000000400047312 */ /* 0x000e240000101c00 */
[----:B0-----:R0:W-:Y:S01]  /*0500*/  STG.E.64 [R2.64], R4 ;  /* 0x0000000402007986 */ /* 0x0011e2000c101b24 */
[----:B------:R-:W-:Y:S05]  /*0510*/  BRA `(.L_x_3772) ;  /* 0x00000a7000007947 */ /* 0x000fea0003800000 */
.L_x_3773:
        /* <DEDUP_REMOVED lines=12> */
.L_x_3786:
[----:B------:R-:W-:Y:S01]  /*05e0*/  PRMT R4, R18, 0x8880, RZ ;  /* 0x0000888012047816 */ /* 0x000fe200000000ff */
[----:B------:R-:W-:-:S03]  /*05f0*/  CS2R R6, SRZ ;  /* 0x0000000000067805 */ /* 0x000fc6000001ff00 */
[----:B------:R-:W-:-:S06]  /*0600*/  PRMT R4, R4, 0x7710, RZ ;  /* 0x0000771004047816 */ /* 0x000fcc00000000ff */
[----:B------:R-:W0:Y:S02]  /*0610*/  I2F.F64.S16 R4, R4 ;  /* 0x0000000400047312 */ /* 0x000e240000101c00 */
[----:B0-----:R0:W-:Y:S01]  /*0620*/  STG.E.128 [R2.64], R4 ;  /* 0x0000000402007986 */ /* 0x0011e2000c101d24 */
[----:B------:R-:W-:Y:S05]  /*0630*/  BRA `(.L_x_3772) ;  /* 0x0000095000007947 */ /* 0x000fea0003800000 */
.L_x_3785:
        /* <DEDUP_REMOVED lines=20> */
.L_x_3789:
[----:B------:R-:W-:-:S05]  /*0780*/  LOP3.LUT R5, R4, R5, RZ, 0xfc, !PT ;  /* 0x0000000504057212 */ /* 0x000fca00078efcff */
[----:B------:R0:W-:Y:S01]  /*0790*/  STG.E.U8 [R2.64], R5 ;  /* 0x0000000502007986 */ /* 0x0001e2000c101124 */
[----:B------:R-:W-:Y:S05]  /*07a0*/  BRA `(.L_x_3772) ;  /* 0x000007e000007947 */ /* 0x000fea0003800000 */
.L_x_3788:
        /* <DEDUP_REMOVED lines=12> */
.L_x_3790:
[----:B------:R-:W-:Y:S01]  /*0870*/  IMAD.MOV.U32 R0, RZ, RZ, 0x7f ;  /* 0x0000007fff007424 */ /* 0x000fe200078e00ff */
[----:B------:R-:W-:-:S04]  /*0880*/  ISETP.GT.U32.AND P0, PT, R4, 0x7f800000, PT ;  /* 0x7f8000000400780c */ /* 0x000fc80003f04070 */
[----:B------:R-:W-:Y:S02]  /*0890*/  SEL R0, R0, 0x7c, P0 ;  /* 0x0000007c00007807 */ /* 0x000fe40000000000 */
.L_x_3791:
[----:B------:R-:W-:-:S04]  /*08a0*/  LOP3.LUT R5, R5, 0x80000000, RZ, 0xc0, !PT ;  /* 0x8000000005057812 */ /* 0x000fc800078ec0ff */
[----:B------:R-:W-:-:S04]  /*08b0*/  SHF.R.U32.HI R5, RZ, 0x18, R5 ;  /* 0x00000018ff057819 */ /* 0x000fc80000011605 */
[----:B------:R-:W-:-:S05]  /*08c0*/  LOP3.LUT R5, R0, R5, RZ, 0xfc, !PT ;  /* 0x0000000500057212 */ /* 0x000fca00078efcff */
[----:B------:R0:W-:Y:S01]  /*08d0*/  STG.E.U8 [R2.64], R5 ;  /* 0x0000000502007986 */ /* 0x0001e2000c101124 */
[----:B------:R-:W-:Y:S05]  /*08e0*/  BRA `(.L_x_3772) ;  /* 0x000006a000007947 */ /* 0x000fea0003800000 */
.L_x_3787:
[----:B------:R-:W0:Y:S02]  /*08f0*/  I2F.S8 R0, R18 ;  /* 0x0000001200007306 */ /* 0x000e240000001400 */
[----:B0-----:R-:W-:-:S05]  /*0900*/  F2FP.BF16.PACK_AB R0, RZ, R0 ;  /* 0x00000000ff00723e */ /* 0x001fca00000010ff */
[----:B------:R0:W-:Y:S01]  /*0910*/  STG.E.U16 [R2.64], R0 ;  /* 0x0000000002007986 */ /* 0x0001e2000c101524 */
[----:B------:R-:W-:Y:S05]  /*0920*/  BRA `(.L_x_3772) ;  /* 0x0000066000007947 */ /* 0x000fea0003800000 */
.L_x_3784:
        /* <DEDUP_REMOVED lines=12> */
.L_x_3794:
        /* <DEDUP_REMOVED lines=16> */
.L_x_3796:
[----:B------:R-:W-:-:S04]  /*0af0*/  LOP3.LUT R5, R5, 0x80000000, RZ, 0xc0, !PT ;  /* 0x8000000005057812 */ /* 0x000fc800078ec0ff */
[----:B------:R-:W-:-:S04]  /*0b00*/  SHF.R.U32.HI R5, RZ, 0x18, R5 ;  /* 0x00000018ff057819 */ /* 0x000fc80000011605 */
[----:B------:R-:W-:-:S04]  /*0b10*/  LOP3.LUT R4, R4, R5, RZ, 0xfc, !PT ;  /* 0x0000000504047212 */ /* 0x000fc800078efcff */
[----:B------:R-:W-:-:S05]  /*0b20*/  PRMT R0, R4, 0x7610, R0 ;  /* 0x0000761004007816 */ /* 0x000fca0000000000 */
.L_x_3795:
[----:B------:R0:W-:Y:S01]  /*0b30*/  STG.E.U8 [R2.64], R0 ;  /* 0x0000000002007986 */ /* 0x0001e2000c101124 */
[----:B------:R-:W-:Y:S05]  /*0b40*/  BRA `(.L_x_3772) ;  /* 0x0000044000007947 */ /* 0x000fea0003800000 */
.L_x_3793:
        /* <DEDUP_REMOVED lines=16> */
.L_x_3798:
[----:B------:R-:W-:-:S04]  /*0c50*/  LOP3.LUT R5, R5, 0x80000000, RZ, 0xc0, !PT ;  /* 0x8000000005057812 */ /* 0x000fc800078ec0ff */
[----:B------:R-:W-:-:S04]  /*0c60*/  SHF.R.U32.HI R5, RZ, 0x18, R5 ;  /* 0x00000018ff057819 */ /* 0x000fc80000011605 */
[----:B------:R-:W-:-:S04]  /*0c70*/  LOP3.LUT R4, R4, R5, RZ, 0xfc, !PT ;  /* 0x0000000504047212 */ /* 0x000fc800078efcff */
[----:B------:R-:W-:-:S05]  /*0c80*/  PRMT R0, R4, 0x7610, R0 ;  /* 0x0000761004007816 */ /* 0x000fca0000000000 */
.L_x_3797:
[----:B------:R0:W-:Y:S01]  /*0c90*/  STG.E.U8 [R2.64], R0 ;  /* 0x0000000002007986 */ /* 0x0001e2000c101124 */
[----:B------:R-:W-:Y:S05]  /*0ca0*/  BRA `(.L_x_3772) ;  /* 0x000002e000007947 */ /* 0x000fea0003800000 */
.L_x_3792:
        /* <DEDUP_REMOVED lines=18> */
.L_x_3801:
[----:B------:R0:W-:Y:S01]  /*0dd0*/  STG.E.U8 [R2.64], R5 ;  /* 0x0000000502007986 */ /* 0x0001e2000c101124 */
[----:B------:R-:W-:Y:S05]  /*0de0*/  BRA `(.L_x_3772) ;  /* 0x000001a000007947 */ /* 0x000fea0003800000 */
.L_x_3777:
        /* <DEDUP_REMOVED lines=20> */
.L_x_3800:
[----:B------:R-:W-:-:S04]  /*0f30*/  PRMT R4, R18, 0x8880, RZ ;  /* 0x0000888012047816 */ /* 0x000fc800000000ff */
[----:B------:R-:W-:-:S05]  /*0f40*/  SHF.R.S32.HI R5, RZ, 0x1f, R4 ;  /* 0x0000001fff057819 */ /* 0x000fca0000011404 */
[----:B------:R0:W-:Y:S01]  /*0f50*/  STG.E.64 [R2.64], R4 ;  /* 0x0000000402007986 */ /* 0x0001e2000c101b24 */
[----:B------:R-:W-:Y:S05]  /*0f60*/  BRA `(.L_x_3772) ;  /* 0x0000002000007947 */ /* 0x000fea0003800000 */
.L_x_3799:
[----:B------:R-:W-:-:S05]  /*0f70*/  PRMT R5, R18, 0x8880, RZ ;  /* 0x0000888012057816 */ /* 0x000fca00000000ff */
[----:B------:R0:W-:Y:S02]  /*0f80*/  STG.E [R2.64], R5 ;  /* 0x0000000502007986 */ /* 0x0001e4000c101924 */
.L_x_3772:
[----:B-1-3--:R-:W-:Y:S05]  /*0f90*/  BSYNC B6 ;  /* 0x0000000000067941 */ /* 0x00afea0003800000 */
.L_x_3771:
        /* <DEDUP_REMOVED lines=21> */
.L_x_3807:
[----:B------:R0:W-:Y:S01]  /*10f0*/  STG.E.U8 [R2.64], R18 ;  /* 0x0000001202007986 */ /* 0x0001e2000c101124 */
[----:B------:R-:W-:Y:S05]  /*1100*/  BRA `(.L_x_3809) ;  /* 0x00000d9000007947 */ /* 0x000fea0003800000 */
.L_x_3806:
        /* <DEDUP_REMOVED lines=10> */
.L_x_3811:
[----:B------:R-:W-:-:S05]  /*11b0*/  PRMT R5, R18, 0x8880, RZ ;  /* 0x0000888012057816 */ /* 0x000fca00000000ff */
[----:B------:R0:W-:Y:S01]  /*11c0*/  STG.E [R2.64], R5 ;  /* 0x0000000502007986 */ /* 0x0001e2000c101924 */
[----:B------:R-:W-:Y:S05]  /*11d0*/  BRA `(.L_x_3809) ;  /* 0x00000cc000007947 */ /* 0x000fea0003800000 */
.L_x_3810:
[----:B------:R-:W-:-:S04]  /*11e0*/  PRMT R5, R18, 0x8880, RZ ;  /* 0x0000888012057816 */ /* 0x000fc800000000ff */
[----:B------:R-:W-:-:S05]  /*11f0*/  PRMT R5, R5, 0x7710, RZ ;  /* 0x0000771005057816 */ /* 0x000fca00000000ff */
[----:B------:R0:W-:Y:S01]  /*1200*/  STG.E.U16 [R2.64], R5 ;  /* 0x0000000502007986 */ /* 0x0001e2000c101524 */
[----:B------:R-:W-:Y:S05]  /*1210*/  BRA `(.L_x_3809) ;  /* 0x00000c8000007947 */ /* 0x000fea0003800000 */
.L_x_3805:
        /* <DEDUP_REMOVED lines=9> */
.L_x_3813:
[----:B------:R-:W0:Y:S02]  /*12b0*/  I2F.S8 R0, R18 ;  /* 0x0000001200007306 */ /* 0x000e240000001400 */
[----:B0-----:R-:W-:-:S05]  /*12c0*/  F2FP.PACK_AB R0, RZ, R0 ;  /* 0x00000000ff00723e */ /* 0x001fca00000000ff */
[----:B------:R0:W-:Y:S01]  /*12d0*/  STG.E.U16 [R2.64], R0 ;  /* 0x0000000002007986 */ /* 0x0001e2000c101524 */
[----:B------:R-:W-:Y:S05]  /*12e0*/  BRA `(.L_x_3809) ;  /* 0x00000bb000007947 */ /* 0x000fea0003800000 */
.L_x_3812:
        /* <DEDUP_REMOVED lines=10> */
.L_x_3815:
[----:B------:R-:W0:Y:S02]  /*1390*/  I2F.S8 R0, R18 ;  /* 0x0000001200007306 */ /* 0x000e240000001400 */
[----:B0-----:R-:W-:-:S04]  /*13a0*/  F2FP.PACK_AB R0, RZ, R0 ;  /* 0x00000000ff00723e */ /* 0x001fc800000000ff */
[----:B------:R-:W-:-:S05]  /*13b0*/  PRMT R0, R0, 0x5410, RZ ;  /* 0x0000541000007816 */ /* 0x000fca00000000ff */
[----:B------:R0:W-:Y:S01]  /*13c0*/  STG.E [R2.64], R0 ;  /* 0x0000000002007986 */ /* 0x0001e2000c101924 */
[----:B------:R-:W-:Y:S05]  /*13d0*/  BRA `(.L_x_3809) ;  /* 0x00000ac000007947 */ /* 0x000fea0003800000 */
.L_x_3814:
[----:B------:R-:W-:-:S04]  /*13e0*/  PRMT R4, R18, 0x8880, RZ ;  /* 0x0000888012047816 */ /* 0x000fc800000000ff */
[----:B------:R-:W-:-:S06]  /*13f0*/  PRMT R4, R4, 0x7710, RZ ;  /* 0x0000771004047816 */ /* 0x000fcc00000000ff */
[----:B------:R-:W0:Y:S02]  /*1400*/  I2F.F64.S16 R4, R4 ;  /* 0x0000000400047312 */ /* 0x000e240000101c00 */
[----:B0-----:R0:W-:Y:S01]  /*1410*/  STG.E.64 [R2.64], R4 ;  /* 0x0000000402007986 */ /* 0x0011e2000c101b24 */
[----:B------:R-:W-:Y:S05]  /*1420*/  BRA `(.L_x_3809) ;  /* 0x00000a7000007947 */ /* 0x000fea0003800000 */
.L_x_3804:
        /* <DEDUP_REMOVED lines=12> */
.L_x_3818:
[----:B------:R-:W-:Y:S01]  /*14f0*/  PRMT R4, R18, 0x8880, RZ ;  /* 0x0000888012047816 */ /* 0x000fe200000000ff */
[----:B------:R-:W-:-:S03]  /*1500*/  CS2R R6, SRZ ;  /* 0x0000000000067805 */ /* 0x000fc6000001ff00 */
[----:B------:R-:W-:-:S06]  /*1510*/  PRMT R4, R4, 0x7710, RZ ;  /* 0x0000771004047816 */ /* 0x000fcc00000000ff */
[----:B------:R-:W0:Y:S02]  /*1520*/  I2F.F64.S16 R4, R4 ;  /* 0x0000000400047312 */ /* 0x000e240000101c00 */
[----:B0-----:R0:W-:Y:S01]  /*1530*/  STG.E.128 [R2.64], R4 ;  /* 0x0000000402007986 */ /* 0x0011e2000c101d24 */
[----:B------:R-:W-:Y:S05]  /*1540*/  BRA `(.L_x_3809) ;  /* 0x0000095000007947 */ /* 0x000fea0003800000 */
.L_x_3817:
        /* <DEDUP_REMOVED lines=20> */
.L_x_3821:
[----:B------:R-:W-:-:S05]  /*1690*/  LOP3.LUT R5, R0, R9, RZ, 0xfc, !PT ;  /* 0x0000000900057212 */ /* 0x000fca00078efcff */
[----:B------:R0:W-:Y:S01]  /*16a0*/  STG.E.U8 [R2.64], R5 ;  /* 0x0000000502007986 */ /* 0x0001e2000c101124 */
[----:B------:R-:W-:Y:S05]  /*16b0*/  BRA `(.L_x_3809) ;  /* 0x000007e000007947 */ /* 0x000fea0003800000 */
.L_x_3820:
        /* <DEDUP_REMOVED lines=12> */
.L_x_3822:
[----:B------:R-:W-:Y:S01]  /*1780*/  ISETP.GT.U32.AND P0, PT, R0, 0x7f800000, PT ;  /* 0x7f8000000000780c */ /* 0x000fe20003f04070 */
[----:B------:R-:W-:-:S05]  /*1790*/  IMAD.MOV.U32 R0, RZ, RZ, 0x7f ;  /* 0x0000007fff007424 */ /* 0x000fca00078e00ff */
[----:B------:R-:W-:Y:S02]  /*17a0*/  SEL R0, R0, 0x7c, P0 ;  /* 0x0000007c00007807 */ /* 0x000fe40000000000 */
.L_x_3823:
[----:B------:R-:W-:-:S04]  /*17b0*/  LOP3.LUT R4, R4, 0x80000000, RZ, 0xc0, !PT ;  /* 0x8000000004047812 */ /* 0x000fc800078ec0ff */
[----:B------:R-:W-:-:S04]  /*17c0*/  SHF.R.U32.HI R5, RZ, 0x18, R4 ;  /* 0x00000018ff057819 */ /* 0x000fc80000011604 */
[----:B------:R-:W-:-:S05]  /*17d0*/  LOP3.LUT R5, R0, R5, RZ, 0xfc, !PT ;  /* 0x0000000500057212 */ /* 0x000fca00078efcff */
[----:B------:R0:W-:Y:S01]  /*17e0*/  STG.E.U8 [R2.64], R5 ;  /* 0x0000000502007986 */ /* 0x0001e2000c101124 */
[----:B------:R-:W-:Y:S05]  /*17f0*/  BRA `(.L_x_3809) ;  /* 0x000006a000007947 */ /* 0x000fea0003800000 */
.L_x_3819:
[----:B------:R-:W0:Y:S02]  /*1800*/  I2F.S8 R0, R18 ;  /* 0x0000001200007306 */ /* 0x000e240000001400 */
[----:B0-----:R-:W-:-:S05]  /*1810*/  F2FP.BF16.PACK_AB R0, RZ, R0 ;  /* 0x00000000ff00723e */ /* 0x001fca00000010ff */
[----:B------:R0:W-:Y:S01]  /*1820*/  STG.E.U16 [R2.64], R0 ;  /* 0x0000000002007986 */ /* 0x0001e2000c101524 */
[----:B------:R-:W-:Y:S05]  /*1830*/  BRA `(.L_x_3809) ;  /* 0x0000066000007947 */ /* 0x000fea0003800000 */
.L_x_3816:
        /* <DEDUP_REMOVED lines=12> */
.L_x_3826:
        /* <DEDUP_REMOVED lines=17> */
.L_x_3828:
[----:B------:R-:W-:-:S04]  /*1a10*/  LOP3.LUT R4, R4, 0x80000000, RZ, 0xc0, !PT ;  /* 0x8000000004047812 */ /* 0x000fc800078ec0ff */
[----:B------:R-:W-:-:S04]  /*1a20*/  SHF.R.U32.HI R5, RZ, 0x18, R4 ;  /* 0x00000018ff057819 */ /* 0x000fc80000011604 */
[----:B------:R-:W-:-:S05]  /*1a30*/  LOP3.LUT R0, R0, R5, RZ, 0xfc, !PT ;  /* 0x0000000500007212 */ /* 0x000fca00078efcff */
.L_x_3827:
[----:B------:R0:W-:Y:S01]  /*1a40*/  STG.E.U8 [R2.64], R0 ;  /* 0x0000000002007986 */ /* 0x0001e2000c101124 */
[----:B------:R-:W-:Y:S05]  /*1a50*/  BRA `(.L_x_3809) ;  /* 0x0000044000007947 */ /* 0x000fea0003800000 */
.L_x_3825:
        /* <DEDUP_REMOVED lines=17> */
.L_x_3830:
[----:B------:R-:W-:-:S04]  /*1b70*/  LOP3.LUT R4, R4, 0x80000000, RZ, 0xc0, !PT ;  /* 0x8000000004047812 */ /* 0x000fc800078ec0ff */
[----:B------:R-:W-:-:S04]  /*1b80*/  SHF.R.U32.HI R5, RZ, 0x18, R4 ;  /* 0x00000018ff057819 */ /* 0x000fc80000011604 */
[----:B------:R-:W-:-:S05]  /*1b90*/  LOP3.LUT R0, R0, R5, RZ, 0xfc, !PT ;  /* 0x0000000500007212 */ /* 0x000fca00078efcff */
.L_x_3829:
[----:B------:R0:W-:Y:S01]  /*1ba0*/  STG.E.U8 [R2.64], R0 ;  /* 0x0000000002007986 */ /* 0x0001e2000c101124 */
[----:B------:R-:W-:Y:S05]  /*1bb0*/  BRA `(.L_x_3809) ;  /* 0x000002e000007947 */ /* 0x000fea0003800000 */
.L_x_3824:
        /* <DEDUP_REMOVED lines=18> */
.L_x_3833:
[----:B------:R0:W-:Y:S01]  /*1ce0*/  STG.E.U8 [R2.64], R0 ;  /* 0x0000000002007986 */ /* 0x0001e2000c101124 */
[----:B------:R-:W-:Y:S05]  /*1cf0*/  BRA `(.L_x_3809) ;  /* 0x000001a000007947 */ /* 0x000fea0003800000 */
.L_x_3808:
        /* <DEDUP_REMOVED lines=20> */
.L_x_3832:
[----:B------:R-:W-:-:S04]  /*1e40*/  PRMT R4, R18, 0x8880, RZ ;  /* 0x0000888012047816 */ /* 0x000fc800000000ff */
[----:B------:R-:W-:-:S05]  /*1e50*/  SHF.R.S32.HI R5, RZ, 0x1f, R4 ;  /* 0x0000001fff057819 */ /* 0x000fca0000011404 */
[----:B------:R0:W-:Y:S01]  /*1e60*/  STG.E.64 [R2.64], R4 ;  /* 0x0000000402007986 */ /* 0x0001e2000c101b24 */
[----:B------:R-:W-:Y:S05]  /*1e70*/  BRA `(.L_x_3809) ;  /* 0x0000002000007947 */ /* 0x000fea0003800000 */
.L_x_3831:
[----:B------:R-:W-:-:S05]  /*1e80*/  PRMT R5, R18, 0x8880, RZ ;  /* 0x0000888012057816 */ /* 0x000fca00000000ff */
[----:B------:R0:W-:Y:S02]  /*1e90*/  STG.E [R2.64], R5 ;  /* 0x0000000502007986 */ /* 0x0001e4000c101924 */
.L_x_3809:
        /* <DEDUP_REMOVED lines=21> */
.L_x_3837:
[----:B------:R0:W-:Y:S01]  /*1ff0*/  STG.E.U8 [R2.64], R18 ;  /* 0x0000001202007986 */ /* 0x0001e2000c101124 */
[----:B------:R-:W-:Y:S05]  /*2000*/  BRA `(.L_x_3839) ;  /* 0x00000d9000007947 */ /* 0x000fea0003800000 */
.L_x_3836:
        /* <DEDUP_REMOVED lines=10> */
.L_x_3841:
[----:B------:R-:W-:-:S05]  /*20b0*/  PRMT R5, R18, 0x8880, RZ ;  /* 0x0000888012057816 */ /* 0x000fca00000000ff */
[----:B------:R0:W-:Y:S01]  /*20c0*/  STG.E [R2.64], R5 ;  /* 0x0000000502007986 */ /* 0x0001e2000c101924 */
[----:B------:R-:W-:Y:S05]  /*20d0*/  BRA `(.L_x_3839) ;  /* 0x00000cc000007947 */ /* 0x000fea0003800000 */
.L_x_3840:
[----:B------:R-:W-:-:S04]  /*20e0*/  PRMT R5, R18, 0x8880, RZ ;  /* 0x0000888012057816 */ /* 0x000fc800000000ff */
[----:B------:R-:W-:-:S05]  /*20f0*/  PRMT R5, R5, 0x7710, RZ ;  /* 0x0000771005057816 */ /* 0x000fca00000000ff */
[----:B------:R0:W-:Y:S01]  /*2100*/  STG.E.U16 [R2.64], R5 ;  /* 0x0000000502007986 */ /* 0x0001e2000c101524 */
[----:B------:R-:W-:Y:S05]  /*2110*/  BRA `(.L_x_3839) ;  /* 0x00000c8000007947 */ /* 0x000fea0003800000 */
.L_x_3835:
        /* <DEDUP_REMOVED lines=9> */
.L_x_3843:
[----:B------:R-:W0:Y:S02]  /*21b0*/  I2F.S8 R0, R18 ;  /* 0x0000001200007306 */ /* 0x000e240000001400 */
[----:B0-----:R-:W-:-:S05]  /*21c0*/  F2FP.PACK_AB R0, RZ, R0 ;  /* 0x00000000ff00723e */ /* 0x001fca00000000ff */
[----:B------:R0:W-:Y:S01]  /*21d0*/  STG.E.U16 [R2.64], R0 ;  /* 0x0000000002007986 */ /* 0x0001e2000c101524 */
[----:B------:R-:W-:Y:S05]  /*21e0*/  BRA `(.L_x_3839) ;  /* 0x00000bb000007947 */ /* 0x000fea0003800000 */
.L_x_3842:
        /* <DEDUP_REMOVED lines=10> */
.L_x_3845:
[----:B------:R-:W0:Y:S02]  /*2290*/  I2F.S8 R0, R18 ;  /* 0x0000001200007306 */ /* 0x000e240000001400 */
[----:B0-----:R-:W-:-:S04]  /*22a0*/  F2FP.PACK_AB R0, RZ, R0 ;  /* 0x00000000ff00723e */ /* 0x001fc800000000ff */
[----:B------:R-:W-:-:S05]  /*22b0*/  PRMT R0, R0, 0x5410, RZ ;  /* 0x0000541000007816 */ /* 0x000fca00000000ff */
[----:B------:R0:W-:Y:S01]  /*22c0*/  STG.E [R2.64], R0 ;  /* 0x0000000002007986 */ /* 0x0001e2000c101924 */
[----:B------:R-:W-:Y:S05]  /*22d0*/  BRA `(.L_x_3839) ;  /* 0x00000ac000007947 */ /* 0x000fea0003800000 */
.L_x_3844:
[----:B------:R-:W-:-:S04]  /*22e0*/  PRMT R4, R18, 0x8880, RZ ;  /* 0x0000888012047816 */ /* 0x000fc800000000ff */
[----:B------:R-:W-:-:S06]  /*22f0*/  PRMT R4, R4, 0x7710, RZ ;  /* 0x0000771004047816 */ /* 0x000fcc00000000ff */
[----:B------:R-:W0:Y:S02]  /*2300*/  I2F.F64.S16 R4, R4 ;  /* 0x0000000400047312 */ /* 0x000e240000101c00 */
[----:B0-----:R0:W-:Y:S01]  /*2310*/  STG.E.64 [R2.64], R4 ;  /* 0x0000000402007986 */ /* 0x0011e2000c101b24 */
[----:B------:R-:W-:Y:S05]  /*2320*/  BRA `(.L_x_3839) ;  /* 0x00000a7000007947 */ /* 0x000fea0003800000 */
.L_x_3834:
        /* <DEDUP_REMOVED lines=12> */
.L_x_3848:
[----:B------:R-:W-:Y:S01]  /*23f0*/  PRMT R4, R18, 0x8880, RZ ;  /* 0x0000888012047816 */ /* 0x000fe200000000ff */
[----:B------:R-:W-:-:S03]  /*2400*/  CS2R R6, SRZ ;  /* 0x0000000000067805 */ /* 0x000fc6000001ff00 */
[----:B------:R-:W-:-:S06]  /*2410*/  PRMT R4, R4, 0x7710, RZ ;  /* 0x0000771004047816 */ /* 0x000fcc00000000ff */
[----:B------:R-:W0:Y:S02]  /*2420*/  I2F.F64.S16 R4, R4 ;  /* 0x0000000400047312 */ /* 0x000e240000101c00 */
[----:B0-----:R0:W-:Y:S01]  /*2430*/  STG.E.128 [R2.64], R4 ;  /* 0x0000000402007986 */ /* 0x0011e2000c101d24 */
[----:B------:R-:W-:Y:S05]  /*2440*/  BRA `(.L_x_3839) ;  /* 0x0000095000007947 */ /* 0x000fea0003800000 */
.L_x_3847:
        /* <DEDUP_REMOVED lines=20> */
.L_x_3851:
[----:B------:R-:W-:-:S05]  /*2590*/  LOP3.LUT R5, R0, R9, RZ, 0xfc, !PT ;  /* 0x0000000900057212 */ /* 0x000fca00078efcff */
[----:B------:R0:W-:Y:S01]  /*25a0*/  STG.E.U8 [R2.64], R5 ;  /* 0x0000000502007986 */ /* 0x0001e2000c101124 */
[----:B------:R-:W-:Y:S05]  /*25b0*/  BRA `(.L_x_3839) ;  /* 0x000007e000007947 */ /* 0x000fea0003800000 */
.L_x_3850:
        /* <DEDUP_REMOVED lines=12> */
.L_x_3852:
[----:B------:R-:W-:Y:S01]  /*2680*/  ISETP.GT.U32.AND P0, PT, R0, 0x7f800000, PT ;  /* 0x7f8000000000780c */ /* 0x000fe20003f04070 */
[----:B------:R-:W-:-:S05]  /*2690*/  IMAD.MOV.U32 R0, RZ, RZ, 0x7f ;  /* 0x0000007fff007424 */ /* 0x000fca00078e00ff */
[----:B------:R-:W-:Y:S02]  /*26a0*/  SEL R0, R0, 0x7c, P0 ;  /* 0x0000007c00007807 */ /* 0x000fe40000000000 */
.L_x_3853:
[----:B------:R-:W-:-:S04]  /*26b0*/  LOP3.LUT R4, R4, 0x80000000, RZ, 0xc0, !PT ;  /* 0x8000000004047812 */ /* 0x000fc800078ec0ff */
[----:B------:R-:W-:-:S04]  /*26c0*/  SHF.R.U32.HI R5, RZ, 0x18, R4 ;  /* 0x00000018ff057819 */ /* 0x000fc80000011604 */
[----:B------:R-:W-:-:S05]  /*26d0*/  LOP3.LUT R5, R0, R5, RZ, 0xfc, !PT ;  /* 0x0000000500057212 */ /* 0x000fca00078efcff */
[----:B------:R0:W-:Y:S01]  /*26e0*/  STG.E.U8 [R2.64], R5 ;  /* 0x0000000502007986 */ /* 0x0001e2000c101124 */
[----:B------:R-:W-:Y:S05]  /*26f0*/  BRA `(.L_x_3839) ;  /* 0x000006a000007947 */ /* 0x000fea0003800000 */
.L_x_3849:
[----:B------:R-:W0:Y:S02]  /*2700*/  I2F.S8 R0, R18 ;  /* 0x0000001200007306 */ /* 0x000e240000001400 */
[----:B0-----:R-:W-:-:S05]  /*2710*/  F2FP.BF16.PACK_AB R0, RZ, R0 ;  /* 0x00000000ff00723e */ /* 0x001fca00000010ff */
[----:B------:R0:W-:Y:S01]  /*2720*/  STG.E.U16 [R2.64], R0 ;  /* 0x0000000002007986 */ /* 0x0001e2000c101524 */
[----:B------:R-:W-:Y:S05]  /*2730*/  BRA `(.L_x_3839) ;  /* 0x0000066000007947 */ /* 0x000fea0003800000 */
.L_x_3846:
        /* <DEDUP_REMOVED lines=12> */
.L_x_3856:
        /* <DEDUP_REMOVED lines=17> */
.L_x_3858:
[----:B------:R-:W-:-:S04]  /*2910*/  LOP3.LUT R4, R4, 0x80000000, RZ, 0xc0, !PT ;  /* 0x8000000004047812 */ /* 0x000fc800078ec0ff */
[----:B------:R-:W-:-:S04]  /*2920*/  SHF.R.U32.HI R5, RZ, 0x18, R4 ;  /* 0x00000018ff057819 */ /* 0x000fc80000011604 */
[----:B------:R-:W-:-:S05]  /*2930*/  LOP3.LUT R0, R0, R5, RZ, 0xfc, !PT ;  /* 0x0000000500007212 */ /* 0x000fca00078efcff */
.L_x_3857:
[----:B------:R0:W-:Y:S01]  /*2940*/  STG.E.U8 [R2.64], R0 ;  /* 0x0000000002007986 */ /* 0x0001e2000c101124 */
[----:B------:R-:W-:Y:S05]  /*2950*/  BRA `(.L_x_3839) ;  /* 0x0000044000007947 */ /* 0x000fea0003800000 */
.L_x_3855:
        /* <DEDUP_REMOVED lines=17> */
.L_x_3860:
[----:B------:R-:W-:-:S04]  /*2a70*/  LOP3.LUT R4, R4, 0x80000000, RZ, 0xc0, !PT ;  /* 0x8000000004047812 */ /* 0x000fc800078ec0ff */
[----:B------:R-:W-:-:S04]  /*2a80*/  SHF.R.U32.HI R5, RZ, 0x18, R4 ;  /* 0x00000018ff057819 */ /* 0x000fc80000011604 */
[----:B------:R-:W-:-:S05]  /*2a90*/  LOP3.LUT R0, R0, R5, RZ, 0xfc, !PT ;  /* 0x0000000500007212 */ /* 0x000fca00078efcff */
.L_x_3859:
[----:B------:R0:W-:Y:S01]  /*2aa0*/  STG.E.U8 [R2.64], R0 ;  /* 0x0000000002007986 */ /* 0x0001e2000c101124 */
[----:B------:R-:W-:Y:S05]  /*2ab0*/  BRA `(.L_x_3839) ;  /* 0x000002e000007947 */ /* 0x000fea0003800000 */
.L_x_3854:
        /* <DEDUP_REMOVED lines=18> */
.L_x_3863:
[----:B------:R0:W-:Y:S01]  /*2be0*/  STG.E.U8 [R2.64], R0 ;  /* 0x0000000002007986 */ /* 0x0001e2000c101124 */
[----:B------:R-:W-:Y:S05]  /*2bf0*/  BRA `(.L_x_3839) ;  /* 0x000001a000007947 */ /* 0x000fea0003800000 */
.L_x_3838:
        /* <DEDUP_REMOVED lines=20> */
.L_x_3862:
[----:B------:R-:W-:-:S04]  /*2d40*/  PRMT R4, R18, 0x8880, RZ ;  /* 0x0000888012047816 */ /* 0x000fc800000000ff */
[----:B------:R-:W-:-:S05]  /*2d50*/  SHF.R.S32.HI R5, RZ, 0x1f, R4 ;  /* 0x0000001fff057819 */ /* 0x000fca0000011404 */
[----:B------:R0:W-:Y:S01]  /*2d60*/  STG.E.64 [R2.64], R4 ;  /* 0x0000000402007986 */ /* 0x0001e2000c101b24 */
[----:B------:R-:W-:Y:S05]  /*2d70*/  BRA `(.L_x_3839) ;  /* 0x0000002000007947 */ /* 0x000fea0003800000 */
.L_x_3861:
[----:B------:R-:W-:-:S05]  /*2d80*/  PRMT R5, R18, 0x8880, RZ ;  /* 0x0000888012057816 */ /* 0x000fca00000000ff */
[----:B------:R0:W-:Y:S02]  /*2d90*/  STG.E [R2.64], R5 ;  /* 0x0000000502007986 */ /* 0x0001e4000c101924 */
.L_x_3839:
[----:B------:R-:W-:Y:S02]  /*2da0*/  IADD3 R16, R16, 0x80, RZ ;  /* 0x0000008010107810 */ /* 0x000fe40007ffe0ff */
.L_x_3803:
[----:B------:R-:W-:Y:S05]  /*2db0*/  BSYNC B6 ;  /* 0x0000000000067941 */ /* 0x000fea0003800000 */
.L_x_3802:
        /* <DEDUP_REMOVED lines=19> */
.L_x_3867:
[----:B------:R-:W-:Y:S01]  /*2ef0*/  STG.E.U8 [R2.64], R18 ;  /* 0x0000001202007986 */ /* 0x000fe2000c101124 */
[----:B------:R-:W-:Y:S05]  /*2f00*/  EXIT ;  /* 0x000000000000794d */ /* 0x000fea0003800000 */
.L_x_3866:
        /* <DEDUP_REMOVED lines=8> */
[----:B------:R-:W-:Y:S01]  /*2f90*/  STG.E.64 [R2.64], R4 ;  /* 0x0000000402007986 */ /* 0x000fe2000c101b24 */
[----:B------:R-:W-:Y:S05]  /*2fa0*/  EXIT ;  /* 0x000000000000794d */ /* 0x000fea0003800000 */
.L_x_3870:
[----:B------:R-:W-:-:S05]  /*2fb0*/  PRMT R5, R18, 0x8880, RZ ;  /* 0x0000888012057816 */ /* 0x000fca00000000ff */
[----:B------:R-:W-:Y:S01]  /*2fc0*/  STG.E [R2.64], R5 ;  /* 0x0000000502007986 */ /* 0x000fe2000c101924 */
[----:B------:R-:W-:Y:S05]  /*2fd0*/  EXIT ;  /* 0x000000000000794d */ /* 0x000fea0003800000 */
.L_x_3869:
[----:B------:R-:W-:-:S04]  /*2fe0*/  PRMT R5, R18, 0x8880, RZ ;  /* 0x0000888012057816 */ /* 0x000fc800000000ff */
[----:B------:R-:W-:-:S05]  /*2ff0*/  PRMT R5, R5, 0x7710, RZ ;  /* 0x0000771005057816 */ /* 0x000fca00000000ff */
[----:B------:R-:W-:Y:S01]  /*3000*/  STG.E.U16 [R2.64], R5 ;  /* 0x0000000502007986 */ /* 0x000fe2000c101524 */
[----:B------:R-:W-:Y:S05]  /*3010*/  EXIT ;  /* 0x000000000000794d */ /* 0x000fea0003800000 */
.L_x_3865:
        /* <DEDUP_REMOVED lines=9> */
.L_x_3872:
[----:B------:R-:W0:Y:S02]  /*30b0*/  I2F.S8 R18, R18 ;  /* 0x0000001200127306 */ /* 0x000e240000001400 */
[----:B0-----:R-:W-:-:S05]  /*30c0*/  F2FP.PACK_AB R0, RZ, R18 ;  /* 0x00000012ff00723e */ /* 0x001fca00000000ff */
[----:B------:R-:W-:Y:S01]  /*30d0*/  STG.E.U16 [R2.64], R0 ;  /* 0x0000000002007986 */ /* 0x000fe2000c101524 */
[----:B------:R-:W-:Y:S05]  /*30e0*/  EXIT ;  /* 0x000000000000794d */ /* 0x000fea0003800000 */
.L_x_3871:
        /* <DEDUP_REMOVED lines=10> */
.L_x_3874:
[----:B------:R-:W0:Y:S02]  /*3190*/  I2F.S8 R18, R18 ;  /* 0x0000001200127306 */ /* 0x000e240000001400 */
[----:B0-----:R-:W-:-:S04]  /*31a0*/  F2FP.PACK_AB R0, RZ, R18 ;  /* 0x00000012ff00723e */ /* 0x001fc800000000ff */
[----:B------:R-:W-:-:S05]  /*31b0*/  PRMT R0, R0, 0x5410, RZ ;  /* 0x0000541000007816 */ /* 0x000fca00000000ff */
[----:B------:R-:W-:Y:S01]  /*31c0*/  STG.E [R2.64], R0 ;  /* 0x0000000002007986 */ /* 0x000fe2000c101924 */
[----:B------:R-:W-:Y:S05]  /*31d0*/  EXIT ;  /* 0x000000000000794d */ /* 0x000fea0003800000 */
.L_x_3873:
[----:B------:R-:W-:-:S04]  /*31e0*/  PRMT R4, R18, 0x8880, RZ ;  /* 0x0000888012047816 */ /* 0x000fc800000000ff */
[----:B------:R-:W-:-:S06]  /*31f0*/  PRMT R4, R4, 0x7710, RZ ;  /* 0x0000771004047816 */ /* 0x000fcc00000000ff */
[----:B------:R-:W0:Y:S02]  /*3200*/  I2F.F64.S16 R4, R4 ;  /* 0x0000000400047312 */ /* 0x000e240000101c00 */
[----:B0-----:R-:W-:Y:S01]  /*3210*/  STG.E.64 [R2.64], R4 ;  /* 0x0000000402007986 */ /* 0x001fe2000c101b24 */
[----:B------:R-:W-:Y:S05]  /*3220*/  EXIT ;  /* 0x000000000000794d */ /* 0x000fea0003800000 */
.L_x_3864:
        /* <DEDUP_REMOVED lines=12> */
.L_x_3877:
[----:B------:R-:W-:Y:S01]  /*32f0*/  PRMT R4, R18, 0x8880, RZ ;  /* 0x0000888012047816 */ /* 0x000fe200000000ff */
[----:B------:R-:W-:-:S03]  /*3300*/  CS2R R6, SRZ ;  /* 0x0000000000067805 */ /* 0x000fc6000001ff00 */
[----:B------:R-:W-:-:S06]  /*3310*/  PRMT R4, R4, 0x7710, RZ ;  /* 0x0000771004047816 */ /* 0x000fcc00000000ff */
[----:B------:R-:W0:Y:S02]  /*3320*/  I2F.F64.S16 R4, R4 ;  /* 0x0000000400047312 */ /* 0x000e240000101c00 */
[----:B0-----:R-:W-:Y:S01]  /*3330*/  STG.E.128 [R2.64], R4 ;  /* 0x0000000402007986 */ /* 0x001fe2000c101d24 */
[----:B------:R-:W-:Y:S05]  /*3340*/  EXIT ;  /* 0x000000000000794d */ /* 0x000fea0003800000 */
.L_x_3876:
        /* <DEDUP_REMOVED lines=20> */
.L_x_3880:
[----:B------:R-:W-:-:S05]  /*3490*/  LOP3.LUT R5, R0, R7, RZ, 0xfc, !PT ;  /* 0x0000000700057212 */ /* 0x000fca00078efcff */
[----:B------:R-:W-:Y:S01]  /*34a0*/  STG.E.U8 [R2.64], R5 ;  /* 0x0000000502007986 */ /* 0x000fe2000c101124 */
[----:B------:R-:W-:Y:S05]  /*34b0*/  EXIT ;  /* 0x000000000000794d */ /* 0x000fea0003800000 */
.L_x_3879:
[----:B------:R-:W0:Y:S02]  /*34c0*/  I2F.S8 R18, R18 ;  /* 0x0000001200127306 */ /* 0x000e240000001400 */
[----:B0-----:R-:W-:-:S04]  /*34d0*/  LOP3.LUT R0, R18, 0x7fffffff, RZ, 0xc0, !PT ;  /* 0x7fffffff12007812 */ /* 0x001fc800078ec0ff */
[----:B------:R-:W-:-:S13]  /*34e0*/  ISETP.GT.U32.AND P0, PT, R0, 0x477fffff, PT ;  /* 0x477fffff0000780c */ /* 0x000fda0003f04070 */
[----:B------:R-:W-:Y:S05]  /*34f0*/  @P0 BRA `(.L_x_3881) ;  /* 0x0000008000000947 */ /* 0x000fea0003800000 */
[----:B------:R-:W-:-:S13]  /*3500*/  ISETP.GE.U32.AND P0, PT, R0, 0x38800000, PT ;  /* 0x388000000000780c */ /* 0x000fda0003f06070 */
[----:B------:R-:W-:-:S04]  /*3510*/  @P0 SHF.R.U32.HI R4, RZ, 0x15, R18 ;  /* 0x00000015ff040819 */ /* 0x000fc80000011612 */
[----:B------:R-:W-:Y:S01]  /*3520*/  @P0 LOP3.LUT R5, R4, 0x1, RZ, 0xc0, !PT ;  /* 0x0000000104050812 */ /* 0x000fe200078ec0ff */
[----:B------:R-:W-:-:S03]  /*3530*/  @!P0 FADD.FTZ R4, R0, 128 ;  /* 0x4300000000048421 */ /* 0x000fc60000010000 */
[----:B------:R-:W-:-:S04]  /*3540*/  @P0 IADD3 R5, R18, 0x80fffff, R5 ;  /* 0x080fffff12050810 */ /* 0x000fc80007ffe005 */
[----:B------:R-:W-:Y:S02]  /*3550*/  @P0 SHF.R.U32.HI R0, RZ, 0x15, R5 ;  /* 0x00000015ff000819 */ /* 0x000fe40000011605 */
[----:B------:R-:W-:Y:S01]  /*3560*/  @!P0 IADD3 R0, R4, -0x43000000, RZ ;  /* 0xbd00000004008810 */ /* 0x000fe20007ffe0ff */
[----:B------:R-:W-:Y:S05]  /*3570*/  BRA `(.L_x_3882) ;  /* 0x0000003000007947 */ /* 0x000fea0003800000 */
.L_x_3881:
[----:B------:R-:W-:Y:S01]  /*3580*/  ISETP.GT.U32.AND P0, PT, R0, 0x7f800000, PT ;  /* 0x7f8000000000780c */ /* 0x000fe20003f04070 */
[----:B------:R-:W-:-:S05]  /*3590*/  IMAD.MOV.U32 R0, RZ, RZ, 0x7f ;  /* 0x0000007fff007424 */ /* 0x000fca00078e00ff */
[----:B------:R-:W-:Y:S02]  /*35a0*/  SEL R0, R0, 0x7c, P0 ;  /* 0x0000007c00007807 */ /* 0x000fe40000000000 */
.L_x_3882:
[----:B------:R-:W-:-:S04]  /*35b0*/  LOP3.LUT R18, R18, 0x80000000, RZ, 0xc0, !PT ;  /* 0x8000000012127812 */ /* 0x000fc800078ec0ff */
[----:B------:R-:W-:-:S04]  /*35c0*/  SHF.R.U32.HI R5, RZ, 0x18, R18 ;  /* 0x00000018ff057819 */ /* 0x000fc80000011612 */
[----:B------:R-:W-:-:S05]  /*35d0*/  LOP3.LUT R5, R0, R5, RZ, 0xfc, !PT ;  /* 0x0000000500057212 */ /* 0x000fca00078efcff */
[----:B------:R-:W-:Y:S01]  /*35e0*/  STG.E.U8 [R2.64], R5 ;  /* 0x0000000502007986 */ /* 0x000fe2000c101124 */
[----:B------:R-:W-:Y:S05]  /*35f0*/  EXIT ;  /* 0x000000000000794d */ /* 0x000fea0003800000 */
.L_x_3878:
[----:B------:R-:W0:Y:S02]  /*3600*/  I2F.S8 R18, R18 ;  /* 0x0000001200127306 */ /* 0x000e240000001400 */
[----:B0-----:R-:W-:-:S05]  /*3610*/  F2FP.BF16.PACK_AB R0, RZ, R18 ;  /* 0x00000012ff00723e */ /* 0x001fca00000010ff */
[----:B------:R-:W-:Y:S01]  /*3620*/  STG.E.U16 [R2.64], R0 ;  /* 0x0000000002007986 */ /* 0x000fe2000c101524 */
[----:B------:R-:W-:Y:S05]  /*3630*/  EXIT ;  /* 0x000000000000794d */ /* 0x000fea0003800000 */
.L_x_3875:
        /* <DEDUP_REMOVED lines=12> */
.L_x_3885:
        /* <DEDUP_REMOVED lines=17> */
.L_x_3887:
[----:B------:R-:W-:-:S04]  /*3810*/  LOP3.LUT R18, R18, 0x80000000, RZ, 0xc0, !PT ;  /* 0x8000000012127812 */ /* 0x000fc800078ec0ff */
[----:B------:R-:W-:-:S04]  /*3820*/  SHF.R.U32.HI R5, RZ, 0x18, R18 ;  /* 0x00000018ff057819 */ /* 0x000fc80000011612 */
[----:B------:R-:W-:-:S05]  /*3830*/  LOP3.LUT R0, R0, R5, RZ, 0xfc, !PT ;  /* 0x0000000500007212 */ /* 0x000fca00078efcff */
.L_x_3886:
[----:B------:R-:W-:Y:S01]  /*3840*/  STG.E.U8 [R2.64], R0 ;  /* 0x0000000002007986 */ /* 0x000fe2000c101124 */
[----:B------:R-:W-:Y:S05]  /*3850*/  EXIT ;  /* 0x000000000000794d */ /* 0x000fea0003800000 */
.L_x_3884:
        /* <DEDUP_REMOVED lines=17> */
.L_x_3889:
[----:B------:R-:W-:-:S04]  /*3970*/  LOP3.LUT R18, R18, 0x80000000, RZ, 0xc0, !PT ;  /* 0x8000000012127812 */ /* 0x000fc800078ec0ff */
[----:B------:R-:W-:-:S04]  /*3980*/  SHF.R.U32.HI R5, RZ, 0x18, R18 ;  /* 0x00000018ff057819 */ /* 0x000fc80000011612 */
[----:B------:R-:W-:-:S05]  /*3990*/  LOP3.LUT R0, R0, R5, RZ, 0xfc, !PT ;  /* 0x0000000500007212 */ /* 0x000fca00078efcff */
.L_x_3888:
[----:B------:R-:W-:Y:S01]  /*39a0*/  STG.E.U8 [R2.64], R0 ;  /* 0x0000000002007986 */ /* 0x000fe2000c101124 */
[----:B------:R-:W-:Y:S05]  /*39b0*/  EXIT ;  /* 0x000000000000794d */ /* 0x000fea0003800000 */
.L_x_3883:
        /* <DEDUP_REMOVED lines=18> */
.L_x_3892:
[----:B------:R-:W-:Y:S01]  /*3ae0*/  STG.E.U8 [R2.64], R0 ;  /* 0x0000000002007986 */ /* 0x000fe2000c101124 */
[----:B------:R-:W-:Y:S05]  /*3af0*/  EXIT ;  /* 0x000000000000794d */ /* 0x000fea0003800000 */
.L_x_3868:
        /* <DEDUP_REMOVED lines=20> */
.L_x_3891:
[----:B------:R-:W-:-:S04]  /*3c40*/  PRMT R4, R18, 0x8880, RZ ;  /* 0x0000888012047816 */ /* 0x000fc800000000ff */
[----:B------:R-:W-:-:S05]  /*3c50*/  SHF.R.S32.HI R5, RZ, 0x1f, R4 ;  /* 0x0000001fff057819 */ /* 0x000fca0000011404 */
[----:B------:R-:W-:Y:S01]  /*3c60*/  STG.E.64 [R2.64], R4 ;  /* 0x0000000402007986 */ /* 0x000fe2000c101b24 */
[----:B------:R-:W-:Y:S05]  /*3c70*/  EXIT ;  /* 0x000000000000794d */ /* 0x000fea0003800000 */
.L_x_3890:
[----:B------:R-:W-:-:S05]  /*3c80*/  PRMT R5, R18, 0x8880, RZ ;  /* 0x0000888012057816 */ /* 0x000fca00000000ff */
[----:B------:R-:W-:Y:S01]  /*3c90*/  STG.E [R2.64], R5 ;  /* 0x0000000502007986 */ /* 0x000fe2000c101924 */
[----:B------:R-:W-:Y:S05]  /*3ca0*/  EXIT ;  /* 0x000000000000794d */ /* 0x000fea0003800000 */
.L_x_3893:
        /* <DEDUP_REMOVED lines=13> */
.L_x_6905:


//--------------------- .text._ZN2at6native18elementwise_kernelILi128ELi4EZNS0_22gpu_kernel_impl_nocastINS0_11FillFunctorIbEEEEvRNS_18TensorIteratorBaseERKT_EUliE_EEviT1_ --------------------------
	.section	.text._ZN2at6native18elementwise_kernelILi128ELi4EZNS0_22gpu_kernel_impl_nocastINS0_11FillFunctorIbEEEEvRNS_18TensorIteratorBaseERKT_EUliE_EEviT1_,"ax",@progbits
	.sectioninfo	@"SHI_REGISTERS=12"
	.align	128
        .global         _ZN2at6native18elementwise_kernelILi128ELi4EZNS0_22gpu_kernel_impl_nocastINS0_11FillFunctorIbEEEEvRNS_18TensorIteratorBaseERKT_EUliE_EEviT1_
        .type           _ZN2at6native18elementwise_kernelILi128ELi4EZNS0_22gpu_kernel_impl_nocastINS0_11FillFunctorIbEEEEvRNS_18TensorIteratorBaseERKT_EUliE_EEviT1_,@function
        .size           _ZN2at6native18elementwise_kernelILi128ELi4EZNS0_22gpu_kernel_impl_nocastINS0_11FillFunctorIbEEEEvRNS_18TensorIteratorBaseERKT_EUliE_EEviT1_,(.L_x_6906 - _ZN2at6native18elementwise_kernelILi128ELi4EZNS0_22gpu_kernel_impl_nocastINS0_11FillFunctorIbEEEEvRNS_18TensorIteratorBaseERKT_EUliE_EEviT1_)
        .other          _ZN2at6native18elementwise_kernelILi128ELi4EZNS0_22gpu_kernel_impl_nocastINS0_11FillFunctorIbEEEEvRNS_18TensorIteratorBaseERKT_EUliE_EEviT1_,@"STO_CUDA_ENTRY STV_DEFAULT"
_ZN2at6native18elementwise_kernelILi128ELi4EZNS0_22gpu_kernel_impl_nocastINS0_11FillFunctorIbEEEEvRNS_18TensorIteratorBaseERKT_EUliE_EEviT1_:
.text._ZN2at6native18elementwise_kernelILi128ELi4EZNS0_22gpu_kernel_impl_nocastINS0_11FillFunctorIbEEEEvRNS_18TensorIteratorBaseERKT_EUliE_EEviT1_:
        /* <DEDUP_REMOVED lines=211> */
.L_x_3898:
        /* <DEDUP_REMOVED lines=206> */
.L_x_3900:
[----:B------:R-:W-:Y:S02]  /*1a10*/  IADD3 R4, P0, R3, c[0x0][0x300], RZ ;  /* 0x0000c00003047a10 */ /* 0x000fe40007f1e0ff */
[----:B------:R-:W-:-:S03]  /*1a20*/  IADD3 R2, R2, 0x80, RZ ;  /* 0x0000008002027810 */ /* 0x000fc60007ffe0ff */
[----:B------:R-:W-:-:S05]  /*1a30*/  IMAD.X R5, RZ, RZ, c[0x0][0x304], P0 ;  /* 0x0000c100ff057624 */ /* 0x000fca00000e06ff */
[----:B------:R0:W-:Y:S03]  /*1a40*/  STG.E.U8 [R4.64], R0 ;  /* 0x0000000004007986 */ /* 0x0001e6000c101104 */
.L_x_3897:
[----:B------:R-:W-:-:S13]  /*1a50*/  ISETP.GE.AND P0, PT, R2, c[0x0][0x160], PT ;  /* 0x0000580002007a0c */ /* 0x000fda0003f06270 */
[----:B------:R-:W-:Y:S01]  /*1a60*/  @P0 BREAK B1 ;  /* 0x0000000000010942 */ /* 0x000fe20003800000 */
[----:B------:R-:W-:Y:S05]  /*1a70*/  @P0 BRA `(.L_x_3899) ;  /* 0x00000cc000000947 */ /* 0x000fea0003800000 */
[----:B------:R-:W-:Y:S05]  /*1a80*/  BSYNC B1 ;  /* 0x0000000000017941 */ /* 0x000fea0003800000 */
.L_x_3896:
        /* <DEDUP_REMOVED lines=199> */
.L_x_3901:
[----:B------:R-:W-:Y:S02]  /*2700*/  IADD3 R4, P0, R3, c[0x0][0x300], RZ ;  /* 0x0000c00003047a10 */ /* 0x000fe40007f1e0ff */
[----:B------:R-:W-:Y:S02]  /*2710*/  IADD3 R2, R2, 0x80, RZ ;  /* 0x0000008002027810 */ /* 0x000fe40007ffe0ff */
[----:B------:R-:W-:-:S05]  /*2720*/  IADD3.X R5, RZ, c[0x0][0x304], RZ, P0, !PT ;  /* 0x0000c100ff057a10 */ /* 0x000fca00007fe4ff */
[----:B------:R0:W-:Y:S04]  /*2730*/  STG.E.U8 [R4.64], R0 ;  /* 0x0000000004007986 */ /* 0x0001e8000c101104 */
.L_x_3899:
[----:B------:R-:W-:Y:S05]  /*2740*/  BSYNC B0 ;  /* 0x0000000000007941 */ /* 0x000fea0003800000 */
.L_x_3895:
        /* <DEDUP_REMOVED lines=202> */
.L_x_3902:
[----:B------:R-:W-:-:S04]  /*33f0*/  IADD3 R2, P0, R2, c[0x0][0x300], RZ ;  /* 0x0000c00002027a10 */ /* 0x000fc80007f1e0ff */
[----:B------:R-:W-:-:S05]  /*3400*/  IADD3.X R3, RZ, c[0x0][0x304], RZ, P0, !PT ;  /* 0x0000c100ff037a10 */ /* 0x000fca00007fe4ff */
[----:B------:R-:W-:Y:S01]  /*3410*/  STG.E.U8 [R2.64], R0 ;  /* 0x0000000002007986 */ /* 0x000fe2000c101104 */
[----:B------:R-:W-:Y:S05]  /*3420*/  EXIT ;  /* 0x000000000000794d */ /* 0x000fea0003800000 */
.L_x_3894:
        /* <DEDUP_REMOVED lines=16> */
.L_x_3903:
        /* <DEDUP_REMOVED lines=13> */
.L_x_6906:


//--------------------- .text._ZN2at6native27unrolled_elementwise_kernelINS0_11FillFunctorIbEESt5arrayIPcLm1EELi4E23TrivialOffsetCalculatorILi0EjES7_ILi1EjENS0_6memory15LoadWithoutCastENSA_16StoreWithoutCastEEEviT_T0_T2_T3_T4_T5_ --------------------------
	.section	.text._ZN2at6native27unrolled_elementwise_kernelINS0_11FillFunctorIbEESt5arrayIPcLm1EELi4E23TrivialOffsetCalculatorILi0EjES7_ILi1EjENS0_6memory15LoadWithoutCastENSA_16StoreWithoutCastEEEviT_T0_T2_T3_T4_T5_,"ax",@progbits
	.sectioninfo	@"SHI_REGISTERS=12"
	.align	128
        .global         _ZN2at6native27unrolled_elementwise_kernelINS0_11FillFunctorIbEESt5arrayIPcLm1EELi4E23TrivialOffsetCalculatorILi0EjES7_ILi1EjENS0_6memory15LoadWithoutCastENSA_16StoreWithoutCastEEEviT_T0_T2_T3_T4_T5_
        .type           _ZN2at6native27unrolled_elementwise_kernelINS0_11FillFunctorIbEESt5arrayIPcLm1EELi4E23TrivialOffsetCalculatorILi0EjES7_ILi1EjENS0_6memory15LoadWithoutCastENSA_16StoreWithoutCastEEEviT_T0_T2_T3_T4_T5_,@function
        .size           _ZN2at6native27unrolled_elementwise_kernelINS0_11FillFunctorIbEESt5arrayIPcLm1EELi4E23TrivialOffsetCalculatorILi0EjES7_ILi1EjENS0_6memory15LoadWithoutCastENSA_16StoreWithoutCastEEEviT_T0_T2_T3_T4_T5_,(.L_x_6907 - _ZN2at6native27unrolled_elementwise_kernelINS0_11FillFunctorIbEESt5arrayIPcLm1EELi4E23TrivialOffsetCalculatorILi0EjES7_ILi1EjENS0_6memory15LoadWithoutCastENSA_16StoreWithoutCastEEEviT_T0_T2_T3_T4_T5_)
        .other          _ZN2at6native27unrolled_elementwise_kernelINS0_11FillFunctorIbEESt5arrayIPcLm1EELi4E23TrivialOffsetCalculatorILi0EjES7_ILi1EjENS0_6memory15LoadWithoutCastENSA_16StoreWithoutCastEEEviT_T0_T2_T3_T4_T5_,@"STO_CUDA_ENTRY STV_DEFAULT"
_ZN2at6native27unrolled_elementwise_kernelINS0_11FillFunctorIbEESt5arrayIPcLm1EELi4E23TrivialOffsetCalculatorILi0EjES7_ILi1EjENS0_6memory15LoadWithoutCastENSA_16StoreWithoutCastEEEviT_T0_T2_T3_T4_T5_:
.text._ZN2at6native27unrolled_elementwise_kernelINS0_11FillFunctorIbEESt5arrayIPcLm1EELi4E23TrivialOffsetCalculatorILi0EjES7_ILi1EjENS0_6memory15LoadWithoutCastENSA_16StoreWithoutCastEEEviT_T0_T2_T3_T4_T5_:
        /* <DEDUP_REMOVED lines=27> */
.L_x_3905:
[----:B------:R-:W-:Y:S05]  /*01b0*/  BSYNC B0 ;  /* 0x0000000000007941 */ /* 0x000fea0003800000 */
.L_x_3904:
[----:B------:R-:W-:-:S13]  /*01c0*/  ISETP.GE.AND P0, PT, R7, R0, PT ;  /* 0x000000000700720c */ /* 0x000fda0003f06270 */
[----:B------:R-:W-:Y:S05]  /*01d0*/  @P0 EXIT ;  /* 0x000000000000094d */ /* 0x000fea0003800000 */
[----:B0-----:R-:W-:-:S05]  /*01e0*/  IMAD R2, R6, 0x200, R7 ;  /* 0x0000020006027824 */ /* 0x001fca00078e0207 */
[----:B------:R-:W-:-:S05]  /*01f0*/  IADD3 R2, P0, R2, c[0x0][0x168], RZ ;  /* 0x00005a0002027a10 */ /* 0x000fca0007f1e0ff */
[----:B------:R-:W-:-:S05]  /*0200*/  IMAD.X R3, RZ, RZ, c[0x0][0x16c], P0 ;  /* 0x00005b00ff037624 */ /* 0x000fca00000e06ff */
[----:B------:R-:W-:Y:S01]  /*0210*/  STG.E.U8 [R2.64], R9 ;  /* 0x0000000902007986 */ /* 0x000fe2000c101104 */
[----:B------:R-:W-:Y:S05]  /*0220*/  EXIT ;  /* 0x000000000000794d */ /* 0x000fea0003800000 */
.L_x_3906:
        /* <DEDUP_REMOVED lines=13> */
.L_x_6907:


//--------------------- .text._ZN2at6native29vectorized_elementwise_kernelILi2ENS0_11FillFunctorIbEESt5arrayIPcLm1EEEEviT0_T1_ --------------------------
	.section	.text._ZN2at6native29vectorized_elementwise_kernelILi2ENS0_11FillFunctorIbEESt5arrayIPcLm1EEEEviT0_T1_,"ax",@progbits
	.sectioninfo	@"SHI_REGISTERS=10"
	.align	128
        .global         _ZN2at6native29vectorized_elementwise_kernelILi2ENS0_11FillFunctorIbEESt5arrayIPcLm1EEEEviT0_T1_
        .type           _ZN2at6native29vectorized_elementwise_kernelILi2ENS0_11FillFunctorIbEESt5arrayIPcLm1EEEEviT0_T1_,@function
        .size           _ZN2at6native29vectorized_elementwise_kernelILi2ENS0_11FillFunctorIbEESt5arrayIPcLm1EEEEviT0_T1_,(.L_x_6908 - _ZN2at6native29vectorized_elementwise_kernelILi2ENS0_11FillFunctorIbEESt5arrayIPcLm1EEEEviT0_T1_)
        .other          _ZN2at6native29vectorized_elementwise_kernelILi2ENS0_11FillFunctorIbEESt5arrayIPcLm1EEEEviT0_T1_,@"STO_CUDA_ENTRY STV_DEFAULT"
_ZN2at6native29vectorized_elementwise_kernelILi2ENS0_11FillFunctorIbEESt5arrayIPcLm1EEEEviT0_T1_:
.text._ZN2at6native29vectorized_elementwise_kernelILi2ENS0_11FillFunctorIbEESt5arrayIPcLm1EEEEviT0_T1_:
        /* <DEDUP_REMOVED lines=22> */
.L_x_3907:
        /* <DEDUP_REMOVED lines=23> */
.L_x_3910:
[----:B0-----:R-:W-:-:S13]  /*02d0*/  ISETP.GE.AND P0, PT, R4, R3, PT ;  /* 0x000000030400720c */ /* 0x001fda0003f06270 */
[----:B------:R-:W-:Y:S05]  /*02e0*/  @P0 BRA `(.L_x_3912) ;  /* 0x000000c000000947 */ /* 0x000fea0003800000 */
[----:B------:R-:W-:Y:S01]  /*02f0*/  IMAD.IADD R6, R2, 0x1, R4 ;  /* 0x0000000102067824 */ /* 0x000fe200078e0204 */
[----:B------:R-:W-:-:S04]  /*0300*/  IADD3 R4, R4, 0x80, RZ ;  /* 0x0000008004047810 */ /* 0x000fc80007ffe0ff */
[----:B------:R-:W-:-:S05]  /*0310*/  IADD3 R6, P0, R6, c[0x0][0x168], RZ ;  /* 0x00005a0006067a10 */ /* 0x000fca0007f1e0ff */
[----:B------:R-:W-:-:S05]  /*0320*/  IMAD.X R7, RZ, RZ, c[0x0][0x16c], P0 ;  /* 0x00005b00ff077624 */ /* 0x000fca00000e06ff */
[----:B------:R0:W-:Y:S03]  /*0330*/  STG.E.U8 [R6.64], R0 ;  /* 0x0000000006007986 */ /* 0x0001e6000c101104 */
.L_x_3911:
[----:B------:R-:W-:-:S13]  /*0340*/  ISETP.GE.AND P0, PT, R4, R3, PT ;  /* 0x000000030400720c */ /* 0x000fda0003f06270 */
[----:B------:R-:W-:Y:S05]  /*0350*/  @P0 BRA `(.L_x_3913) ;  /* 0x000000c000000947 */ /* 0x000fea0003800000 */
[----:B0-----:R-:W-:Y:S01]  /*0360*/  IMAD.IADD R6, R2, 0x1, R4 ;  /* 0x0000000102067824 */ /* 0x001fe200078e0204 */
[----:B------:R-:W-:-:S04]  /*0370*/  IADD3 R4, R4, 0x80, RZ ;  /* 0x0000008004047810 */ /* 0x000fc80007ffe0ff */
[----:B------:R-:W-:-:S05]  /*0380*/  IADD3 R6, P0, R6, c[0x0][0x168], RZ ;  /* 0x00005a0006067a10 */ /* 0x000fca0007f1e0ff */
[----:B------:R-:W-:-:S05]  /*0390*/  IMAD.X R7, RZ, RZ, c[0x0][0x16c], P0 ;  /* 0x00005b00ff077624 */ /* 0x000fca00000e06ff */
[----:B------:R0:W-:Y:S03]  /*03a0*/  STG.E.U8 [R6.64], R0 ;  /* 0x0000000006007986 */ /* 0x0001e6000c101104 */
.L_x_3912:
[----:B------:R-:W-:-:S13]  /*03b0*/  ISETP.GE.AND P0, PT, R4, R3, PT ;  /* 0x000000030400720c */ /* 0x000fda0003f06270 */
[----:B------:R-:W-:Y:S05]  /*03c0*/  @P0 BRA `(.L_x_3914) ;  /* 0x000000c000000947 */ /* 0x000fea0003800000 */
[----:B0-----:R-:W-:Y:S01]  /*03d0*/  IMAD.IADD R6, R2, 0x1, R4 ;  /* 0x0000000102067824 */ /* 0x001fe200078e0204 */
[----:B------:R-:W-:-:S04]  /*03e0*/  IADD3 R4, R4, 0x80, RZ ;  /* 0x0000008004047810 */ /* 0x000fc80007ffe0ff */
[----:B------:R-:W-:-:S05]  /*03f0*/  IADD3 R6, P0, R6, c[0x0][0x168], RZ ;  /* 0x00005a0006067a10 */ /* 0x000fca0007f1e0ff */
[----:B------:R-:W-:-:S05]  /*0400*/  IMAD.X R7, RZ, RZ, c[0x0][0x16c], P0 ;  /* 0x00005b00ff077624 */ /* 0x000fca00000e06ff */
[----:B------:R0:W-:Y:S03]  /*0410*/  STG.E.U8 [R6.64], R0 ;  /* 0x0000000006007986 */ /* 0x0001e6000c101104 */
.L_x_3913:
[----:B------:R-:W-:-:S13]  /*0420*/  ISETP.GE.AND P0, PT, R4, R3, PT ;  /* 0x000000030400720c */ /* 0x000fda0003f06270 */
[----:B------:R-:W-:Y:S05]  /*0430*/  @P0 BRA `(.L_x_3915) ;  /* 0x000000c000000947 */ /* 0x000fea0003800000 */
[----:B0-----:R-:W-:Y:S01]  /*0440*/  IMAD.IADD R6, R2, 0x1, R4 ;  /* 0x0000000102067824 */ /* 0x001fe200078e0204 */
[----:B------:R-:W-:-:S04]  /*0450*/  IADD3 R4, R4, 0x80, RZ ;  /* 0x0000008004047810 */ /* 0x000fc80007ffe0ff */
[----:B------:R-:W-:-:S05]  /*0460*/  IADD3 R6, P0, R6, c[0x0][0x168], RZ ;  /* 0x00005a0006067a10 */ /* 0x000fca0007f1e0ff */
[----:B------:R-:W-:-:S05]  /*0470*/  IMAD.X R7, RZ, RZ, c[0x0][0x16c], P0 ;  /* 0x00005b00ff077624 */ /* 0x000fca00000e06ff */
[----:B------:R0:W-:Y:S03]  /*0480*/  STG.E.U8 [R6.64], R0 ;  /* 0x0000000006007986 */ /* 0x0001e6000c101104 */
.L_x_3914:
[----:B------:R-:W-:-:S13]  /*0490*/  ISETP.GE.AND P0, PT, R4, R3, PT ;  /* 0x000000030400720c */ /* 0x000fda0003f06270 */
[----:B------:R-:W-:Y:S05]  /*04a0*/  @P0 BRA `(.L_x_3916) ;  /* 0x000000c000000947 */ /* 0x000fea0003800000 */
[----:B0-----:R-:W-:Y:S01]  /*04b0*/  IMAD.IADD R6, R2, 0x1, R4 ;  /* 0x0000000102067824 */ /* 0x001fe200078e0204 */
[----:B------:R-:W-:-:S04]  /*04c0*/  IADD3 R4, R4, 0x80, RZ ;  /* 0x0000008004047810 */ /* 0x000fc80007ffe0ff */
[----:B------:R-:W-:-:S05]  /*04d0*/  IADD3 R6, P0, R6, c[0x0][0x168], RZ ;  /* 0x00005a0006067a10 */ /* 0x000fca0007f1e0ff */
[----:B------:R-:W-:-:S05]  /*04e0*/  IMAD.X R7, RZ, RZ, c[0x0][0x16c], P0 ;  /* 0x00005b00ff077624 */ /* 0x000fca00000e06ff */
[----:B------:R0:W-:Y:S03]  /*04f0*/  STG.E.U8 [R6.64], R0 ;  /* 0x0000000006007986 */ /* 0x0001e6000c101104 */
.L_x_3915:
[----:B------:R-:W-:-:S13]  /*0500*/  ISETP.GE.AND P0, PT, R4, R3, PT ;  /* 0x000000030400720c */ /* 0x000fda0003f06270 */
[----:B------:R-:W-:Y:S05]  /*0510*/  @P0 BRA `(.L_x_3917) ;  /* 0x000000c000000947 */ /* 0x000fea0003800000 */
[----:B0-----:R-:W-:Y:S01]  /*0520*/  IMAD.IADD R6, R2, 0x1, R4 ;  /* 0x0000000102067824 */ /* 0x001fe200078e0204 */
[----:B------:R-:W-:-:S04]  /*0530*/  IADD3 R4, R4, 0x80, RZ ;  /* 0x0000008004047810 */ /* 0x000fc80007ffe0ff */
[----:B------:R-:W-:-:S05]  /*0540*/  IADD3 R6, P0, R6, c[0x0][0x168], RZ ;  /* 0x00005a0006067a10 */ /* 0x000fca0007f1e0ff */
[----:B------:R-:W-:-:S05]  /*0550*/  IMAD.X R7, RZ, RZ, c[0x0][0x16c], P0 ;  /* 0x00005b00ff077624 */ /* 0x000fca00000e06ff */
[----:B------:R0:W-:Y:S03]  /*0560*/  STG.E.U8 [R6.64], R0 ;  /* 0x0000000006007986 */ /* 0x0001e6000c101104 */
.L_x_3916:
[----:B------:R-:W-:-:S13]  /*0570*/  ISETP.GE.AND P0, PT, R4, R3, PT ;  /* 0x000000030400720c */ /* 0x000fda0003f06270 */
[----:B------:R-:W-:Y:S05]  /*0580*/  @P0 BRA `(.L_x_3918) ;  /* 0x000000c000000947 */ /* 0x000fea0003800000 */
[----:B0-----:R-:W-:Y:S01]  /*0590*/  IMAD.IADD R6, R2, 0x1, R4 ;  /* 0x0000000102067824 */ /* 0x001fe200078e0204 */
[----:B------:R-:W-:-:S04]  /*05a0*/  IADD3 R4, R4, 0x80, RZ ;  /* 0x0000008004047810 */ /* 0x000fc80007ffe0ff */
[----:B------:R-:W-:-:S05]  /*05b0*/  IADD3 R6, P0, R6, c[0x0][0x168], RZ ;  /* 0x00005a0006067a10 */ /* 0x000fca0007f1e0ff */
[----:B------:R-:W-:-:S05]  /*05c0*/  IMAD.X R7, RZ, RZ, c[0x0][0x16c], P0 ;  /* 0x00005b00ff077624 */ /* 0x000fca00000e06ff */
[----:B------:R0:W-:Y:S03]  /*05d0*/  STG.E.U8 [R6.64], R0 ;  /* 0x0000000006007986 */ /* 0x0001e6000c101104 */
.L_x_3917:
[----:B------:R-:W-:-:S13]  /*05e0*/  ISETP.GE.AND P0, PT, R4, R3, PT ;  /* 0x000000030400720c */ /* 0x000fda0003f06270 */
[----:B------:R-:W-:Y:S05]  /*05f0*/  @P0 BRA `(.L_x_3919) ;  /* 0x000000c000000947 */ /* 0x000fea0003800000 */
[----:B0-----:R-:W-:Y:S01]  /*0600*/  IMAD.IADD R6, R2, 0x1, R4 ;  /* 0x0000000102067824 */ /* 0x001fe200078e0204 */
[----:B------:R-:W-:-:S04]  /*0610*/  IADD3 R4, R4, 0x80, RZ ;  /* 0x0000008004047810 */ /* 0x000fc80007ffe0ff */
[----:B------:R-:W-:-:S05]  /*0620*/  IADD3 R6, P0, R6, c[0x0][0x168], RZ ;  /* 0x00005a0006067a10 */ /* 0x000fca0007f1e0ff */
[----:B------:R-:W-:-:S05]  /*0630*/  IMAD.X R7, RZ, RZ, c[0x0][0x16c], P0 ;  /* 0x00005b00ff077624 */ /* 0x000fca00000e06ff */
[----:B------:R0:W-:Y:S03]  /*0640*/  STG.E.U8 [R6.64], R0 ;  /* 0x0000000006007986 */ /* 0x0001e6000c101104 */
.L_x_3918:
[----:B------:R-:W-:-:S13]  /*0650*/  ISETP.GE.AND P0, PT, R4, R3, PT ;  /* 0x000000030400720c */ /* 0x000fda0003f06270 */
[----:B------:R-:W-:Y:S05]  /*0660*/  @P0 BRA `(.L_x_3920) ;  /* 0x000000c000000947 */ /* 0x000fea0003800000 */
[----:B0-----:R-:W-:Y:S01]  /*0670*/  IMAD.IADD R6, R2, 0x1, R4 ;  /* 0x0000000102067824 */ /* 0x001fe200078e0204 */
[----:B------:R-:W-:-:S04]  /*0680*/  IADD3 R4, R4, 0x80, RZ ;  /* 0x0000008004047810 */ /* 0x000fc80007ffe0ff */
[----:B------:R-:W-:-:S05]  /*0690*/  IADD3 R6, P0, R6, c[0x0][0x168], RZ ;  /* 0x00005a0006067a10 */ /* 0x000fca0007f1e0ff */
[----:B------:R-:W-:-:S05]  /*06a0*/  IMAD.X R7, RZ, RZ, c[0x0][0x16c], P0 ;  /* 0x00005b00ff077624 */ /* 0x000fca00000e06ff */
[----:B------:R0:W-:Y:S03]  /*06b0*/  STG.E.U8 [R6.64], R0 ;  /* 0x0000000006007986 */ /* 0x0001e6000c101104 */
.L_x_3919:
[----:B------:R-:W-:-:S13]  /*06c0*/  ISETP.GE.AND P0, PT, R4, R3, PT ;  /* 0x000000030400720c */ /* 0x000fda0003f06270 */
[----:B------:R-:W-:Y:S05]  /*06d0*/  @P0 BRA `(.L_x_3921) ;  /* 0x000000d000000947 */ /* 0x000fea0003800000 */
[----:B0-----:R-:W-:Y:S01]  /*06e0*/  IMAD.IADD R6, R2, 0x1, R4 ;  /* 0x0000000102067824 */ /* 0x001fe200078e0204 */
[----:B------:R-:W-:-:S04]  /*06f0*/  IADD3 R4, R4, 0x80, RZ ;  /* 0x0000008004047810 */ /* 0x000fc80007ffe0ff */
[----:B------:R-:W-:-:S05]  /*0700*/  IADD3 R6, P0, R6, c[0x0][0x168], RZ ;  /* 0x00005a0006067a10 */ /* 0x000fca0007f1e0ff */
[----:B------:R-:W-:-:S05]  /*0710*/  IMAD.X R7, RZ, RZ, c[0x0][0x16c], P0 ;  /* 0x00005b00ff077624 */ /* 0x000fca00000e06ff */
[----:B------:R0:W-:Y:S03]  /*0720*/  STG.E.U8 [R6.64], R0 ;  /* 0x0000000006007986 */ /* 0x0001e6000c101104 */
.L_x_3920:
        /* <DEDUP_REMOVED lines=8> */
.L_x_3921:
[----:B------:R-:W-:Y:S05]  /*07b0*/  BSYNC B1 ;  /* 0x0000000000017941 */ /* 0x000fea0003800000 */
.L_x_3909:
[----:B------:R-:W-:-:S13]  /*07c0*/  ISETP.GE.AND P0, PT, R4, R3, PT ;  /* 0x000000030400720c */ /* 0x000fda0003f06270 */
[----:B0-----:R-:W-:Y:S01]  /*07d0*/  @!P0 IMAD.IADD R6, R2, 0x1, R4 ;  /* 0x0000000102068824 */ /* 0x001fe200078e0204 */
[----:B------:R-:W-:-:S04]  /*07e0*/  @!P0 IADD3 R4, R4, 0x80, RZ ;  /* 0x0000008004048810 */ /* 0x000fc80007ffe0ff */
[----:B------:R-:W-:-:S05]  /*07f0*/  @!P0 IADD3 R6, P1, R6, c[0x0][0x168], RZ ;  /* 0x00005a0006068a10 */ /* 0x000fca0007f3e0ff */
[----:B------:R-:W-:-:S05]  /*0800*/  @!P0 IMAD.X R7, RZ, RZ, c[0x0][0x16c], P1 ;  /* 0x00005b00ff078624 */ /* 0x000fca00008e06ff */
[----:B------:R0:W-:Y:S03]  /*0810*/  @!P0 STG.E.U8 [R6.64], R0 ;  /* 0x0000000006008986 */ /* 0x0001e6000c101104 */
.L_x_3922:
[----:B------:R-:W-:Y:S05]  /*0820*/  BSYNC B0 ;  /* 0x0000000000007941 */ /* 0x000fea0003800000 */
.L_x_3908:
        /* <DEDUP_REMOVED lines=8> */
.L_x_3923:
        /* <DEDUP_REMOVED lines=13> */
.L_x_6908:


//--------------------- .text._ZN2at6native29vectorized_elementwise_kernelILi4ENS0_11FillFunctorIbEESt5arrayIPcLm1EEEEviT0_T1_ --------------------------
	.section	.text._ZN2at6native29vectorized_elementwise_kernelILi4ENS0_11FillFunctorIbEESt5arrayIPcLm1EEEEviT0_T1_,"ax",@progbits
	.sectioninfo	@"SHI_REGISTERS=10"
	.align	128
        .global         _ZN2at6native29vectorized_elementwise_kernelILi4ENS0_11FillFunctorIbEESt5arrayIPcLm1EEEEviT0_T1_
        .type           _ZN2at6native29vectorized_elementwise_kernelILi4ENS0_11FillFunctorIbEESt5arrayIPcLm1EEEEviT0_T1_,@function
        .size           _ZN2at6native29vectorized_elementwise_kernelILi4ENS0_11FillFunctorIbEESt5arrayIPcLm1EEEEviT0_T1_,(.L_x_6909 - _ZN2at6native29vectorized_elementwise_kernelILi4ENS0_11FillFunctorIbEESt5arrayIPcLm1EEEEviT0_T1_)
        .other          _ZN2at6native29vectorized_elementwise_kernelILi4ENS0_11FillFunctorIbEESt5arrayIPcLm1EEEEviT0_T1_,@"STO_CUDA_ENTRY STV_DEFAULT"
_ZN2at6native29vectorized_elementwise_kernelILi4ENS0_11FillFunctorIbEESt5arrayIPcLm1EEEEviT0_T1_:
.text._ZN2at6native29vectorized_elementwise_kernelILi4ENS0_11FillFunctorIbEESt5arrayIPcLm1EEEEviT0_T1_:
        /* <DEDUP_REMOVED lines=20> */
.L_x_3924:
        /* <DEDUP_REMOVED lines=23> */
.L_x_3927:
[----:B0-----:R-:W-:-:S13]  /*02b0*/  ISETP.GE.AND P0, PT, R4, R3, PT ;  /* 0x000000030400720c */ /* 0x001fda0003f06270 */
[----:B------:R-:W-:Y:S05]  /*02c0*/  @P0 BRA `(.L_x_3929) ;  /* 0x000000c000000947 */ /* 0x000fea0003800000 */
[----:B------:R-:W-:Y:S01]  /*02d0*/  IMAD.IADD R6, R2, 0x1, R4 ;  /* 0x0000000102067824 */ /* 0x000fe200078e0204 */
[----:B------:R-:W-:-:S04]  /*02e0*/  IADD3 R4, R4, 0x80, RZ ;  /* 0x0000008004047810 */ /* 0x000fc80007ffe0ff */
[----:B------:R-:W-:-:S05]  /*02f0*/  IADD3 R6, P0, R6, c[0x0][0x168], RZ ;  /* 0x00005a0006067a10 */ /* 0x000fca0007f1e0ff */
[----:B------:R-:W-:-:S05]  /*0300*/  IMAD.X R7, RZ, RZ, c[0x0][0x16c], P0 ;  /* 0x00005b00ff077624 */ /* 0x000fca00000e06ff */
[----:B------:R0:W-:Y:S03]  /*0310*/  STG.E.U8 [R6.64], R0 ;  /* 0x0000000006007986 */ /* 0x0001e6000c101104 */
.L_x_3928:
[----:B------:R-:W-:-:S13]  /*0320*/  ISETP.GE.AND P0, PT, R4, R3, PT ;  /* 0x000000030400720c */ /* 0x000fda0003f06270 */
[----:B------:R-:W-:Y:S05]  /*0330*/  @P0 BRA `(.L_x_3930) ;  /* 0x000000c000000947 */ /* 0x000fea0003800000 */
[----:B0-----:R-:W-:Y:S01]  /*0340*/  IMAD.IADD R6, R2, 0x1, R4 ;  /* 0x0000000102067824 */ /* 0x001fe200078e0204 */
[----:B------:R-:W-:-:S04]  /*0350*/  IADD3 R4, R4, 0x80, RZ ;  /* 0x0000008004047810 */ /* 0x000fc80007ffe0ff */
[----:B------:R-:W-:-:S05]  /*0360*/  IADD3 R6, P0, R6, c[0x0][0x168], RZ ;  /* 0x00005a0006067a10 */ /* 0x000fca0007f1e0ff */
[----:B------:R-:W-:-:S05]  /*0370*/  IMAD.X R7, RZ, RZ, c[0x0][0x16c], P0 ;  /* 0x00005b00ff077624 */ /* 0x000fca00000e06ff */
[----:B------:R0:W-:Y:S03]  /*0380*/  STG.E.U8 [R6.64], R0 ;  /* 0x0000000006007986 */ /* 0x0001e6000c101104 */
.L_x_3929:
[----:B------:R-:W-:-:S13]  /*0390*/  ISETP.GE.AND P0, PT, R4, R3, PT ;  /* 0x000000030400720c */ /* 0x000fda0003f06270 */
[----:B------:R-:W-:Y:S05]  /*03a0*/  @P0 BRA `(.L_x_3931) ;  /* 0x000000c000000947 */ /* 0x000fea0003800000 */
[----:B0-----:R-:W-:Y:S01]  /*03b0*/  IMAD.IADD R6, R2, 0x1, R4 ;  /* 0x0000000102067824 */ /* 0x001fe200078e0204 */
[----:B------:R-:W-:-:S04]  /*03c0*/  IADD3 R4, R4, 0x80, RZ ;  /* 0x0000008004047810 */ /* 0x000fc80007ffe0ff */
[----:B------:R-:W-:-:S05]  /*03d0*/  IADD3 R6, P0, R6, c[0x0][0x168], RZ ;  /* 0x00005a0006067a10 */ /* 0x000fca0007f1e0ff */
[----:B------:R-:W-:-:S05]  /*03e0*/  IMAD.X R7, RZ, RZ, c[0x0][0x16c], P0 ;  /* 0x00005b00ff077624 */ /* 0x000fca00000e06ff */
[----:B------:R0:W-:Y:S03]  /*03f0*/  STG.E.U8 [R6.64], R0 ;  /* 0x0000000006007986 */ /* 0x0001e6000c101104 */
.L_x_3930:
[----:B------:R-:W-:-:S13]  /*0400*/  ISETP.GE.AND P0, PT, R4, R3, PT ;  /* 0x000000030400720c */ /* 0x000fda0003f06270 */
[----:B------:R-:W-:Y:S05]  /*0410*/  @P0 BRA `(.L_x_3932) ;  /* 0x000000c000000947 */ /* 0x000fea0003800000 */
[----:B0-----:R-:W-:Y:S01]  /*0420*/  IMAD.IADD R6, R2, 0x1, R4 ;  /* 0x0000000102067824 */ /* 0x001fe200078e0204 */
[----:B------:R-:W-:-:S04]  /*0430*/  IADD3 R4, R4, 0x80, RZ ;  /* 0x0000008004047810 */ /* 0x000fc80007ffe0ff */
[----:B------:R-:W-:-:S05]  /*0440*/  IADD3 R6, P0, R6, c[0x0][0x168], RZ ;  /* 0x00005a0006067a10 */ /* 0x000fca0007f1e0ff */
[----:B------:R-:W-:-:S05]  /*0450*/  IMAD.X R7, RZ, RZ, c[0x0][0x16c], P0 ;  /* 0x00005b00ff077624 */ /* 0x000fca00000e06ff */
[----:B------:R0:W-:Y:S03]  /*0460*/  STG.E.U8 [R6.64], R0 ;  /* 0x0000000006007986 */ /* 0x0001e6000c101104 */
.L_x_3931:
[----:B------:R-:W-:-:S13]  /*0470*/  ISETP.GE.AND P0, PT, R4, R3, PT ;  /* 0x000000030400720c */ /* 0x000fda0003f06270 */
[----:B------:R-:W-:Y:S05]  /*0480*/  @P0 BRA `(.L_x_3933) ;  /* 0x000000c000000947 */ /* 0x000fea0003800000 */
[----:B0-----:R-:W-:Y:S01]  /*0490*/  IMAD.IADD R6, R2, 0x1, R4 ;  /* 0x0000000102067824 */ /* 0x001fe200078e0204 */
[----:B------:R-:W-:-:S04]  /*04a0*/  IADD3 R4, R4, 0x80, RZ ;  /* 0x0000008004047810 */ /* 0x000fc80007ffe0ff */
[----:B------:R-:W-:-:S05]  /*04b0*/  IADD3 R6, P0, R6, c[0x0][0x168], RZ ;  /* 0x00005a0006067a10 */ /* 0x000fca0007f1e0ff */
[----:B------:R-:W-:-:S05]  /*04c0*/  IMAD.X R7, RZ, RZ, c[0x0][0x16c], P0 ;  /* 0x00005b00ff077624 */ /* 0x000fca00000e06ff */
[----:B------:R0:W-:Y:S03]  /*04d0*/  STG.E.U8 [R6.64], R0 ;  /* 0x0000000006007986 */ /* 0x0001e6000c101104 */
.L_x_3932:
[----:B------:R-:W-:-:S13]  /*04e0*/  ISETP.GE.AND P0, PT, R4, R3, PT ;  /* 0x000000030400720c */ /* 0x000fda0003f06270 */
[----:B------:R-:W-:Y:S05]  /*04f0*/  @P0 BRA `(.L_x_3934) ;  /* 0x000000c000000947 */ /* 0x000fea0003800000 */
[----:B0-----:R-:W-:Y:S01]  /*0500*/  IMAD.IADD R6, R2, 0x1, R4 ;  /* 0x0000000102067824 */ /* 0x001fe200078e0204 */
[----:B------:R-:W-:-:S04]  /*0510*/  IADD3 R4, R4, 0x80, RZ ;  /* 0x0000008004047810 */ /* 0x000fc80007ffe0ff */
[----:B------:R-:W-:-:S05]  /*0520*/  IADD3 R6, P0, R6, c[0x0][0x168], RZ ;  /* 0x00005a0006067a10 */ /* 0x000fca0007f1e0ff */
[----:B------:R-:W-:-:S05]  /*0530*/  IMAD.X R7, RZ, RZ, c[0x0][0x16c], P0 ;  /* 0x00005b00ff077624 */ /* 0x000fca00000e06ff */
[----:B------:R0:W-:Y:S03]  /*0540*/  STG.E.U8 [R6.64], R0 ;  /* 0x0000000006007986 */ /* 0x0001e6000c101104 */
.L_x_3933:
[----:B------:R-:W-:-:S13]  /*0550*/  ISETP.GE.AND P0, PT, R4, R3, PT ;  /* 0x000000030400720c */ /* 0x000fda0003f06270 */
[----:B------:R-:W-:Y:S05]  /*0560*/  @P0 BRA `(.L_x_3935) ;  /* 0x000000c000000947 */ /* 0x000fea0003800000 */
[----:B0-----:R-:W-:Y:S01]  /*0570*/  IMAD.IADD R6, R2, 0x1, R4 ;  /* 0x0000000102067824 */ /* 0x001fe200078e0204 */
[----:B------:R-:W-:-:S04]  /*0580*/  IADD3 R4, R4, 0x80, RZ ;  /* 0x0000008004047810 */ /* 0x000fc80007ffe0ff */
[----:B------:R-:W-:-:S05]  /*0590*/  IADD3 R6, P0, R6, c[0x0][0x168], RZ ;  /* 0x00005a0006067a10 */ /* 0x000fca0007f1e0ff */
[----:B------:R-:W-:-:S05]  /*05a0*/  IMAD.X R7, RZ, RZ, c[0x0][0x16c], P0 ;  /* 0x00005b00ff077624 */ /* 0x000fca00000e06ff */
[----:B------:R0:W-:Y:S03]  /*05b0*/  STG.E.U8 [R6.64], R0 ;  /* 0x0000000006007986 */ /* 0x0001e6000c101104 */
.L_x_3934:
[----:B------:R-:W-:-:S13]  /*05c0*/  ISETP.GE.AND P0, PT, R4, R3, PT ;  /* 0x000000030400720c */ /* 0x000fda0003f06270 */
[----:B------:R-:W-:Y:S05]  /*05d0*/  @P0 BRA `(.L_x_3936) ;  /* 0x000000c000000947 */ /* 0x000fea0003800000 */
[----:B0-----:R-:W-:Y:S01]  /*05e0*/  IMAD.IADD R6, R2, 0x1, R4 ;  /* 0x0000000102067824 */ /* 0x001fe200078e0204 */
[----:B------:R-:W-:-:S04]  /*05f0*/  IADD3 R4, R4, 0x80, RZ ;  /* 0x0000008004047810 */ /* 0x000fc80007ffe0ff */
[----:B------:R-:W-:-:S05]  /*0600*/  IADD3 R6, P0, R6, c[0x0][0x168], RZ ;  /* 0x00005a0006067a10 */ /* 0x000fca0007f1e0ff */
[----:B------:R-:W-:-:S05]  /*0610*/  IMAD.X R7, RZ, RZ, c[0x0][0x16c], P0 ;  /* 0x00005b00ff077624 */ /* 0x000fca00000e06ff */
[----:B------:R0:W-:Y:S03]  /*0620*/  STG.E.U8 [R6.64], R0 ;  /* 0x0000000006007986 */ /* 0x0001e6000c101104 */
.L_x_3935:
[----:B------:R-:W-:-:S13]  /*0630*/  ISETP.GE.AND P0, PT, R4, R3, PT ;  /* 0x000000030400720c */ /* 0x000fda0003f06270 */
[----:B------:R-:W-:Y:S05]  /*0640*/  @P0 BRA `(.L_x_3937) ;  /* 0x000000c000000947 */ /* 0x000fea0003800000 */
[----:B0-----:R-:W-:Y:S01]  /*0650*/  IMAD.IADD R6, R2, 0x1, R4 ;  /* 0x0000000102067824 */ /* 0x001fe200078e0204 */
[----:B------:R-:W-:-:S04]  /*0660*/  IADD3 R4, R4, 0x80, RZ ;  /* 0x0000008004047810 */ /* 0x000fc80007ffe0ff */
[----:B------:R-:W-:-:S05]  /*0670*/  IADD3 R6, P0, R6, c[0x0][0x168], RZ ;  /* 0x00005a0006067a10 */ /* 0x000fca0007f1e0ff */
[----:B------:R-:W-:-:S05]  /*0680*/  IMAD.X R7, RZ, RZ, c[0x0][0x16c], P0 ;  /* 0x00005b00ff077624 */ /* 0x000fca00000e06ff */
[----:B------:R0:W-:Y:S03]  /*0690*/  STG.E.U8 [R6.64], R0 ;  /* 0x0000000006007986 */ /* 0x0001e6000c101104 */
.L_x_3936:
[----:B------:R-:W-:-:S13]  /*06a0*/  ISETP.GE.AND P0, PT, R4, R3, PT ;  /* 0x000000030400720c */ /* 0x000fda0003f06270 */
[----:B------:R-:W-:Y:S05]  /*06b0*/  @P0 BRA `(.L_x_3938) ;  /* 0x000000d000000947 */ /* 0x000fea0003800000 */
[----:B0-----:R-:W-:Y:S01]  /*06c0*/  IMAD.IADD R6, R2, 0x1, R4 ;  /* 0x0000000102067824 */ /* 0x001fe200078e0204 */
[----:B------:R-:W-:-:S04]  /*06d0*/  IADD3 R4, R4, 0x80, RZ ;  /* 0x0000008004047810 */ /* 0x000fc80007ffe0ff */
[----:B------:R-:W-:-:S05]  /*06e0*/  IADD3 R6, P0, R6, c[0x0][0x168], RZ ;  /* 0x00005a0006067a10 */ /* 0x000fca0007f1e0ff */
[----:B------:R-:W-:-:S05]  /*06f0*/  IMAD.X R7, RZ, RZ, c[0x0][0x16c], P0 ;  /* 0x00005b00ff077624 */ /* 0x000fca00000e06ff */
[----:B------:R0:W-:Y:S03]  /*0700*/  STG.E.U8 [R6.64], R0 ;  /* 0x0000000006007986 */ /* 0x0001e6000c101104 */
.L_x_3937:
        /* <DEDUP_REMOVED lines=8> */
.L_x_3938:
[----:B------:R-:W-:Y:S05]  /*0790*/  BSYNC B1 ;  /* 0x0000000000017941 */ /* 0x000fea0003800000 */
.L_x_3926:
[----:B------:R-:W-:-:S13]  /*07a0*/  ISETP.GE.AND P0, PT, R4, R3, PT ;  /* 0x000000030400720c */ /* 0x000fda0003f06270 */
[----:B0-----:R-:W-:Y:S01]  /*07b0*/  @!P0 IMAD.IADD R6, R2, 0x1, R4 ;  /* 0x0000000102068824 */ /* 0x001fe200078e0204 */
[----:B------:R-:W-:-:S04]  /*07c0*/  @!P0 IADD3 R4, R4, 0x80, RZ ;  /* 0x0000008004048810 */ /* 0x000fc80007ffe0ff */
[----:B------:R-:W-:-:S05]  /*07d0*/  @!P0 IADD3 R6, P1, R6, c[0x0][0x168], RZ ;  /* 0x00005a0006068a10 */ /* 0x000fca0007f3e0ff */
[----:B------:R-:W-:-:S05]  /*07e0*/  @!P0 IMAD.X R7, RZ, RZ, c[0x0][0x16c], P1 ;  /* 0x00005b00ff078624 */ /* 0x000fca00008e06ff */
[----:B------:R0:W-:Y:S03]  /*07f0*/  @!P0 STG.E.U8 [R6.64], R0 ;  /* 0x0000000006008986 */ /* 0x0001e6000c101104 */
.L_x_3939:
[----:B------:R-:W-:Y:S05]  /*0800*/  BSYNC B0 ;  /* 0x0000000000007941 */ /* 0x000fea0003800000 */
.L_x_3925:
        /* <DEDUP_REMOVED lines=8> */
.L_x_3940:
        /* <DEDUP_REMOVED lines=15> */
.L_x_6909:


//--------------------- .text._ZN2at6native29vectorized_elementwise_kernelILi8ENS0_11FillFunctorIbEESt5arrayIPcLm1EEEEviT0_T1_ --------------------------
	.section	.text._ZN2at6native29vectorized_elementwise_kernelILi8ENS0_11FillFunctorIbEESt5arrayIPcLm1EEEEviT0_T1_,"ax",@progbits
	.sectioninfo	@"SHI_REGISTERS=4"
	.align	128
        .global         _ZN2at6native29vectorized_elementwise_kernelILi8ENS0_11FillFunctorIbEESt5arrayIPcLm1EEEEviT0_T1_
        .type           _ZN2at6native29vectorized_elementwise_kernelILi8ENS0_11FillFunctorIbEESt5arrayIPcLm1EEEEviT0_T1_,@function
        .size           _ZN2at6native29vectorized_elementwise_kernelILi8ENS0_11FillFunctorIbEESt5arrayIPcLm1EEEEviT0_T1_,(.L_x_6910 - _ZN2at6native29vectorized_elementwise_kernelILi8ENS0_11FillFunctorIbEESt5arrayIPcLm1EEEEviT0_T1_)
        .other          _ZN2at6native29vectorized_elementwise_kernelILi8ENS0_11FillFunctorIbEESt5arrayIPcLm1EEEEviT0_T1_,@"STO_CUDA_ENTRY STV_DEFAULT"
_ZN2at6native29vectorized_elementwise_kernelILi8ENS0_11FillFunctorIbEESt5arrayIPcLm1EEEEviT0_T1_:
.text._ZN2at6native29vectorized_elementwise_kernelILi8ENS0_11FillFunctorIbEESt5arrayIPcLm1EEEEviT0_T1_:
[----:B------:R-:W-:Y:S02]  /*0000*/  MOV R1, c[0x0][0x28] ;  /* 0x00000a0000017a02 */ /* 0x000fe40000000f00 */
[----:B------:R-:W-:Y:S05]  /*0010*/  EXIT ;  /* 0x000000000000794d */ /* 0x000fea0003800000 */
.L_x_3941:
        /* <DEDUP_REMOVED lines=14> */
.L_x_6910:


//--------------------- .text._ZN2at6native18elementwise_kernelILi128ELi4EZNS0_15gpu_kernel_implINS0_11FillFunctorIN3c107complexINS4_4HalfEEEEEEEvRNS_18TensorIteratorBaseERKT_EUliE_EEviT1_ --------------------------
	.section	.text._ZN2at6native18elementwise_kernelILi128ELi4EZNS0_15gpu_kernel_implINS0_11FillFunctorIN3c107complexINS4_4HalfEEEEEEEvRNS_18TensorIteratorBaseERKT_EUliE_EEviT1_,"ax",@progbits
	.sectioninfo	@"SHI_REGISTERS=24"
	.align	128
        .global         _ZN2at6native18elementwise_kernelILi128ELi4EZNS0_15gpu_kernel_implINS0_11FillFunctorIN3c107complexINS4_4HalfEEEEEEEvRNS_18TensorIteratorBaseERKT_EUliE_EEviT1_
        .type           _ZN2at6native18elementwise_kernelILi128ELi4EZNS0_15gpu_kernel_implINS0_11FillFunctorIN3c107complexINS4_4HalfEEEEEEEvRNS_18TensorIteratorBaseERKT_EUliE_EEviT1_,@function
        .size           _ZN2at6native18elementwise_kernelILi128ELi4EZNS0_15gpu_kernel_implINS0_11FillFunctorIN3c107complexINS4_4HalfEEEEEEEvRNS_18TensorIteratorBaseERKT_EUliE_EEviT1_,(.L_x_6911 - _ZN2at6native18elementwise_kernelILi128ELi4EZNS0_15gpu_kernel_implINS0_11FillFunctorIN3c107complexINS4_4HalfEEEEEEEvRNS_18TensorIteratorBaseERKT_EUliE_EEviT1_)
        .other          _ZN2at6native18elementwise_kernelILi128ELi4EZNS0_15gpu_kernel_implINS0_11FillFunctorIN3c107complexINS4_4HalfEEEEEEEvRNS_18TensorIteratorBaseERKT_EUliE_EEviT1_,@"STO_CUDA_ENTRY STV_DEFAULT"
_ZN2at6native18elementwise_kernelILi128ELi4EZNS0_15gpu_kernel_implINS0_11FillFunctorIN3c107complexINS4_4HalfEEEEEEEvRNS_18TensorIteratorBaseERKT_EUliE_EEviT1_:
.text._ZN2at6native18elementwise_kernelILi128ELi4EZNS0_15gpu_kernel_implINS0_11FillFunctorIN3c107complexINS4_4HalfEEEEEEEvRNS_18TensorIteratorBaseERKT_EUliE_EEviT1_:
        /* <DEDUP_REMOVED lines=210> */
.L_x_3944:
        /* <DEDUP_REMOVED lines=18> */
.L_x_3948:
[----:B------:R-:W-:-:S06]  /*0e40*/  HADD2.F32 R5, -RZ, c[0x0] [0x308].H0_H0 ;  /* 0x2000c200ff057630 */ /* 0x000fcc0000004100 */
[----:B------:R-:W0:Y:S02]  /*0e50*/  F2I.S64.TRUNC R4, R5 ;  /* 0x0000000500047311 */ /* 0x000e24000020d900 */
[----:B0-----:R0:W-:Y:S01]  /*0e60*/  STG.E.U8 [R2.64], R4 ;  /* 0x0000000402007986 */ /* 0x0011e2000c101124 */
[----:B------:R-:W-:Y:S05]  /*0e70*/  BRA `(.L_x_3950) ;  /* 0x00000e5000007947 */ /* 0x000fea0003800000 */
.L_x_3947:
        /* <DEDUP_REMOVED lines=10> */
.L_x_3952:
[----:B------:R-:W-:-:S04]  /*0f20*/  HADD2.F32 R0, -RZ, c[0x0] [0x308].H0_H0 ;  /* 0x2000c200ff007630 */ /* 0x000fc80000004100 */
[----:B------:R-:W0:Y:S02]  /*0f30*/  F2I.FTZ.TRUNC.NTZ R5, R0 ;  /* 0x0000000000057305 */ /* 0x000e24000021f100 */
[----:B0-----:R0:W-:Y:S01]  /*0f40*/  STG.E [R2.64], R5 ;  /* 0x0000000502007986 */ /* 0x0011e2000c101924 */
[----:B------:R-:W-:Y:S05]  /*0f50*/  BRA `(.L_x_3950) ;  /* 0x00000d7000007947 */ /* 0x000fea0003800000 */
.L_x_3951:
[----:B------:R-:W-:-:S04]  /*0f60*/  HADD2.F32 R0, -RZ, c[0x0] [0x308].H0_H0 ;  /* 0x2000c200ff007630 */ /* 0x000fc80000004100 */
[----:B------:R-:W0:Y:S02]  /*0f70*/  F2I.FTZ.TRUNC.NTZ R5, R0 ;  /* 0x0000000000057305 */ /* 0x000e24000021f100 */
[----:B0-----:R0:W-:Y:S01]  /*0f80*/  STG.E.U16 [R2.64], R5 ;  /* 0x0000000502007986 */ /* 0x0011e2000c101524 */
[----:B------:R-:W-:Y:S05]  /*0f90*/  BRA `(.L_x_3950) ;  /* 0x00000d3000007947 */ /* 0x000fea0003800000 */
.L_x_3946:
        /* <DEDUP_REMOVED lines=9> */
.L_x_3954:
[----:B------:R-:W0:Y:S02]  /*1030*/  LDC.U16 R5, c[0x0][0x308] ;  /* 0x0000c200ff057b82 */ /* 0x000e240000000400 */
[----:B0-----:R0:W-:Y:S01]  /*1040*/  STG.E.U16 [R2.64], R5 ;  /* 0x0000000502007986 */ /* 0x0011e2000c101524 */
[----:B------:R-:W-:Y:S05]  /*1050*/  BRA `(.L_x_3950) ;  /* 0x00000c7000007947 */ /* 0x000fea0003800000 */
.L_x_3953:
[----:B------:R-:W-:-:S13]  /*1060*/  ISETP.NE.AND P0, PT, R4, 0x7, PT ;  /* 0x000000070400780c */ /* 0x000fda0003f05270 */
[----:B------:R-:W-:Y:S05]  /*1070*/  @!P0 BRA `(.L_x_3955) ;  /* 0x0000010000008947 */ /* 0x000fea0003800000 */
[----:B------:R-:W-:-:S13]  /*1080*/  ISETP.NE.AND P0, PT, R4, 0x8, PT ;  /* 0x000000080400780c */ /* 0x000fda0003f05270 */
[----:B------:R-:W-:Y:S05]  /*1090*/  @!P0 BRA `(.L_x_3956) ;  /* 0x0000007000008947 */ /* 0x000fea0003800000 */
[----:B------:R-:W-:-:S13]  /*10a0*/  ISETP.NE.AND P0, PT, R4, 0x9, PT ;  /* 0x000000090400780c */ /* 0x000fda0003f05270 */
[----:B------:R-:W-:Y:S05]  /*10b0*/  @P0 BRA `(.L_x_3949) ;  /* 0x00000a6000000947 */ /* 0x000fea0003800000 */
[----:B------:R-:W0:Y:S01]  /*10c0*/  LDC.U16 R0, c[0x0][0x30a] ;  /* 0x0000c280ff007b82 */ /* 0x000e220000000400 */
[----:B------:R-:W-:Y:S02]  /*10d0*/  HADD2.F32 R4, -RZ, c[0x0] [0x308].H0_H0 ;  /* 0x2000c200ff047630 */ /* 0x000fe40000004100 */
[----:B0-----:R-:W-:-:S05]  /*10e0*/  HADD2.F32 R5, -RZ, R0.H0_H0 ;  /* 0x20000000ff057230 */ /* 0x001fca0000004100 */
[----:B------:R0:W-:Y:S01]  /*10f0*/  STG.E.64 [R2.64], R4 ;  /* 0x0000000402007986 */ /* 0x0001e2000c101b24 */
[----:B------:R-:W-:Y:S05]  /*1100*/  BRA `(.L_x_3950) ;  /* 0x00000bc000007947 */ /* 0x000fea0003800000 */
.L_x_3956:
[----:B------:R-:W-:Y:S02]  /*1110*/  ULDC.U16 UR4, c[0x0][0x308] ;  /* 0x0000c20000047ab9 */ /* 0x000fe40000000400 */
[----:B------:R-:W-:Y:S01]  /*1120*/  ULDC.U16 UR5, c[0x0][0x30a] ;  /* 0x0000c28000057ab9 */ /* 0x000fe20000000400 */
[----:B------:R-:W-:Y:S02]  /*1130*/  IMAD.U32 R5, RZ, RZ, UR4 ;  /* 0x00000004ff057e24 */ /* 0x000fe4000f8e00ff */
[----:B------:R-:W-:-:S05]  /*1140*/  IMAD.U32 R0, RZ, RZ, UR5 ;  /* 0x00000005ff007e24 */ /* 0x000fca000f8e00ff */
[----:B------:R-:W-:-:S05]  /*1150*/  PRMT R5, R5, 0x5410, R0 ;  /* 0x0000541005057816 */ /* 0x000fca0000000000 */
[----:B------:R0:W-:Y:S01]  /*1160*/  STG.E [R2.64], R5 ;  /* 0x0000000502007986 */ /* 0x0001e2000c101924 */
[----:B------:R-:W-:Y:S05]  /*1170*/  BRA `(.L_x_3950) ;  /* 0x00000b5000007947 */ /* 0x000fea0003800000 */
.L_x_3955:
[----:B------:R-:W-:-:S05]  /*1180*/  HADD2.F32 R4, -RZ, c[0x0] [0x308].H0_H0 ;  /* 0x2000c200ff047630 */ /* 0x000fca0000004100 */
[----:B------:R-:W-:-:S06]  /*1190*/  FMUL.FTZ R4, R4, 1 ;  /* 0x3f80000004047820 */ /* 0x000fcc0000410000 */
[----:B------:R-:W0:Y:S02]  /*11a0*/  F2F.F64.F32 R4, R4 ;  /* 0x0000000400047310 */ /* 0x000e240000201800 */
[----:B0-----:R0:W-:Y:S01]  /*11b0*/  STG.E.64 [R2.64], R4 ;  /* 0x0000000402007986 */ /* 0x0011e2000c101b24 */
[----:B------:R-:W-:Y:S05]  /*11c0*/  BRA `(.L_x_3950) ;  /* 0x00000b0000007947 */ /* 0x000fea0003800000 */
.L_x_3945:
        /* <DEDUP_REMOVED lines=8> */
[----:B------:R-:W-:Y:S01]  /*1250*/  HADD2.F32 R0, -RZ, c[0x0] [0x308].H0_H0 ;  /* 0x2000c200ff007630 */ /* 0x000fe20000004100 */
[----:B------:R-:W-:-:S04]  /*1260*/  IMAD.MOV.U32 R5, RZ, RZ, 0x1 ;  /* 0x00000001ff057424 */ /* 0x000fc800078e00ff */
[----:B------:R-:W-:-:S13]  /*1270*/  FSETP.NEU.FTZ.AND P0, PT, R0, RZ, PT ;  /* 0x000000ff0000720b */ /* 0x000fda0003f1d000 */
[----:B------:R-:W0:Y:S02]  /*1280*/  @!P0 LDC.U16 R0, c[0x0][0x30a] ;  /* 0x0000c280ff008b82 */ /* 0x000e240000000400 */
[----:B0-----:R-:W-:-:S05]  /*1290*/  @!P0 HADD2.F32 R0, -RZ, R0.H0_H0 ;  /* 0x20000000ff008230 */ /* 0x001fca0000004100 */
[----:B------:R-:W-:-:S04]  /*12a0*/  @!P0 FSETP.NEU.FTZ.AND P1, PT, R0, RZ, PT ;  /* 0x000000ff0000820b */ /* 0x000fc80003f3d000 */
[----:B------:R-:W-:-:S05]  /*12b0*/  @!P0 SEL R5, RZ, 0x1, !P1 ;  /* 0x00000001ff058807 */ /* 0x000fca0004800000 */
[----:B------:R0:W-:Y:S01]  /*12c0*/  STG.E.U8 [R2.64], R5 ;  /* 0x0000000502007986 */ /* 0x0001e2000c101124 */
[----:B------:R-:W-:Y:S05]  /*12d0*/  BRA `(.L_x_3950) ;  /* 0x000009f000007947 */ /* 0x000fea0003800000 */
.L_x_3959:
[----:B------:R-:W0:Y:S01]  /*12e0*/  LDC.U16 R4, c[0x0][0x30a] ;  /* 0x0000c280ff047b82 */ /* 0x000e220000000400 */
[----:B------:R-:W-:-:S05]  /*12f0*/  HADD2.F32 R0, -RZ, c[0x0] [0x308].H0_H0 ;  /* 0x2000c200ff007630 */ /* 0x000fca0000004100 */
[----:B------:R-:W-:Y:S01]  /*1300*/  FMUL.FTZ R0, R0, 1 ;  /* 0x3f80000000007820 */ /* 0x000fe20000410000 */
[----:B0-----:R-:W-:-:S03]  /*1310*/  HADD2.F32 R6, -RZ, R4.H0_H0 ;  /* 0x20000004ff067230 */ /* 0x001fc60000004100 */
[----:B------:R-:W-:Y:S02]  /*1320*/  F2F.F64.F32 R4, R0 ;  /* 0x0000000000047310 */ /* 0x000fe40000201800 */
[----:B------:R-:W-:-:S06]  /*1330*/  FMUL.FTZ R6, R6, 1 ;  /* 0x3f80000006067820 */ /* 0x000fcc0000410000 */
[----:B------:R-:W0:Y:S02]  /*1340*/  F2F.F64.F32 R6, R6 ;  /* 0x0000000600067310 */ /* 0x000e240000201800 */
[----:B0-----:R0:W-:Y:S01]  /*1350*/  STG.E.128 [R2.64], R4 ;  /* 0x0000000402007986 */ /* 0x0011e2000c101d24 */
[----:B------:R-:W-:Y:S05]  /*1360*/  BRA `(.L_x_3950) ;  /* 0x0000096000007947 */ /* 0x000fea0003800000 */
.L_x_3958:
        /* <DEDUP_REMOVED lines=20> */
.L_x_3962:
[----:B------:R-:W-:-:S05]  /*14b0*/  LOP3.LUT R5, R4, R5, RZ, 0xfc, !PT ;  /* 0x0000000504057212 */ /* 0x000fca00078efcff */
[----:B------:R0:W-:Y:S01]  /*14c0*/  STG.E.U8 [R2.64], R5 ;  /* 0x0000000502007986 */ /* 0x0001e2000c101124 */
[----:B------:R-:W-:Y:S05]  /*14d0*/  BRA `(.L_x_3950) ;  /* 0x000007f000007947 */ /* 0x000fea0003800000 */
.L_x_3961:
        /* <DEDUP_REMOVED lines=12> */
.L_x_3963:
[----:B------:R-:W-:Y:S01]  /*15a0*/  IMAD.MOV.U32 R0, RZ, RZ, 0x7f ;  /* 0x0000007fff007424 */ /* 0x000fe200078e00ff */
[----:B------:R-:W-:-:S04]  /*15b0*/  ISETP.GT.U32.AND P0, PT, R4, 0x7f800000, PT ;  /* 0x7f8000000400780c */ /* 0x000fc80003f04070 */
[----:B------:R-:W-:Y:S02]  /*15c0*/  SEL R0, R0, 0x7c, P0 ;  /* 0x0000007c00007807 */ /* 0x000fe40000000000 */
.L_x_3964:
[----:B------:R-:W-:-:S04]  /*15d0*/  LOP3.LUT R5, R5, 0x80000000, RZ, 0xc0, !PT ;  /* 0x8000000005057812 */ /* 0x000fc800078ec0ff */
[----:B------:R-:W-:-:S04]  /*15e0*/  SHF.R.U32.HI R5, RZ, 0x18, R5 ;  /* 0x00000018ff057819 */ /* 0x000fc80000011605 */
[----:B------:R-:W-:-:S05]  /*15f0*/  LOP3.LUT R5, R0, R5, RZ, 0xfc, !PT ;  /* 0x0000000500057212 */ /* 0x000fca00078efcff */
[----:B------:R0:W-:Y:S01]  /*1600*/  STG.E.U8 [R2.64], R5 ;  /* 0x0000000502007986 */ /* 0x0001e2000c101124 */
[----:B------:R-:W-:Y:S05]  /*1610*/  BRA `(.L_x_3950) ;  /* 0x000006b000007947 */ /* 0x000fea0003800000 */
.L_x_3960:
[----:B------:R-:W-:-:S05]  /*1620*/  HADD2.F32 R0, -RZ, c[0x0] [0x308].H0_H0 ;  /* 0x2000c200ff007630 */ /* 0x000fca0000004100 */
[----:B------:R-:W-:-:S05]  /*1630*/  F2FP.BF16.PACK_AB R0, RZ, R0 ;  /* 0x00000000ff00723e */ /* 0x000fca00000010ff */
[----:B------:R0:W-:Y:S01]  /*1640*/  STG.E.U16 [R2.64], R0 ;  /* 0x0000000002007986 */ /* 0x0001e2000c101524 */
[----:B------:R-:W-:Y:S05]  /*1650*/  BRA `(.L_x_3950) ;  /* 0x0000067000007947 */ /* 0x000fea0003800000 */
.L_x_3957:
        /* <DEDUP_REMOVED lines=12> */
.L_x_3967:
        /* <DEDUP_REMOVED lines=16> */
.L_x_3969:
[----:B------:R-:W-:-:S04]  /*1820*/  LOP3.LUT R5, R5, 0x80000000, RZ, 0xc0, !PT ;  /* 0x8000000005057812 */ /* 0x000fc800078ec0ff */
[----:B------:R-:W-:-:S04]  /*1830*/  SHF.R.U32.HI R5, RZ, 0x18, R5 ;  /* 0x00000018ff057819 */ /* 0x000fc80000011605 */
[----:B------:R-:W-:-:S04]  /*1840*/  LOP3.LUT R4, R4, R5, RZ, 0xfc, !PT ;  /* 0x0000000504047212 */ /* 0x000fc800078efcff */
[----:B------:R-:W-:-:S05]  /*1850*/  PRMT R0, R4, 0x7610, R0 ;  /* 0x0000761004007816 */ /* 0x000fca0000000000 */
.L_x_3968:
[----:B------:R0:W-:Y:S01]  /*1860*/  STG.E.U8 [R2.64], R0 ;  /* 0x0000000002007986 */ /* 0x0001e2000c101124 */
[----:B------:R-:W-:Y:S05]  /*1870*/  BRA `(.L_x_3950) ;  /* 0x0000045000007947 */ /* 0x000fea0003800000 */
.L_x_3966:
        /* <DEDUP_REMOVED lines=16> */
.L_x_3971:
[----:B------:R-:W-:-:S04]  /*1980*/  LOP3.LUT R5, R5, 0x80000000, RZ, 0xc0, !PT ;  /* 0x8000000005057812 */ /* 0x000fc800078ec0ff */
[----:B------:R-:W-:-:S04]  /*1990*/  SHF.R.U32.HI R5, RZ, 0x18, R5 ;  /* 0x00000018ff057819 */ /* 0x000fc80000011605 */
[----:B------:R-:W-:-:S04]  /*19a0*/  LOP3.LUT R4, R4, R5, RZ, 0xfc, !PT ;  /* 0x0000000504047212 */ /* 0x000fc800078efcff */
[----:B------:R-:W-:-:S05]  /*19b0*/  PRMT R0, R4, 0x7610, R0 ;  /* 0x0000761004007816 */ /* 0x000fca0000000000 */
.L_x_3970:
[----:B------:R0:W-:Y:S01]  /*19c0*/  STG.E.U8 [R2.64], R0 ;  /* 0x0000000002007986 */ /* 0x0001e2000c101124 */
[----:B------:R-:W-:Y:S05]  /*19d0*/  BRA `(.L_x_3950) ;  /* 0x000002f000007947 */ /* 0x000fea0003800000 */
.L_x_3965:
        /* <DEDUP_REMOVED lines=18> */
.L_x_3974:
[----:B------:R0:W-:Y:S01]  /*1b00*/  STG.E.U8 [R2.64], R4 ;  /* 0x0000000402007986 */ /* 0x0001e2000c101124 */
[----:B------:R-:W-:Y:S05]  /*1b10*/  BRA `(.L_x_3950) ;  /* 0x000001b000007947 */ /* 0x000fea0003800000 */
.L_x_3949:
        /* <DEDUP_REMOVED lines=20> */
.L_x_3973:
[----:B------:R-:W-:-:S06]  /*1c60*/  HADD2.F32 R4, -RZ, c[0x0] [0x308].H0_H0 ;  /* 0x2000c200ff047630 */ /* 0x000fcc0000004100 */
[----:B------:R-:W0:Y:S02]  /*1c70*/  F2I.U64.TRUNC R4, R4 ;  /* 0x0000000400047311 */ /* 0x000e24000020d800 */
[----:B0-----:R0:W-:Y:S01]  /*1c80*/  STG.E.64 [R2.64], R4 ;  /* 0x0000000402007986 */ /* 0x0011e2000c101b24 */
[----:B------:R-:W-:Y:S05]  /*1c90*/  BRA `(.L_x_3950) ;  /* 0x0000003000007947 */ /* 0x000fea0003800000 */
.L_x_3972:
[----:B------:R-:W-:-:S04]  /*1ca0*/  HADD2.F32 R0, -RZ, c[0x0] [0x308].H0_H0 ;  /* 0x2000c200ff007630 */ /* 0x000fc80000004100 */
[----:B------:R-:W0:Y:S02]  /*1cb0*/  F2I.FTZ.U32.TRUNC.NTZ R5, R0 ;  /* 0x0000000000057305 */ /* 0x000e24000021f000 */
[----:B0-----:R0:W-:Y:S02]  /*1cc0*/  STG.E [R2.64], R5 ;  /* 0x0000000502007986 */ /* 0x0011e4000c101924 */
.L_x_3950:
[----:B------:R-:W-:-:S05]  /*1cd0*/  IMAD R16, R19, 0x200, R16 ;  /* 0x0000020013107824 */ /* 0x000fca00078e0210 */
[----:B------:R-:W-:Y:S02]  /*1ce0*/  IADD3 R17, R16, 0x80, RZ ;  /* 0x0000008010117810 */ /* 0x000fe40007ffe0ff */
.L_x_3943:
[----:B------:R-:W-:Y:S05]  /*1cf0*/  BSYNC B6 ;  /* 0x0000000000067941 */ /* 0x000fea0003800000 */
.L_x_3942:
[----:B------:R-:W-:Y:S01]  /*1d00*/  ISETP.GE.AND P0, PT, R17, c[0x0][0x160], PT ;  /* 0x0000580011007a0c */ /* 0x000fe20003f06270 */
[----:B------:R-:W-:-:S12]  /*1d10*/  BSSY B6, `(.L_x_3975) ;  /* 0x0000392000067945 */ /* 0x000fd80003800000 */
        /* <DEDUP_REMOVED lines=199> */
[----:B------:R-:W-:Y:S01]  /*2990*/  IMAD R0, R3, c[0x0][0x2f4], R0 ;  /* 0x0000bd0003007a24 */ /* 0x000fe200078e0200 */
[----:B------:R-:W-:-:S05]  /*29a0*/  @P0 IADD3 R4, -R2, RZ, RZ ;  /* 0x000000ff02040210 */ /* 0x000fca0007ffe1ff */
[----:B------:R-:W-:-:S04]  /*29b0*/  @P0 IMAD R5, R4, c[0x0][0x28c], R5 ;  /* 0x0000a30004050a24 */ /* 0x000fc800078e0205 */
[----:B------:R-:W-:-:S04]  /*29c0*/  @P0 IMAD R0, R5, c[0x0][0x2f8], R0 ;  /* 0x0000be0005000a24 */ /* 0x000fc800078e0200 */
.L_x_3977:
        /* <DEDUP_REMOVED lines=18> */
.L_x_3981:
[----:B------:R-:W-:-:S06]  /*2af0*/  HADD2.F32 R4, -RZ, c[0x0] [0x308].H0_H0 ;  /* 0x2000c200ff047630 */ /* 0x000fcc0000004100 */
[----:B------:R-:W0:Y:S02]  /*2b00*/  F2I.S64.TRUNC R4, R4 ;  /* 0x0000000400047311 */ /* 0x000e24000020d900 */
[----:B0-----:R-:W-:-:S05]  /*2b10*/  IMAD.MOV.U32 R7, RZ, RZ, R4 ;  /* 0x000000ffff077224 */ /* 0x001fca00078e0004 */
[----:B------:R0:W-:Y:S01]  /*2b20*/  STG.E.U8 [R2.64], R7 ;  /* 0x0000000702007986 */ /* 0x0001e2000c101124 */
[----:B------:R-:W-:Y:S05]  /*2b30*/  BRA `(.L_x_3983) ;  /* 0x00000e5000007947 */ /* 0x000fea0003800000 */
.L_x_3980:
        /* <DEDUP_REMOVED lines=10> */
.L_x_3985:
[----:B------:R-:W-:-:S04]  /*2be0*/  HADD2.F32 R0, -RZ, c[0x0] [0x308].H0_H0 ;  /* 0x2000c200ff007630 */ /* 0x000fc80000004100 */
[----:B------:R-:W0:Y:S02]  /*2bf0*/  F2I.FTZ.TRUNC.NTZ R5, R0 ;  /* 0x0000000000057305 */ /* 0x000e24000021f100 */
[----:B0-----:R0:W-:Y:S01]  /*2c00*/  STG.E [R2.64], R5 ;  /* 0x0000000502007986 */ /* 0x0011e2000c101924 */
[----:B------:R-:W-:Y:S05]  /*2c10*/  BRA `(.L_x_3983) ;  /* 0x00000d7000007947 */ /* 0x000fea0003800000 */
.L_x_3984:
[----:B------:R-:W-:-:S04]  /*2c20*/  HADD2.F32 R0, -RZ, c[0x0] [0x308].H0_H0 ;  /* 0x2000c200ff007630 */ /* 0x000fc80000004100 */
[----:B------:R-:W0:Y:S02]  /*2c30*/  F2I.FTZ.TRUNC.NTZ R5, R0 ;  /* 0x0000000000057305 */ /* 0x000e24000021f100 */
[----:B0-----:R0:W-:Y:S01]  /*2c40*/  STG.E.U16 [R2.64], R5 ;  /* 0x0000000502007986 */ /* 0x0011e2000c101524 */
[----:B------:R-:W-:Y:S05]  /*2c50*/  BRA `(.L_x_3983) ;  /* 0x00000d3000007947 */ /* 0x000fea0003800000 */
.L_x_3979:
        /* <DEDUP_REMOVED lines=9> */
.L_x_3987:
[----:B------:R-:W0:Y:S02]  /*2cf0*/  LDC.U16 R5, c[0x0][0x308] ;  /* 0x0000c200ff057b82 */ /* 0x000e240000000400 */
[----:B0-----:R0:W-:Y:S01]  /*2d00*/  STG.E.U16 [R2.64], R5 ;  /* 0x0000000502007986 */ /* 0x0011e2000c101524 */
[----:B------:R-:W-:Y:S05]  /*2d10*/  BRA `(.L_x_3983) ;  /* 0x00000c7000007947 */ /* 0x000fea0003800000 */
.L_x_3986:
        /* <DEDUP_REMOVED lines=11> */
.L_x_3989:
[----:B------:R-:W-:Y:S02]  /*2dd0*/  ULDC.U16 UR4, c[0x0][0x308] ;  /* 0x0000c20000047ab9 */ /* 0x000fe40000000400 */
[----:B------:R-:W-:Y:S01]  /*2de0*/  ULDC.U16 UR5, c[0x0][0x30a] ;  /* 0x0000c28000057ab9 */ /* 0x000fe20000000400 */
[----:B------:R-:W-:Y:S02]  /*2df0*/  IMAD.U32 R5, RZ, RZ, UR4 ;  /* 0x00000004ff057e24 */ /* 0x000fe4000f8e00ff */
[----:B------:R-:W-:-:S05]  /*2e00*/  IMAD.U32 R0, RZ, RZ, UR5 ;  /* 0x00000005ff007e24 */ /* 0x000fca000f8e00ff */
[----:B------:R-:W-:-:S05]  /*2e10*/  PRMT R5, R5, 0x5410, R0 ;  /* 0x0000541005057816 */ /* 0x000fca0000000000 */
[----:B------:R0:W-:Y:S01]  /*2e20*/  STG.E [R2.64], R5 ;  /* 0x0000000502007986 */ /* 0x0001e2000c101924 */
[----:B------:R-:W-:Y:S05]  /*2e30*/  BRA `(.L_x_3983) ;  /* 0x00000b5000007947 */ /* 0x000fea0003800000 */
.L_x_3988:
[----:B------:R-:W-:-:S05]  /*2e40*/  HADD2.F32 R0, -RZ, c[0x0] [0x308].H0_H0 ;  /* 0x2000c200ff007630 */ /* 0x000fca0000004100 */
[----:B------:R-:W-:-:S04]  /*2e50*/  FMUL.FTZ R0, R0, 1 ;  /* 0x3f80000000007820 */ /* 0x000fc80000410000 */
[----:B------:R-:W0:Y:S02]  /*2e60*/  F2F.F64.F32 R4, R0 ;  /* 0x0000000000047310 */ /* 0x000e240000201800 */
[----:B0-----:R0:W-:Y:S01]  /*2e70*/  STG.E.64 [R2.64], R4 ;  /* 0x0000000402007986 */ /* 0x0011e2000c101b24 */
[----:B------:R-:W-:Y:S05]  /*2e80*/  BRA `(.L_x_3983) ;  /* 0x00000b0000007947 */ /* 0x000fea0003800000 */
.L_x_3978:
        /* <DEDUP_REMOVED lines=17> */
.L_x_3992:
[----:B------:R-:W0:Y:S01]  /*2fa0*/  LDC.U16 R4, c[0x0][0x30a] ;  /* 0x0000c280ff047b82 */ /* 0x000e220000000400 */
[----:B------:R-:W-:-:S05]  /*2fb0*/  HADD2.F32 R0, -RZ, c[0x0] [0x308].H0_H0 ;  /* 0x2000c200ff007630 */ /* 0x000fca0000004100 */
[----:B------:R-:W-:Y:S01]  /*2fc0*/  FMUL.FTZ R5, R0, 1 ;  /* 0x3f80000000057820 */ /* 0x000fe20000410000 */
[----:B0-----:R-:W-:-:S05]  /*2fd0*/  HADD2.F32 R0, -RZ, R4.H0_H0 ;  /* 0x20000004ff007230 */ /* 0x001fca0000004100 */
[----:B------:R-:W-:Y:S01]  /*2fe0*/  F2F.F64.F32 R4, R5 ;  /* 0x0000000500047310 */ /* 0x000fe20000201800 */
[----:B------:R-:W-:-:S07]  /*2ff0*/  FMUL.FTZ R0, R0, 1 ;  /* 0x3f80000000007820 */ /* 0x000fce0000410000 */
[----:B------:R-:W0:Y:S02]  /*3000*/  F2F.F64.F32 R6, R0 ;  /* 0x0000000000067310 */ /* 0x000e240000201800 */
[----:B0-----:R0:W-:Y:S01]  /*3010*/  STG.E.128 [R2.64], R4 ;  /* 0x0000000402007986 */ /* 0x0011e2000c101d24 */
[----:B------:R-:W-:Y:S05]  /*3020*/  BRA `(.L_x_3983) ;  /* 0x0000096000007947 */ /* 0x000fea0003800000 */
.L_x_3991:
        /* <DEDUP_REMOVED lines=20> */
.L_x_3995:
[----:B------:R-:W-:-:S05]  /*3170*/  LOP3.LUT R5, R0, R9, RZ, 0xfc, !PT ;  /* 0x0000000900057212 */ /* 0x000fca00078efcff */
[----:B------:R0:W-:Y:S01]  /*3180*/  STG.E.U8 [R2.64], R5 ;  /* 0x0000000502007986 */ /* 0x0001e2000c101124 */
[----:B------:R-:W-:Y:S05]  /*3190*/  BRA `(.L_x_3983) ;  /* 0x000007f000007947 */ /* 0x000fea0003800000 */
.L_x_3994:
        /* <DEDUP_REMOVED lines=12> */
.L_x_3996:
[----:B------:R-:W-:Y:S01]  /*3260*/  ISETP.GT.U32.AND P0, PT, R0, 0x7f800000, PT ;  /* 0x7f8000000000780c */ /* 0x000fe20003f04070 */
[----:B------:R-:W-:-:S05]  /*3270*/  IMAD.MOV.U32 R0, RZ, RZ, 0x7f ;  /* 0x0000007fff007424 */ /* 0x000fca00078e00ff */
[----:B------:R-:W-:Y:S02]  /*3280*/  SEL R0, R0, 0x7c, P0 ;  /* 0x0000007c00007807 */ /* 0x000fe40000000000 */
.L_x_3997:
[----:B------:R-:W-:-:S04]  /*3290*/  LOP3.LUT R4, R4, 0x80000000, RZ, 0xc0, !PT ;  /* 0x8000000004047812 */ /* 0x000fc800078ec0ff */
[----:B------:R-:W-:-:S04]  /*32a0*/  SHF.R.U32.HI R5, RZ, 0x18, R4 ;  /* 0x00000018ff057819 */ /* 0x000fc80000011604 */
[----:B------:R-:W-:-:S05]  /*32b0*/  LOP3.LUT R5, R0, R5, RZ, 0xfc, !PT ;  /* 0x0000000500057212 */ /* 0x000fca00078efcff */
[----:B------:R0:W-:Y:S01]  /*32c0*/  STG.E.U8 [R2.64], R5 ;  /* 0x0000000502007986 */ /* 0x0001e2000c101124 */
[----:B------:R-:W-:Y:S05]  /*32d0*/  BRA `(.L_x_3983) ;  /* 0x000006b000007947 */ /* 0x000fea0003800000 */
.L_x_3993:
[----:B------:R-:W-:-:S05]  /*32e0*/  HADD2.F32 R0, -RZ, c[0x0] [0x308].H0_H0 ;  /* 0x2000c200ff007630 */ /* 0x000fca0000004100 */
[----:B------:R-:W-:-:S05]  /*32f0*/  F2FP.BF16.PACK_AB R0, RZ, R0 ;  /* 0x00000000ff00723e */ /* 0x000fca00000010ff */
[----:B------:R0:W-:Y:S01]  /*3300*/  STG.E.U16 [R2.64], R0 ;  /* 0x0000000002007986 */ /* 0x0001e2000c101524 */
[----:B------:R-:W-:Y:S05]  /*3310*/  BRA `(.L_x_3983) ;  /* 0x0000067000007947 */ /* 0x000fea0003800000 */
.L_x_3990:
        /* <DEDUP_REMOVED lines=12> */
.L_x_4000:
        /* <DEDUP_REMOVED lines=17> */
.L_x_4002:
[----:B------:R-:W-:-:S04]  /*34f0*/  LOP3.LUT R4, R4, 0x80000000, RZ, 0xc0, !PT ;  /* 0x8000000004047812 */ /* 0x000fc800078ec0ff */
[----:B------:R-:W-:-:S04]  /*3500*/  SHF.R.U32.HI R5, RZ, 0x18, R4 ;  /* 0x00000018ff057819 */ /* 0x000fc80000011604 */
[----:B------:R-:W-:-:S05]  /*3510*/  LOP3.LUT R0, R0, R5, RZ, 0xfc, !PT ;  /* 0x0000000500007212 */ /* 0x000fca00078efcff */
.L_x_4001:
[----:B------:R0:W-:Y:S01]  /*3520*/  STG.E.U8 [R2.64], R0 ;  /* 0x0000000002007986 */ /* 0x0001e2000c101124 */
[----:B------:R-:W-:Y:S05]  /*3530*/  BRA `(.L_x_3983) ;  /* 0x0000045000007947 */ /* 0x000fea0003800000 */
.L_x_3999:
        /* <DEDUP_REMOVED lines=17> */
.L_x_4004:
[----:B------:R-:W-:-:S04]  /*3650*/  LOP3.LUT R4, R4, 0x80000000, RZ, 0xc0, !PT ;  /* 0x8000000004047812 */ /* 0x000fc800078ec0ff */
[----:B------:R-:W-:-:S04]  /*3660*/  SHF.R.U32.HI R5, RZ, 0x18, R4 ;  /* 0x00000018ff057819 */ /* 0x000fc80000011604 */
[----:B------:R-:W-:-:S05]  /*3670*/  LOP3.LUT R0, R0, R5, RZ, 0xfc, !PT ;  /* 0x0000000500007212 */ /* 0x000fca00078efcff */
.L_x_4003:
[----:B------:R0:W-:Y:S01]  /*3680*/  STG.E.U8 [R2.64], R0 ;  /* 0x0000000002007986 */ /* 0x0001e2000c101124 */
[----:B------:R-:W-:Y:S05]  /*3690*/  BRA `(.L_x_3983) ;  /* 0x000002f000007947 */ /* 0x000fea0003800000 */
.L_x_3998:
        /* <DEDUP_REMOVED lines=18> */
.L_x_4007:
[----:B------:R0:W-:Y:S01]  /*37c0*/  STG.E.U8 [R2.64], R0 ;  /* 0x0000000002007986 */ /* 0x0001e2000c101124 */
[----:B------:R-:W-:Y:S05]  /*37d0*/  BRA `(.L_x_3983) ;  /* 0x000001b000007947 */ /* 0x000fea0003800000 */
.L_x_3982:
        /* <DEDUP_REMOVED lines=20> */
.L_x_4006:
[----:B------:R-:W-:-:S06]  /*3920*/  HADD2.F32 R4, -RZ, c[0x0] [0x308].H0_H0 ;  /* 0x2000c200ff047630 */ /* 0x000fcc0000004100 */
[----:B------:R-:W0:Y:S02]  /*3930*/  F2I.U64.TRUNC R4, R4 ;  /* 0x0000000400047311 */ /* 0x000e24000020d800 */
[----:B0-----:R0:W-:Y:S01]  /*3940*/  STG.E.64 [R2.64], R4 ;  /* 0x0000000402007986 */ /* 0x0011e2000c101b24 */
[----:B------:R-:W-:Y:S05]  /*3950*/  BRA `(.L_x_3983) ;  /* 0x0000003000007947 */ /* 0x000fea0003800000 */
.L_x_4005:
[----:B------:R-:W-:-:S04]  /*3960*/  HADD2.F32 R0, -RZ, c[0x0] [0x308].H0_H0 ;  /* 0x2000c200ff007630 */ /* 0x000fc80000004100 */
[----:B------:R-:W0:Y:S02]  /*3970*/  F2I.FTZ.U32.TRUNC.NTZ R5, R0 ;  /* 0x0000000000057305 */ /* 0x000e24000021f000 */
[----:B0-----:R0:W-:Y:S02]  /*3980*/  STG.E [R2.64], R5 ;  /* 0x0000000502007986 */ /* 0x0011e4000c101924 */
.L_x_3983:
        /* <DEDUP_REMOVED lines=205> */
.L_x_4008:
        /* <DEDUP_REMOVED lines=18> */
.L_x_4012:
[----:B------:R-:W-:-:S06]  /*4780*/  HADD2.F32 R4, -RZ, c[0x0] [0x308].H0_H0 ;  /* 0x2000c200ff047630 */ /* 0x000fcc0000004100 */
[----:B------:R-:W0:Y:S02]  /*4790*/  F2I.S64.TRUNC R4, R4 ;  /* 0x0000000400047311 */ /* 0x000e24000020d900 */
[----:B0-----:R-:W-:-:S05]  /*47a0*/  IMAD.MOV.U32 R7, RZ, RZ, R4 ;  /* 0x000000ffff077224 */ /* 0x001fca00078e0004 */
[----:B------:R0:W-:Y:S01]  /*47b0*/  STG.E.U8 [R2.64], R7 ;  /* 0x0000000702007986 */ /* 0x0001e2000c101124 */
[----:B------:R-:W-:Y:S05]  /*47c0*/  BRA `(.L_x_4014) ;  /* 0x00000e5000007947 */ /* 0x000fea0003800000 */
.L_x_4011:
        /* <DEDUP_REMOVED lines=10> */
.L_x_4016:
[----:B------:R-:W-:-:S04]  /*4870*/  HADD2.F32 R0, -RZ, c[0x0] [0x308].H0_H0 ;  /* 0x2000c200ff007630 */ /* 0x000fc80000004100 */
[----:B------:R-:W0:Y:S02]  /*4880*/  F2I.FTZ.TRUNC.NTZ R5, R0 ;  /* 0x0000000000057305 */ /* 0x000e24000021f100 */
[----:B0-----:R0:W-:Y:S01]  /*4890*/  STG.E [R2.64], R5 ;  /* 0x0000000502007986 */ /* 0x0011e2000c101924 */
[----:B------:R-:W-:Y:S05]  /*48a0*/  BRA `(.L_x_4014) ;  /* 0x00000d7000007947 */ /* 0x000fea0003800000 */
.L_x_4015:
[----:B------:R-:W-:-:S04]  /*48b0*/  HADD2.F32 R0, -RZ, c[0x0] [0x308].H0_H0 ;  /* 0x2000c200ff007630 */ /* 0x000fc80000004100 */
[----:B------:R-:W0:Y:S02]  /*48c0*/  F2I.FTZ.TRUNC.NTZ R5, R0 ;  /* 0x0000000000057305 */ /* 0x000e24000021f100 */
[----:B0-----:R0:W-:Y:S01]  /*48d0*/  STG.E.U16 [R2.64], R5 ;  /* 0x0000000502007986 */ /* 0x0011e2000c101524 */
[----:B------:R-:W-:Y:S05]  /*48e0*/  BRA `(.L_x_4014) ;  /* 0x00000d3000007947 */ /* 0x000fea0003800000 */
.L_x_4010:
        /* <DEDUP_REMOVED lines=9> */
.L_x_4018:
[----:B------:R-:W0:Y:S02]  /*4980*/  LDC.U16 R5, c[0x0][0x308] ;  /* 0x0000c200ff057b82 */ /* 0x000e240000000400 */
[----:B0-----:R0:W-:Y:S01]  /*4990*/  STG.E.U16 [R2.64], R5 ;  /* 0x0000000502007986 */ /* 0x0011e2000c101524 */
[----:B------:R-:W-:Y:S05]  /*49a0*/  BRA `(.L_x_4014) ;  /* 0x00000c7000007947 */ /* 0x000fea0003800000 */
.L_x_4017:
        /* <DEDUP_REMOVED lines=11> */
.L_x_4020:
[----:B------:R-:W-:Y:S02]  /*4a60*/  ULDC.U16 UR4, c[0x0][0x308] ;  /* 0x0000c20000047ab9 */ /* 0x000fe40000000400 */
[----:B------:R-:W-:Y:S01]  /*4a70*/  ULDC.U16 UR5, c[0x0][0x30a] ;  /* 0x0000c28000057ab9 */ /* 0x000fe20000000400 */
[----:B------:R-:W-:Y:S02]  /*4a80*/  IMAD.U32 R5, RZ, RZ, UR4 ;  /* 0x00000004ff057e24 */ /* 0x000fe4000f8e00ff */
[----:B------:R-:W-:-:S05]  /*4a90*/  IMAD.U32 R0, RZ, RZ, UR5 ;  /* 0x00000005ff007e24 */ /* 0x000fca000f8e00ff */
[----:B------:R-:W-:-:S05]  /*4aa0*/  PRMT R5, R5, 0x5410, R0 ;  /* 0x0000541005057816 */ /* 0x000fca0000000000 */
[----:B------:R0:W-:Y:S01]  /*4ab0*/  STG.E [R2.64], R5 ;  /* 0x0000000502007986 */ /* 0x0001e2000c101924 */
[----:B------:R-:W-:Y:S05]  /*4ac0*/  BRA `(.L_x_4014) ;  /* 0x00000b5000007947 */ /* 0x000fea0003800000 */
.L_x_4019:
[----:B------:R-:W-:-:S05]  /*4ad0*/  HADD2.F32 R0, -RZ, c[0x0] [0x308].H0_H0 ;  /* 0x2000c200ff007630 */ /* 0x000fca0000004100 */
[----:B------:R-:W-:-:S04]  /*4ae0*/  FMUL.FTZ R0, R0, 1 ;  /* 0x3f80000000007820 */ /* 0x000fc80000410000 */
[----:B------:R-:W0:Y:S02]  /*4af0*/  F2F.F64.F32 R4, R0 ;  /* 0x0000000000047310 */ /* 0x000e240000201800 */
[----:B0-----:R0:W-:Y:S01]  /*4b00*/  STG.E.64 [R2.64], R4 ;  /* 0x0000000402007986 */ /* 0x0011e2000c101b24 */
[----:B------:R-:W-:Y:S05]  /*4b10*/  BRA `(.L_x_4014) ;  /* 0x00000b0000007947 */ /* 0x000fea0003800000 */
.L_x_4009:
        /* <DEDUP_REMOVED lines=17> */
.L_x_4023:
        /* <DEDUP_REMOVED lines=9> */
.L_x_4022:
        /* <DEDUP_REMOVED lines=20> */
.L_x_4026:
[----:B------:R-:W-:-:S05]  /*4e00*/  LOP3.LUT R5, R0, R9, RZ, 0xfc, !PT ;  /* 0x0000000900057212 */ /* 0x000fca00078efcff */
[----:B------:R0:W-:Y:S01]  /*4e10*/  STG.E.U8 [R2.64], R5 ;  /* 0x0000000502007986 */ /* 0x0001e2000c101124 */
[----:B------:R-:W-:Y:S05]  /*4e20*/  BRA `(.L_x_4014) ;  /* 0x000007f000007947 */ /* 0x000fea0003800000 */
.L_x_4025:
        /* <DEDUP_REMOVED lines=12> */
.L_x_4027:
[----:B------:R-:W-:Y:S01]  /*4ef0*/  ISETP.GT.U32.AND P0, PT, R0, 0x7f800000, PT ;  /* 0x7f8000000000780c */ /* 0x000fe20003f04070 */
[----:B------:R-:W-:-:S05]  /*4f00*/  IMAD.MOV.U32 R0, RZ, RZ, 0x7f ;  /* 0x0000007fff007424 */ /* 0x000fca00078e00ff */
[----:B------:R-:W-:Y:S02]  /*4f10*/  SEL R0, R0, 0x7c, P0 ;  /* 0x0000007c00007807 */ /* 0x000fe40000000000 */
.L_x_4028:
[----:B------:R-:W-:-:S04]  /*4f20*/  LOP3.LUT R4, R4, 0x80000000, RZ, 0xc0, !PT ;  /* 0x8000000004047812 */ /* 0x000fc800078ec0ff */
[----:B------:R-:W-:-:S04]  /*4f30*/  SHF.R.U32.HI R5, RZ, 0x18, R4 ;  /* 0x00000018ff057819 */ /* 0x000fc80000011604 */
[----:B------:R-:W-:-:S05]  /*4f40*/  LOP3.LUT R5, R0, R5, RZ, 0xfc, !PT ;  /* 0x0000000500057212 */ /* 0x000fca00078efcff */
[----:B------:R0:W-:Y:S01]  /*4f50*/  STG.E.U8 [R2.64], R5 ;  /* 0x0000000502007986 */ /* 0x0001e2000c101124 */
[----:B------:R-:W-:Y:S05]  /*4f60*/  BRA `(.L_x_4014) ;  /* 0x000006b000007947 */ /* 0x000fea0003800000 */
.L_x_4024:
[----:B------:R-:W-:-:S05]  /*4f70*/  HADD2.F32 R0, -RZ, c[0x0] [0x308].H0_H0 ;  /* 0x2000c200ff007630 */ /* 0x000fca0000004100 */
[----:B------:R-:W-:-:S05]  /*4f80*/  F2FP.BF16.PACK_AB R0, RZ, R0 ;  /* 0x00000000ff00723e */ /* 0x000fca00000010ff */
[----:B------:R0:W-:Y:S01]  /*4f90*/  STG.E.U16 [R2.64], R0 ;  /* 0x0000000002007986 */ /* 0x0001e2000c101524 */
[----:B------:R-:W-:Y:S05]  /*4fa0*/  BRA `(.L_x_4014) ;  /* 0x0000067000007947 */ /* 0x000fea0003800000 */
.L_x_4021:
        /* <DEDUP_REMOVED lines=12> */
.L_x_4031:
        /* <DEDUP_REMOVED lines=17> */
.L_x_4033:
[----:B------:R-:W-:-:S04]  /*5180*/  LOP3.LUT R4, R4, 0x80000000, RZ, 0xc0, !PT ;  /* 0x8000000004047812 */ /* 0x000fc800078ec0ff */
[----:B------:R-:W-:-:S04]  /*5190*/  SHF.R.U32.HI R5, RZ, 0x18, R4 ;  /* 0x00000018ff057819 */ /* 0x000fc80000011604 */
[----:B------:R-:W-:-:S05]  /*51a0*/  LOP3.LUT R0, R0, R5, RZ, 0xfc, !PT ;  /* 0x0000000500007212 */ /* 0x000fca00078efcff */
.L_x_4032:
[----:B------:R0:W-:Y:S01]  /*51b0*/  STG.E.U8 [R2.64], R0 ;  /* 0x0000000002007986 */ /* 0x0001e2000c101124 */
[----:B------:R-:W-:Y:S05]  /*51c0*/  BRA `(.L_x_4014) ;  /* 0x0000045000007947 */ /* 0x000fea0003800000 */
.L_x_4030:
        /* <DEDUP_REMOVED lines=17> */
.L_x_4035:
[----:B------:R-:W-:-:S04]  /*52e0*/  LOP3.LUT R4, R4, 0x80000000, RZ, 0xc0, !PT ;  /* 0x8000000004047812 */ /* 0x000fc800078ec0ff */
[----:B------:R-:W-:-:S04]  /*52f0*/  SHF.R.U32.HI R5, RZ, 0x18, R4 ;  /* 0x00000018ff057819 */ /* 0x000fc80000011604 */
[----:B------:R-:W-:-:S05]  /*5300*/  LOP3.LUT R0, R0, R5, RZ, 0xfc, !PT ;  /* 0x0000000500007212 */ /* 0x000fca00078efcff */
.L_x_4034:
[----:B------:R0:W-:Y:S01]  /*5310*/  STG.E.U8 [R2.64], R0 ;  /* 0x0000000002007986 */ /* 0x0001e2000c101124 */
[----:B------:R-:W-:Y:S05]  /*5320*/  BRA `(.L_x_4014) ;  /* 0x000002f000007947 */ /* 0x000fea0003800000 */
.L_x_4029:
        /* <DEDUP_REMOVED lines=18> */
.L_x_4038:
[----:B------:R0:W-:Y:S01]  /*5450*/  STG.E.U8 [R2.64], R0 ;  /* 0x0000000002007986 */ /* 0x0001e2000c101124 */
[----:B------:R-:W-:Y:S05]  /*5460*/  BRA `(.L_x_4014) ;  /* 0x000001b000007947 */ /* 0x000fea0003800000 */
.L_x_4013:
        /* <DEDUP_REMOVED lines=20> */
.L_x_4037:
[----:B------:R-:W-:-:S06]  /*55b0*/  HADD2.F32 R4, -RZ, c[0x0] [0x308].H0_H0 ;  /* 0x2000c200ff047630 */ /* 0x000fcc0000004100 */
[----:B------:R-:W0:Y:S02]  /*55c0*/  F2I.U64.TRUNC R4, R4 ;  /* 0x0000000400047311 */ /* 0x000e24000020d800 */
[----:B0-----:R0:W-:Y:S01]  /*55d0*/  STG.E.64 [R2.64], R4 ;  /* 0x0000000402007986 */ /* 0x0011e2000c101b24 */
[----:B------:R-:W-:Y:S05]  /*55e0*/  BRA `(.L_x_4014) ;  /* 0x0000003000007947 */ /* 0x000fea0003800000 */
.L_x_4036:
[----:B------:R-:W-:-:S04]  /*55f0*/  HADD2.F32 R0, -RZ, c[0x0] [0x308].H0_H0 ;  /* 0x2000c200ff007630 */ /* 0x000fc80000004100 */
[----:B------:R-:W0:Y:S02]  /*5600*/  F2I.FTZ.U32.TRUNC.NTZ R5, R0 ;  /* 0x0000000000057305 */ /* 0x000e24000021f000 */
[----:B0-----:R0:W-:Y:S02]  /*5610*/  STG.E [R2.64], R5 ;  /* 0x0000000502007986 */ /* 0x0011e4000c101924 */
.L_x_4014:
[----:B------:R-:W-:Y:S02]  /*5620*/  IADD3 R17, R17, 0x80, RZ ;  /* 0x0000008011117810 */ /* 0x000fe40007ffe0ff */
.L_x_3976:
[----:B------:R-:W-:Y:S05]  /*5630*/  BSYNC B6 ;  /* 0x0000000000067941 */ /* 0x000fea0003800000 */
.L_x_3975:
[----:B------:R-:W-:-:S13]  /*5640*/  ISETP.GE.AND P0, PT, R17, c[0x0][0x160], PT ;  /* 0x0000580011007a0c */ /* 0x000fda0003f06270 */
[----:B------:R-:W-:Y:S05]  /*5650*/  @P0 EXIT ;  /* 0x000000000000094d */ /* 0x000fea0003800000 */
        /* <DEDUP_REMOVED lines=202> */
.L_x_4039:
        /* <DEDUP_REMOVED lines=18> */
.L_x_4043:
[----:B------:R-:W-:-:S06]  /*6420*/  HADD2.F32 R4, -RZ, c[0x0] [0x308].H0_H0 ;  /* 0x2000c200ff047630 */ /* 0x000fcc0000004100 */
[----:B------:R-:W0:Y:S02]  /*6430*/  F2I.S64.TRUNC R4, R4 ;  /* 0x0000000400047311 */ /* 0x000e24000020d900 */
[----:B0-----:R-:W-:-:S05]  /*6440*/  IMAD.MOV.U32 R7, RZ, RZ, R4 ;  /* 0x000000ffff077224 */ /* 0x001fca00078e0004 */
[----:B------:R-:W-:Y:S01]  /*6450*/  STG.E.U8 [R2.64], R7 ;  /* 0x0000000702007986 */ /* 0x000fe2000c101124 */
[----:B------:R-:W-:Y:S05]  /*6460*/  EXIT ;  /* 0x000000000000794d */ /* 0x000fea0003800000 */
.L_x_4042:
        /* <DEDUP_REMOVED lines=10> */
.L_x_4046:
[----:B------:R-:W-:-:S04]  /*6510*/  HADD2.F32 R0, -RZ, c[0x0] [0x308].H0_H0 ;  /* 0x2000c200ff007630 */ /* 0x000fc80000004100 */
[----:B------:R-:W0:Y:S02]  /*6520*/  F2I.FTZ.TRUNC.NTZ R5, R0 ;  /* 0x0000000000057305 */ /* 0x000e24000021f100 */
[----:B0-----:R-:W-:Y:S01]  /*6530*/  STG.E [R2.64], R5 ;  /* 0x0000000502007986 */ /* 0x001fe2000c101924 */
[----:B------:R-:W-:Y:S05]  /*6540*/  EXIT ;  /* 0x000000000000794d */ /* 0x000fea0003800000 */
.L_x_4045:
[----:B------:R-:W-:-:S04]  /*6550*/  HADD2.F32 R0, -RZ, c[0x0] [0x308].H0_H0 ;  /* 0x2000c200ff007630 */ /* 0x000fc80000004100 */
[----:B------:R-:W0:Y:S02]  /*6560*/  F2I.FTZ.TRUNC.NTZ R5, R0 ;  /* 0x0000000000057305 */ /* 0x000e24000021f100 */
[----:B0-----:R-:W-:Y:S01]  /*6570*/  STG.E.U16 [R2.64], R5 ;  /* 0x0000000502007986 */ /* 0x001fe2000c101524 */
[----:B------:R-:W-:Y:S05]  /*6580*/  EXIT ;  /* 0x000000000000794d */ /* 0x000fea0003800000 */
.L_x_4041:
        /* <DEDUP_REMOVED lines=9> */
.L_x_4048:
[----:B------:R-:W0:Y:S02]  /*6620*/  LDC.U16 R5, c[0x0][0x308] ;  /* 0x0000c200ff057b82 */ /* 0x000e240000000400 */
[----:B0-----:R-:W-:Y:S01]  /*6630*/  STG.E.U16 [R2.64], R5 ;  /* 0x0000000502007986 */ /* 0x001fe2000c101524 */
[----:B------:R-:W-:Y:S05]  /*6640*/  EXIT ;  /* 0x000000000000794d */ /* 0x000fea0003800000 */
.L_x_4047:
        /* <DEDUP_REMOVED lines=9> */
[----:B------:R-:W-:Y:S01]  /*66e0*/  STG.E.64 [R2.64], R4 ;  /* 0x0000000402007986 */ /* 0x000fe2000c101b24 */
[----:B------:R-:W-:Y:S05]  /*66f0*/  EXIT ;  /* 0x000000000000794d */ /* 0x000fea0003800000 */
.L_x_4050:
[----:B------:R-:W-:Y:S02]  /*6700*/  ULDC.U16 UR4, c[0x0][0x308] ;  /* 0x0000c20000047ab9 */ /* 0x000fe40000000400 */
[----:B------:R-:W-:Y:S01]  /*6710*/  ULDC.U16 UR5, c[0x0][0x30a] ;  /* 0x0000c28000057ab9 */ /* 0x000fe20000000400 */
[----:B------:R-:W-:Y:S02]  /*6720*/  IMAD.U32 R5, RZ, RZ, UR4 ;  /* 0x00000004ff057e24 */ /* 0x000fe4000f8e00ff */
[----:B------:R-:W-:-:S05]  /*6730*/  IMAD.U32 R0, RZ, RZ, UR5 ;  /* 0x00000005ff007e24 */ /* 0x000fca000f8e00ff */
[----:B------:R-:W-:-:S05]  /*6740*/  PRMT R5, R5, 0x5410, R0 ;  /* 0x0000541005057816 */ /* 0x000fca0000000000 */
[----:B------:R-:W-:Y:S01]  /*6750*/  STG.E [R2.64], R5 ;  /* 0x0000000502007986 */ /* 0x000fe2000c101924 */
[----:B------:R-:W-:Y:S05]  /*6760*/  EXIT ;  /* 0x000000000000794d */ /* 0x000fea0003800000 */
.L_x_4049:
[----:B------:R-:W-:-:S05]  /*6770*/  HADD2.F32 R0, -RZ, c[0x0] [0x308].H0_H0 ;  /* 0x2000c200ff007630 */ /* 0x000fca0000004100 */
[----:B------:R-:W-:-:S04]  /*6780*/  FMUL.FTZ R0, R0, 1 ;  /* 0x3f80000000007820 */ /* 0x000fc80000410000 */
[----:B------:R-:W0:Y:S02]  /*6790*/  F2F.F64.F32 R4, R0 ;  /* 0x0000000000047310 */ /* 0x000e240000201800 */
[----:B0-----:R-:W-:Y:S01]  /*67a0*/  STG.E.64 [R2.64], R4 ;  /* 0x0000000402007986 */ /* 0x001fe2000c101b24 */
[----:B------:R-:W-:Y:S05]  /*67b0*/  EXIT ;  /* 0x000000000000794d */ /* 0x000fea0003800000 */
.L_x_4040:
        /* <DEDUP_REMOVED lines=15> */
[----:B------:R-:W-:Y:S01]  /*68b0*/  STG.E.U8 [R2.64], R5 ;  /* 0x0000000502007986 */ /* 0x000fe2000c101124 */
[----:B------:R-:W-:Y:S05]  /*68c0*/  EXIT ;  /* 0x000000000000794d */ /* 0x000fea0003800000 */
.L_x_4053:
[----:B------:R-:W0:Y:S01]  /*68d0*/  LDC.U16 R4, c[0x0][0x30a] ;  /* 0x0000c280ff047b82 */ /* 0x000e220000000400 */
[----:B------:R-:W-:-:S05]  /*68e0*/  HADD2.F32 R0, -RZ, c[0x0] [0x308].H0_H0 ;  /* 0x2000c200ff007630 */ /* 0x000fca0000004100 */
[----:B------:R-:W-:Y:S01]  /*68f0*/  FMUL.FTZ R5, R0, 1 ;  /* 0x3f80000000057820 */ /* 0x000fe20000410000 */
[----:B0-----:R-:W-:-:S05]  /*6900*/  HADD2.F32 R0, -RZ, R4.H0_H0 ;  /* 0x20000004ff007230 */ /* 0x001fca0000004100 */
[----:B------:R-:W-:Y:S01]  /*6910*/  F2F.F64.F32 R4, R5 ;  /* 0x0000000500047310 */ /* 0x000fe20000201800 */
[----:B------:R-:W-:-:S07]  /*6920*/  FMUL.FTZ R0, R0, 1 ;  /* 0x3f80000000007820 */ /* 0x000fce0000410000 */
[----:B------:R-:W0:Y:S02]  /*6930*/  F2F.F64.F32 R6, R0 ;  /* 0x0000000000067310 */ /* 0x000e240000201800 */
[----:B0-----:R-:W-:Y:S01]  /*6940*/  STG.E.128 [R2.64], R4 ;  /* 0x0000000402007986 */ /* 0x001fe2000c101d24 */
[----:B------:R-:W-:Y:S05]  /*6950*/  EXIT ;  /* 0x000000000000794d */ /* 0x000fea0003800000 */
.L_x_4052:
        /* <DEDUP_REMOVED lines=20> */
.L_x_4056:
[----:B------:R-:W-:-:S05]  /*6aa0*/  LOP3.LUT R5, R0, R9, RZ, 0xfc, !PT ;  /* 0x0000000900057212 */ /* 0x000fca00078efcff */
[----:B------:R-:W-:Y:S01]  /*6ab0*/  STG.E.U8 [R2.64], R5 ;  /* 0x0000000502007986 */ /* 0x000fe2000c101124 */
[----:B------:R-:W-:Y:S05]  /*6ac0*/  EXIT ;  /* 0x000000000000794d */ /* 0x000fea0003800000 */
.L_x_4055:
        /* <DEDUP_REMOVED lines=12> */
.L_x_4057:
[----:B------:R-:W-:Y:S01]  /*6b90*/  ISETP.GT.U32.AND P0, PT, R0, 0x7f800000, PT ;  /* 0x7f8000000000780c */ /* 0x000fe20003f04070 */
[----:B------:R-:W-:-:S05]  /*6ba0*/  IMAD.MOV.U32 R0, RZ, RZ, 0x7f ;  /* 0x0000007fff007424 */ /* 0x000fca00078e00ff */
[----:B------:R-:W-:Y:S02]  /*6bb0*/  SEL R0, R0, 0x7c, P0 ;  /* 0x0000007c00007807 */ /* 0x000fe40000000000 */
.L_x_4058:
[----:B------:R-:W-:-:S04]  /*6bc0*/  LOP3.LUT R4, R4, 0x80000000, RZ, 0xc0, !PT ;  /* 0x8000000004047812 */ /* 0x000fc800078ec0ff */
[----:B------:R-:W-:-:S04]  /*6bd0*/  SHF.R.U32.HI R5, RZ, 0x18, R4 ;  /* 0x00000018ff057819 */ /* 0x000fc80000011604 */
[----:B------:R-:W-:-:S05]  /*6be0*/  LOP3.LUT R5, R0, R5, RZ, 0xfc, !PT ;  /* 0x0000000500057212 */ /* 0x000fca00078efcff */
[----:B------:R-:W-:Y:S01]  /*6bf0*/  STG.E.U8 [R2.64], R5 ;  /* 0x0000000502007986 */ /* 0x000fe2000c101124 */
[----:B------:R-:W-:Y:S05]  /*6c00*/  EXIT ;  /* 0x000000000000794d */ /* 0x000fea0003800000 */
.L_x_4054:
[----:B------:R-:W-:-:S05]  /*6c10*/  HADD2.F32 R0, -RZ, c[0x0] [0x308].H0_H0 ;  /* 0x2000c200ff007630 */ /* 0x000fca0000004100 */
[----:B------:R-:W-:-:S05]  /*6c20*/  F2FP.BF16.PACK_AB R0, RZ, R0 ;  /* 0x00000000ff00723e */ /* 0x000fca00000010ff */
[----:B------:R-:W-:Y:S01]  /*6c30*/  STG.E.U16 [R2.64], R0 ;  /* 0x0000000002007986 */ /* 0x000fe2000c101524 */
[----:B------:R-:W-:Y:S05]  /*6c40*/  EXIT ;  /* 0x000000000000794d */ /* 0x000fea0003800000 */
.L_x_4051:
        /* <DEDUP_REMOVED lines=12> */
.L_x_4061:
        /* <DEDUP_REMOVED lines=17> */
.L_x_4063:
[----:B------:R-:W-:-:S04]  /*6e20*/  LOP3.LUT R4, R4, 0x80000000, RZ, 0xc0, !PT ;  /* 0x8000000004047812 */ /* 0x000fc800078ec0ff */
[----:B------:R-:W-:-:S04]  /*6e30*/  SHF.R.U32.HI R5, RZ, 0x18, R4 ;  /* 0x00000018ff057819 */ /* 0x000fc80000011604 */
[----:B------:R-:W-:-:S05]  /*6e40*/  LOP3.LUT R0, R0, R5, RZ, 0xfc, !PT ;  /* 0x0000000500007212 */ /* 0x000fca00078efcff */
.L_x_4062:
[----:B------:R-:W-:Y:S01]  /*6e50*/  STG.E.U8 [R2.64], R0 ;  /* 0x0000000002007986 */ /* 0x000fe2000c101124 */
[----:B------:R-:W-:Y:S05]  /*6e60*/  EXIT ;  /* 0x000000000000794d */ /* 0x000fea0003800000 */
.L_x_4060:
        /* <DEDUP_REMOVED lines=17> */
.L_x_4065:
[----:B------:R-:W-:-:S04]  /*6f80*/  LOP3.LUT R4, R4, 0x80000000, RZ, 0xc0, !PT ;  /* 0x8000000004047812 */ /* 0x000fc800078ec0ff */
[----:B------:R-:W-:-:S04]  /*6f90*/  SHF.R.U32.HI R5, RZ, 0x18, R4 ;  /* 0x00000018ff057819 */ /* 0x000fc80000011604 */
[----:B------:R-:W-:-:S05]  /*6fa0*/  LOP3.LUT R0, R0, R5, RZ, 0xfc, !PT ;  /* 0x0000000500007212 */ /* 0x000fca00078efcff */
.L_x_4064:
[----:B------:R-:W-:Y:S01]  /*6fb0*/  STG.E.U8 [R2.64], R0 ;  /* 0x0000000002007986 */ /* 0x000fe2000c101124 */
[----:B------:R-:W-:Y:S05]  /*6fc0*/  EXIT ;  /* 0x000000000000794d */ /* 0x000fea0003800000 */
.L_x_4059:
        /* <DEDUP_REMOVED lines=18> */
.L_x_4068:
[----:B------:R-:W-:Y:S01]  /*70f0*/  STG.E.U8 [R2.64], R0 ;  /* 0x0000000002007986 */ /* 0x000fe2000c101124 */
[----:B------:R-:W-:Y:S05]  /*7100*/  EXIT ;  /* 0x000000000000794d */ /* 0x000fea0003800000 */
.L_x_4044:
        /* <DEDUP_REMOVED lines=20> */
.L_x_4067:
[----:B------:R-:W-:-:S06]  /*7250*/  HADD2.F32 R4, -RZ, c[0x0] [0x308].H0_H0 ;  /* 0x2000c200ff047630 */ /* 0x000fcc0000004100 */
[----:B------:R-:W0:Y:S02]  /*7260*/  F2I.U64.TRUNC R4, R4 ;  /* 0x0000000400047311 */ /* 0x000e24000020d800 */
[----:B0-----:R-:W-:Y:S01]  /*7270*/  STG.E.64 [R2.64], R4 ;  /* 0x0000000402007986 */ /* 0x001fe2000c101b24 */
[----:B------:R-:W-:Y:S05]  /*7280*/  EXIT ;  /* 0x000000000000794d */ /* 0x000fea0003800000 */
.L_x_4066:
[----:B------:R-:W-:-:S04]  /*7290*/  HADD2.F32 R0, -RZ, c[0x0] [0x308].H0_H0 ;  /* 0x2000c200ff007630 */ /* 0x000fc80000004100 */
[----:B------:R-:W0:Y:S02]  /*72a0*/  F2I.FTZ.U32.TRUNC.NTZ R5, R0 ;  /* 0x0000000000057305 */ /* 0x000e24000021f000 */
[----:B0-----:R-:W-:Y:S01]  /*72b0*/  STG.E [R2.64], R5 ;  /* 0x0000000502007986 */ /* 0x001fe2000c101924 */
[----:B------:R-:W-:Y:S05]  /*72c0*/  EXIT ;  /* 0x000000000000794d */ /* 0x000fea0003800000 */
.L_x_4069:
        /* <DEDUP_REMOVED lines=11> */
.L_x_6911:


//--------------------- .text._ZN2at6native27unrolled_elementwise_kernelINS0_11FillFunctorIN3c107complexINS3_4HalfEEEEESt5arrayIPcLm1EELi4E23TrivialOffsetCalculatorILi0EjESB_ILi1EjENS0_6memory12LoadWithCastILi0EEENSE_13StoreWithCastILi1EEEEEviT_T0_T2_T3_T4_T5_ --------------------------
	.section	.text._ZN2at6native27unrolled_elementwise_kernelINS0_11FillFunctorIN3c107complexINS3_4HalfEEEEESt5arrayIPcLm1EELi4E23TrivialOffsetCalculatorILi0EjESB_ILi1EjENS0_6memory12LoadWithCastILi0EEENSE_13StoreWithCastILi1EEEEEviT_T0_T2_T3_T4_T5_,"ax",@progbits
	.sectioninfo	@"SHI_REGISTERS=24"
	.align	128
        .global         _ZN2at6native27unrolled_elementwise_kernelINS0_11FillFunctorIN3c107complexINS3_4HalfEEEEESt5arrayIPcLm1EELi4E23TrivialOffsetCalculatorILi0EjESB_ILi1EjENS0_6memory12LoadWithCastILi0EEENSE_13StoreWithCastILi1EEEEEviT_T0_T2_T3_T4_T5_
        .type           _ZN2at6native27unrolled_elementwise_kernelINS0_11FillFunctorIN3c107complexINS3_4HalfEEEEESt5arrayIPcLm1EELi4E23TrivialOffsetCalculatorILi0EjESB_ILi1EjENS0_6memory12LoadWithCastILi0EEENSE_13StoreWithCastILi1EEEEEviT_T0_T2_T3_T4_T5_,@function
        .size           _ZN2at6native27unrolled_elementwise_kernelINS0_11FillFunctorIN3c107complexINS3_4HalfEEEEESt5arrayIPcLm1EELi4E23TrivialOffsetCalculatorILi0EjESB_ILi1EjENS0_6memory12LoadWithCastILi0EEENSE_13StoreWithCastILi1EEEEEviT_T0_T2_T3_T4_T5_,(.L_x_6912 - _ZN2at6native27unrolled_elementwise_kernelINS0_11FillFunctorIN3c107complexINS3_4HalfEEEEESt5arrayIPcLm1EELi4E23TrivialOffsetCalculatorILi0EjESB_ILi1EjENS0_6memory12LoadWithCastILi0EEENSE_13StoreWithCastILi1EEEEEviT_T0_T2_T3_T4_T5_)
        .other          _ZN2at6native27unrolled_elementwise_kernelINS0_11FillFunctorIN3c107complexINS3_4HalfEEEEESt5arrayIPcLm1EELi4E23TrivialOffsetCalculatorILi0EjESB_ILi1EjENS0_6memory12LoadWithCastILi0EEENSE_13StoreWithCastILi1EEEEEviT_T0_T2_T3_T4_T5_,@"STO_CUDA_ENTRY STV_DEFAULT"
_ZN2at6native27unrolled_elementwise_kernelINS0_11FillFunctorIN3c107complexINS3_4HalfEEEEESt5arrayIPcLm1EELi4E23TrivialOffsetCalculatorILi0EjESB_ILi1EjENS0_6memory12LoadWithCastILi0EEENSE_13StoreWithCastILi1EEEEEviT_T0_T2_T3_T4_T5_:
.text._ZN2at6native27unrolled_elementwise_kernelINS0_11FillFunctorIN3c107complexINS3_4HalfEEEEESt5arrayIPcLm1EELi4E23TrivialOffsetCalculatorILi0EjESB_ILi1EjENS0_6memory12LoadWithCastILi0EEENSE_13StoreWithCastILi1EEEEEviT_T0_T2_T3_T4_T5_:
        /* <DEDUP_REMOVED lines=31> */
.L_x_4075:
[----:B------:R-:W-:-:S06]  /*01f0*/  HADD2.F32 R5, -RZ, c[0x0] [0x164].H0_H0 ;  /* 0x20005900ff057630 */ /* 0x000fcc0000004100 */
[----:B------:R-:W0:Y:S02]  /*0200*/  F2I.S64.TRUNC R4, R5 ;  /* 0x0000000500047311 */ /* 0x000e24000020d900 */
[----:B0-----:R0:W-:Y:S01]  /*0210*/  STG.E.U8 [R2.64], R4 ;  /* 0x0000000402007986 */ /* 0x0011e2000c101124 */
[----:B------:R-:W-:Y:S05]  /*0220*/  BRA `(.L_x_4071) ;  /* 0x00000e5000007947 */ /* 0x000fea0003800000 */
.L_x_4074:
        /* <DEDUP_REMOVED lines=10> */
.L_x_4078:
[----:B------:R-:W-:-:S04]  /*02d0*/  HADD2.F32 R0, -RZ, c[0x0] [0x164].H0_H0 ;  /* 0x20005900ff007630 */ /* 0x000fc80000004100 */
[----:B------:R-:W0:Y:S02]  /*02e0*/  F2I.FTZ.TRUNC.NTZ R5, R0 ;  /* 0x0000000000057305 */ /* 0x000e24000021f100 */
[----:B0-----:R0:W-:Y:S01]  /*02f0*/  STG.E [R2.64], R5 ;  /* 0x0000000502007986 */ /* 0x0011e2000c101924 */
[----:B------:R-:W-:Y:S05]  /*0300*/  BRA `(.L_x_4071) ;  /* 0x00000d7000007947 */ /* 0x000fea0003800000 */
.L_x_4077:
[----:B------:R-:W-:-:S04]  /*0310*/  HADD2.F32 R0, -RZ, c[0x0] [0x164].H0_H0 ;  /* 0x20005900ff007630 */ /* 0x000fc80000004100 */
[----:B------:R-:W0:Y:S02]  /*0320*/  F2I.FTZ.TRUNC.NTZ R5, R0 ;  /* 0x0000000000057305 */ /* 0x000e24000021f100 */
[----:B0-----:R0:W-:Y:S01]  /*0330*/  STG.E.U16 [R2.64], R5 ;  /* 0x0000000502007986 */ /* 0x0011e2000c101524 */
[----:B------:R-:W-:Y:S05]  /*0340*/  BRA `(.L_x_4071) ;  /* 0x00000d3000007947 */ /* 0x000fea0003800000 */
.L_x_4073:
        /* <DEDUP_REMOVED lines=9> */
.L_x_4080:
[----:B------:R-:W0:Y:S02]  /*03e0*/  LDC.U16 R5, c[0x0][0x164] ;  /* 0x00005900ff057b82 */ /* 0x000e240000000400 */
[----:B0-----:R0:W-:Y:S01]  /*03f0*/  STG.E.U16 [R2.64], R5 ;  /* 0x0000000502007986 */ /* 0x0011e2000c101524 */
[----:B------:R-:W-:Y:S05]  /*0400*/  BRA `(.L_x_4071) ;  /* 0x00000c7000007947 */ /* 0x000fea0003800000 */
.L_x_4079:
        /* <DEDUP_REMOVED lines=11> */
.L_x_4082:
[----:B------:R-:W-:Y:S02]  /*04c0*/  ULDC.U16 UR4, c[0x0][0x164] ;  /* 0x0000590000047ab9 */ /* 0x000fe40000000400 */
[----:B------:R-:W-:Y:S01]  /*04d0*/  ULDC.U16 UR5, c[0x0][0x166] ;  /* 0x0000598000057ab9 */ /* 0x000fe20000000400 */
[----:B------:R-:W-:Y:S02]  /*04e0*/  IMAD.U32 R5, RZ, RZ, UR4 ;  /* 0x00000004ff057e24 */ /* 0x000fe4000f8e00ff */
[----:B------:R-:W-:-:S05]  /*04f0*/  IMAD.U32 R0, RZ, RZ, UR5 ;  /* 0x00000005ff007e24 */ /* 0x000fca000f8e00ff */
[----:B------:R-:W-:-:S05]  /*0500*/  PRMT R5, R5, 0x5410, R0 ;  /* 0x0000541005057816 */ /* 0x000fca0000000000 */
[----:B------:R0:W-:Y:S01]  /*0510*/  STG.E [R2.64], R5 ;  /* 0x0000000502007986 */ /* 0x0001e2000c101924 */
[----:B------:R-:W-:Y:S05]  /*0520*/  BRA `(.L_x_4071) ;  /* 0x00000b5000007947 */ /* 0x000fea0003800000 */
.L_x_4081:
[----:B------:R-:W-:-:S05]  /*0530*/  HADD2.F32 R4, -RZ, c[0x0] [0x164].H0_H0 ;  /* 0x20005900ff047630 */ /* 0x000fca0000004100 */
[----:B------:R-:W-:-:S06]  /*0540*/  FMUL.FTZ R4, R4, 1 ;  /* 0x3f80000004047820 */ /* 0x000fcc0000410000 */
[----:B------:R-:W0:Y:S02]  /*0550*/  F2F.F64.F32 R4, R4 ;  /* 0x0000000400047310 */ /* 0x000e240000201800 */
[----:B0-----:R0:W-:Y:S01]  /*0560*/  STG.E.64 [R2.64], R4 ;  /* 0x0000000402007986 */ /* 0x0011e2000c101b24 */
[----:B------:R-:W-:Y:S05]  /*0570*/  BRA `(.L_x_4071) ;  /* 0x00000b0000007947 */ /* 0x000fea0003800000 */
.L_x_4072:
        /* <DEDUP_REMOVED lines=17> */
.L_x_4085:
        /* <DEDUP_REMOVED lines=9> */
.L_x_4084:
        /* <DEDUP_REMOVED lines=20> */
.L_x_4088:
[----:B------:R-:W-:-:S05]  /*0860*/  LOP3.LUT R5, R4, R5, RZ, 0xfc, !PT ;  /* 0x0000000504057212 */ /* 0x000fca00078efcff */
[----:B------:R0:W-:Y:S01]  /*0870*/  STG.E.U8 [R2.64], R5 ;  /* 0x0000000502007986 */ /* 0x0001e2000c101124 */
[----:B------:R-:W-:Y:S05]  /*0880*/  BRA `(.L_x_4071) ;  /* 0x000007f000007947 */ /* 0x000fea0003800000 */
.L_x_4087:
        /* <DEDUP_REMOVED lines=12> */
.L_x_4089:
[----:B------:R-:W-:Y:S01]  /*0950*/  IMAD.MOV.U32 R0, RZ, RZ, 0x7f ;  /* 0x0000007fff007424 */ /* 0x000fe200078e00ff */
[----:B------:R-:W-:-:S04]  /*0960*/  ISETP.GT.U32.AND P0, PT, R4, 0x7f800000, PT ;  /* 0x7f8000000400780c */ /* 0x000fc80003f04070 */
[----:B------:R-:W-:Y:S02]  /*0970*/  SEL R0, R0, 0x7c, P0 ;  /* 0x0000007c00007807 */ /* 0x000fe40000000000 */
.L_x_4090:
[----:B------:R-:W-:-:S04]  /*0980*/  LOP3.LUT R5, R5, 0x80000000, RZ, 0xc0, !PT ;  /* 0x8000000005057812 */ /* 0x000fc800078ec0ff */
[----:B------:R-:W-:-:S04]  /*0990*/  SHF.R.U32.HI R5, RZ, 0x18, R5 ;  /* 0x00000018ff057819 */ /* 0x000fc80000011605 */
[----:B------:R-:W-:-:S05]  /*09a0*/  LOP3.LUT R5, R0, R5, RZ, 0xfc, !PT ;  /* 0x0000000500057212 */ /* 0x000fca00078efcff */
[----:B------:R0:W-:Y:S01]  /*09b0*/  STG.E.U8 [R2.64], R5 ;  /* 0x0000000502007986 */ /* 0x0001e2000c101124 */
[----:B------:R-:W-:Y:S05]  /*09c0*/  BRA `(.L_x_4071) ;  /* 0x000006b000007947 */ /* 0x000fea0003800000 */
.L_x_4086:
[----:B------:R-:W-:-:S05]  /*09d0*/  HADD2.F32 R0, -RZ, c[0x0] [0x164].H0_H0 ;  /* 0x20005900ff007630 */ /* 0x000fca0000004100 */
[----:B------:R-:W-:-:S05]  /*09e0*/  F2FP.BF16.PACK_AB R0, RZ, R0 ;  /* 0x00000000ff00723e */ /* 0x000fca00000010ff */
[----:B------:R0:W-:Y:S01]  /*09f0*/  STG.E.U16 [R2.64], R0 ;  /* 0x0000000002007986 */ /* 0x0001e2000c101524 */
[----:B------:R-:W-:Y:S05]  /*0a00*/  BRA `(.L_x_4071) ;  /* 0x0000067000007947 */ /* 0x000fea0003800000 */
.L_x_4083:
        /* <DEDUP_REMOVED lines=12> */
.L_x_4093:
        /* <DEDUP_REMOVED lines=16> */
.L_x_4095:
[----:B------:R-:W-:-:S04]  /*0bd0*/  LOP3.LUT R5, R5, 0x80000000, RZ, 0xc0, !PT ;  /* 0x8000000005057812 */ /* 0x000fc800078ec0ff */
[----:B------:R-:W-:-:S04]  /*0be0*/  SHF.R.U32.HI R5, RZ, 0x18, R5 ;  /* 0x00000018ff057819 */ /* 0x000fc80000011605 */
[----:B------:R-:W-:-:S04]  /*0bf0*/  LOP3.LUT R4, R4, R5, RZ, 0xfc, !PT ;  /* 0x0000000504047212 */ /* 0x000fc800078efcff */
[----:B------:R-:W-:-:S05]  /*0c00*/  PRMT R0, R4, 0x7610, R0 ;  /* 0x0000761004007816 */ /* 0x000fca0000000000 */
.L_x_4094:
[----:B------:R0:W-:Y:S01]  /*0c10*/  STG.E.U8 [R2.64], R0 ;  /* 0x0000000002007986 */ /* 0x0001e2000c101124 */
[----:B------:R-:W-:Y:S05]  /*0c20*/  BRA `(.L_x_4071) ;  /* 0x0000045000007947 */ /* 0x000fea0003800000 */
.L_x_4092:
        /* <DEDUP_REMOVED lines=16> */
.L_x_4097:
[----:B------:R-:W-:-:S04]  /*0d30*/  LOP3.LUT R5, R5, 0x80000000, RZ, 0xc0, !PT ;  /* 0x8000000005057812 */ /* 0x000fc800078ec0ff */
[----:B------:R-:W-:-:S04]  /*0d40*/  SHF.R.U32.HI R5, RZ, 0x18, R5 ;  /* 0x00000018ff057819 */ /* 0x000fc80000011605 */
[----:B------:R-:W-:-:S04]  /*0d50*/  LOP3.LUT R4, R4, R5, RZ, 0xfc, !PT ;  /* 0x0000000504047212 */ /* 0x000fc800078efcff */
[----:B------:R-:W-:-:S05]  /*0d60*/  PRMT R0, R4, 0x7610, R0 ;  /* 0x0000761004007816 */ /* 0x000fca0000000000 */
.L_x_4096:
[----:B------:R0:W-:Y:S01]  /*0d70*/  STG.E.U8 [R2.64], R0 ;  /* 0x0000000002007986 */ /* 0x0001e2000c101124 */
[----:B------:R-:W-:Y:S05]  /*0d80*/  BRA `(.L_x_4071) ;  /* 0x000002f000007947 */ /* 0x000fea0003800000 */
.L_x_4091:
        /* <DEDUP_REMOVED lines=18> */
.L_x_4100:
[----:B------:R0:W-:Y:S01]  /*0eb0*/  STG.E.U8 [R2.64], R4 ;  /* 0x0000000402007986 */ /* 0x0001e2000c101124 */
[----:B------:R-:W-:Y:S05]  /*0ec0*/  BRA `(.L_x_4071) ;  /* 0x000001b000007947 */ /* 0x000fea0003800000 */
.L_x_4076:
        /* <DEDUP_REMOVED lines=20> */
.L_x_4099:
[----:B------:R-:W-:-:S06]  /*1010*/  HADD2.F32 R4, -RZ, c[0x0] [0x164].H0_H0 ;  /* 0x20005900ff047630 */ /* 0x000fcc0000004100 */
[----:B------:R-:W0:Y:S02]  /*1020*/  F2I.U64.TRUNC R4, R4 ;  /* 0x0000000400047311 */ /* 0x000e24000020d800 */
[----:B0-----:R0:W-:Y:S01]  /*1030*/  STG.E.64 [R2.64], R4 ;  /* 0x0000000402007986 */ /* 0x0011e2000c101b24 */
[----:B------:R-:W-:Y:S05]  /*1040*/  BRA `(.L_x_4071) ;  /* 0x0000003000007947 */ /* 0x000fea0003800000 */
.L_x_4098:
[----:B------:R-:W-:-:S04]  /*1050*/  HADD2.F32 R0, -RZ, c[0x0] [0x164].H0_H0 ;  /* 0x20005900ff007630 */ /* 0x000fc80000004100 */
[----:B------:R-:W0:Y:S02]  /*1060*/  F2I.FTZ.U32.TRUNC.NTZ R5, R0 ;  /* 0x0000000000057305 */ /* 0x000e24000021f000 */
[----:B0-----:R0:W-:Y:S02]  /*1070*/  STG.E [R2.64], R5 ;  /* 0x0000000502007986 */ /* 0x0011e4000c101924 */
.L_x_4071:
[----:B-1----:R-:W-:Y:S05]  /*1080*/  BSYNC B6 ;  /* 0x0000000000067941 */ /* 0x002fea0003800000 */
.L_x_4070:
        /* <DEDUP_REMOVED lines=23> */
.L_x_4106:
[----:B------:R-:W-:-:S06]  /*1200*/  HADD2.F32 R4, -RZ, c[0x0] [0x164].H0_H0 ;  /* 0x20005900ff047630 */ /* 0x000fcc0000004100 */
[----:B------:R-:W0:Y:S02]  /*1210*/  F2I.S64.TRUNC R4, R4 ;  /* 0x0000000400047311 */ /* 0x000e24000020d900 */
[----:B0-----:R-:W-:-:S05]  /*1220*/  IMAD.MOV.U32 R7, RZ, RZ, R4 ;  /* 0x000000ffff077224 */ /* 0x001fca00078e0004 */
[----:B------:R0:W-:Y:S01]  /*1230*/  STG.E.U8 [R2.64], R7 ;  /* 0x0000000702007986 */ /* 0x0001e2000c101124 */
[----:B------:R-:W-:Y:S05]  /*1240*/  BRA `(.L_x_4108) ;  /* 0x00000e5000007947 */ /* 0x000fea0003800000 */
.L_x_4105:
        /* <DEDUP_REMOVED lines=10> */
.L_x_4110:
[----:B------:R-:W-:-:S04]  /*12f0*/  HADD2.F32 R0, -RZ, c[0x0] [0x164].H0_H0 ;  /* 0x20005900ff007630 */ /* 0x000fc80000004100 */
[----:B------:R-:W0:Y:S02]  /*1300*/  F2I.FTZ.TRUNC.NTZ R5, R0 ;  /* 0x0000000000057305 */ /* 0x000e24000021f100 */
[----:B0-----:R0:W-:Y:S01]  /*1310*/  STG.E [R2.64], R5 ;  /* 0x0000000502007986 */ /* 0x0011e2000c101924 */
[----:B------:R-:W-:Y:S05]  /*1320*/  BRA `(.L_x_4108) ;  /* 0x00000d7000007947 */ /* 0x000fea0003800000 */
.L_x_4109:
[----:B------:R-:W-:-:S04]  /*1330*/  HADD2.F32 R0, -RZ, c[0x0] [0x164].H0_H0 ;  /* 0x20005900ff007630 */ /* 0x000fc80000004100 */
[----:B------:R-:W0:Y:S02]  /*1340*/  F2I.FTZ.TRUNC.NTZ R5, R0 ;  /* 0x0000000000057305 */ /* 0x000e24000021f100 */
[----:B0-----:R0:W-:Y:S01]  /*1350*/  STG.E.U16 [R2.64], R5 ;  /* 0x0000000502007986 */ /* 0x0011e2000c101524 */
[----:B------:R-:W-:Y:S05]  /*1360*/  BRA `(.L_x_4108) ;  /* 0x00000d3000007947 */ /* 0x000fea0003800000 */
.L_x_4104:
        /* <DEDUP_REMOVED lines=9> */
.L_x_4112:
[----:B------:R-:W0:Y:S02]  /*1400*/  LDC.U16 R5, c[0x0][0x164] ;  /* 0x00005900ff057b82 */ /* 0x000e240000000400 */
[----:B0-----:R0:W-:Y:S01]  /*1410*/  STG.E.U16 [R2.64], R5 ;  /* 0x0000000502007986 */ /* 0x0011e2000c101524 */
[----:B------:R-:W-:Y:S05]  /*1420*/  BRA `(.L_x_4108) ;  /* 0x00000c7000007947 */ /* 0x000fea0003800000 */
.L_x_4111:
        /* <DEDUP_REMOVED lines=11> */
.L_x_4114:
[----:B------:R-:W-:Y:S02]  /*14e0*/  ULDC.U16 UR4, c[0x0][0x164] ;  /* 0x0000590000047ab9 */ /* 0x000fe40000000400 */
[----:B------:R-:W-:Y:S01]  /*14f0*/  ULDC.U16 UR5, c[0x0][0x166] ;  /* 0x0000598000057ab9 */ /* 0x000fe20000000400 */
[----:B------:R-:W-:Y:S02]  /*1500*/  IMAD.U32 R5, RZ, RZ, UR4 ;  /* 0x00000004ff057e24 */ /* 0x000fe4000f8e00ff */
[----:B------:R-:W-:-:S05]  /*1510*/  IMAD.U32 R0, RZ, RZ, UR5 ;  /* 0x00000005ff007e24 */ /* 0x000fca000f8e00ff */
[----:B------:R-:W-:-:S05]  /*1520*/  PRMT R5, R5, 0x5410, R0 ;  /* 0x0000541005057816 */ /* 0x000fca0000000000 */
[----:B------:R0:W-:Y:S01]  /*1530*/  STG.E [R2.64], R5 ;  /* 0x0000000502007986 */ /* 0x0001e2000c101924 */
[----:B------:R-:W-:Y:S05]  /*1540*/  BRA `(.L_x_4108) ;  /* 0x00000b5000007947 */ /* 0x000fea0003800000 */
.L_x_4113:
[----:B------:R-:W-:-:S05]  /*1550*/  HADD2.F32 R0, -RZ, c[0x0] [0x164].H0_H0 ;  /* 0x20005900ff007630 */ /* 0x000fca0000004100 */
[----:B------:R-:W-:-:S04]  /*1560*/  FMUL.FTZ R0, R0, 1 ;  /* 0x3f80000000007820 */ /* 0x000fc80000410000 */
[----:B------:R-:W0:Y:S02]  /*1570*/  F2F.F64.F32 R4, R0 ;  /* 0x0000000000047310 */ /* 0x000e240000201800 */
[----:B0-----:R0:W-:Y:S01]  /*1580*/  STG.E.64 [R2.64], R4 ;  /* 0x0000000402007986 */ /* 0x0011e2000c101b24 */
[----:B------:R-:W-:Y:S05]  /*1590*/  BRA `(.L_x_4108) ;  /* 0x00000b0000007947 */ /* 0x000fea0003800000 */
.L_x_4103:
        /* <DEDUP_REMOVED lines=17> */
.L_x_4117:
        /* <DEDUP_REMOVED lines=9> */
.L_x_4116:
        /* <DEDUP_REMOVED lines=20> */
.L_x_4120:
[----:B------:R-:W-:-:S05]  /*1880*/  LOP3.LUT R5, R0, R9, RZ, 0xfc, !PT ;  /* 0x0000000900057212 */ /* 0x000fca00078efcff */
[----:B------:R0:W-:Y:S01]  /*1890*/  STG.E.U8 [R2.64], R5 ;  /* 0x0000000502007986 */ /* 0x0001e2000c101124 */
[----:B------:R-:W-:Y:S05]  /*18a0*/  BRA `(.L_x_4108) ;  /* 0x000007f000007947 */ /* 0x000fea0003800000 */
.L_x_4119:
        /* <DEDUP_REMOVED lines=12> */
.L_x_4121:
[----:B------:R-:W-:Y:S01]  /*1970*/  ISETP.GT.U32.AND P0, PT, R0, 0x7f800000, PT ;  /* 0x7f8000000000780c */ /* 0x000fe20003f04070 */
[----:B------:R-:W-:-:S05]  /*1980*/  IMAD.MOV.U32 R0, RZ, RZ, 0x7f ;  /* 0x0000007fff007424 */ /* 0x000fca00078e00ff */
[----:B------:R-:W-:Y:S02]  /*1990*/  SEL R0, R0, 0x7c, P0 ;  /* 0x0000007c00007807 */ /* 0x000fe40000000000 */
.L_x_4122:
[----:B------:R-:W-:-:S04]  /*19a0*/  LOP3.LUT R4, R4, 0x80000000, RZ, 0xc0, !PT ;  /* 0x8000000004047812 */ /* 0x000fc800078ec0ff */
[----:B------:R-:W-:-:S04]  /*19b0*/  SHF.R.U32.HI R5, RZ, 0x18, R4 ;  /* 0x00000018ff057819 */ /* 0x000fc80000011604 */
[----:B------:R-:W-:-:S05]  /*19c0*/  LOP3.LUT R5, R0, R5, RZ, 0xfc, !PT ;  /* 0x0000000500057212 */ /* 0x000fca00078efcff */
[----:B------:R0:W-:Y:S01]  /*19d0*/  STG.E.U8 [R2.64], R5 ;  /* 0x0000000502007986 */ /* 0x0001e2000c101124 */
[----:B------:R-:W-:Y:S05]  /*19e0*/  BRA `(.L_x_4108) ;  /* 0x000006b000007947 */ /* 0x000fea0003800000 */
.L_x_4118:
[----:B------:R-:W-:-:S05]  /*19f0*/  HADD2.F32 R0, -RZ, c[0x0] [0x164].H0_H0 ;  /* 0x20005900ff007630 */ /* 0x000fca0000004100 */
[----:B------:R-:W-:-:S05]  /*1a00*/  F2FP.BF16.PACK_AB R0, RZ, R0 ;  /* 0x00000000ff00723e */ /* 0x000fca00000010ff */
[----:B------:R0:W-:Y:S01]  /*1a10*/  STG.E.U16 [R2.64], R0 ;  /* 0x0000000002007986 */ /* 0x0001e2000c101524 */
[----:B------:R-:W-:Y:S05]  /*1a20*/  BRA `(.L_x_4108) ;  /* 0x0000067000007947 */ /* 0x000fea0003800000 */
.L_x_4115:
        /* <DEDUP_REMOVED lines=12> */
.L_x_4125:
        /* <DEDUP_REMOVED lines=17> */
.L_x_4127:
[----:B------:R-:W-:-:S04]  /*1c00*/  LOP3.LUT R4, R4, 0x80000000, RZ, 0xc0, !PT ;  /* 0x8000000004047812 */ /* 0x000fc800078ec0ff */
[----:B------:R-:W-:-:S04]  /*1c10*/  SHF.R.U32.HI R5, RZ, 0x18, R4 ;  /* 0x00000018ff057819 */ /* 0x000fc80000011604 */
[----:B------:R-:W-:-:S05]  /*1c20*/  LOP3.LUT R0, R0, R5, RZ, 0xfc, !PT ;  /* 0x0000000500007212 */ /* 0x000fca00078efcff */
.L_x_4126:
[----:B------:R0:W-:Y:S01]  /*1c30*/  STG.E.U8 [R2.64], R0 ;  /* 0x0000000002007986 */ /* 0x0001e2000c101124 */
[----:B------:R-:W-:Y:S05]  /*1c40*/  BRA `(.L_x_4108) ;  /* 0x0000045000007947 */ /* 0x000fea0003800000 */
.L_x_4124:
        /* <DEDUP_REMOVED lines=17> */
.L_x_4129:
[----:B------:R-:W-:-:S04]  /*1d60*/  LOP3.LUT R4, R4, 0x80000000, RZ, 0xc0, !PT ;  /* 0x8000000004047812 */ /* 0x000fc800078ec0ff */
[----:B------:R-:W-:-:S04]  /*1d70*/  SHF.R.U32.HI R5, RZ, 0x18, R4 ;  /* 0x00000018ff057819 */ /* 0x000fc80000011604 */
[----:B------:R-:W-:-:S05]  /*1d80*/  LOP3.LUT R0, R0, R5, RZ, 0xfc, !PT ;  /* 0x0000000500007212 */ /* 0x000fca00078efcff */
.L_x_4128:
[----:B------:R0:W-:Y:S01]  /*1d90*/  STG.E.U8 [R2.64], R0 ;  /* 0x0000000002007986 */ /* 0x0001e2000c101124 */
[----:B------:R-:W-:Y:S05]  /*1da0*/  BRA `(.L_x_4108) ;  /* 0x000002f000007947 */ /* 0x000fea0003800000 */
.L_x_4123:
        /* <DEDUP_REMOVED lines=18> */
.L_x_4132:
[----:B------:R0:W-:Y:S01]  /*1ed0*/  STG.E.U8 [R2.64], R0 ;  /* 0x0000000002007986 */ /* 0x0001e2000c101124 */
[----:B------:R-:W-:Y:S05]  /*1ee0*/  BRA `(.L_x_4108) ;  /* 0x000001b000007947 */ /* 0x000fea0003800000 */
.L_x_4107:
        /* <DEDUP_REMOVED lines=20> */
.L_x_4131:
[----:B------:R-:W-:-:S06]  /*2030*/  HADD2.F32 R4, -RZ, c[0x0] [0x164].H0_H0 ;  /* 0x20005900ff047630 */ /* 0x000fcc0000004100 */
[----:B------:R-:W0:Y:S02]  /*2040*/  F2I.U64.TRUNC R4, R4 ;  /* 0x0000000400047311 */ /* 0x000e24000020d800 */
[----:B0-----:R0:W-:Y:S01]  /*2050*/  STG.E.64 [R2.64], R4 ;  /* 0x0000000402007986 */ /* 0x0011e2000c101b24 */
[----:B------:R-:W-:Y:S05]  /*2060*/  BRA `(.L_x_4108) ;  /* 0x0000003000007947 */ /* 0x000fea0003800000 */
.L_x_4130:
[----:B------:R-:W-:-:S04]  /*2070*/  HADD2.F32 R0, -RZ, c[0x0] [0x164].H0_H0 ;  /* 0x20005900ff007630 */ /* 0x000fc80000004100 */
[----:B------:R-:W0:Y:S02]  /*2080*/  F2I.FTZ.U32.TRUNC.NTZ R5, R0 ;  /* 0x0000000000057305 */ /* 0x000e24000021f000 */
[----:B0-----:R0:W-:Y:S02]  /*2090*/  STG.E [R2.64], R5 ;  /* 0x0000000502007986 */ /* 0x0011e4000c101924 */
.L_x_4108:
        /* <DEDUP_REMOVED lines=23> */
.L_x_4136:
[----:B------:R-:W-:-:S06]  /*2210*/  HADD2.F32 R4, -RZ, c[0x0] [0x164].H0_H0 ;  /* 0x20005900ff047630 */ /* 0x000fcc0000004100 */
[----:B------:R-:W0:Y:S02]  /*2220*/  F2I.S64.TRUNC R4, R4 ;  /* 0x0000000400047311 */ /* 0x000e24000020d900 */
[----:B0-----:R-:W-:-:S05]  /*2230*/  IMAD.MOV.U32 R7, RZ, RZ, R4 ;  /* 0x000000ffff077224 */ /* 0x001fca00078e0004 */
[----:B------:R0:W-:Y:S01]  /*2240*/  STG.E.U8 [R2.64], R7 ;  /* 0x0000000702007986 */ /* 0x0001e2000c101124 */
[----:B------:R-:W-:Y:S05]  /*2250*/  BRA `(.L_x_4138) ;  /* 0x00000e5000007947 */ /* 0x000fea0003800000 */
.L_x_4135:
        /* <DEDUP_REMOVED lines=10> */
.L_x_4140:
[----:B------:R-:W-:-:S04]  /*2300*/  HADD2.F32 R0, -RZ, c[0x0] [0x164].H0_H0 ;  /* 0x20005900ff007630 */ /* 0x000fc80000004100 */
[----:B------:R-:W0:Y:S02]  /*2310*/  F2I.FTZ.TRUNC.NTZ R5, R0 ;  /* 0x0000000000057305 */ /* 0x000e24000021f100 */
[----:B0-----:R0:W-:Y:S01]  /*2320*/  STG.E [R2.64], R5 ;  /* 0x0000000502007986 */ /* 0x0011e2000c101924 */
[----:B------:R-:W-:Y:S05]  /*2330*/  BRA `(.L_x_4138) ;  /* 0x00000d7000007947 */ /* 0x000fea0003800000 */
.L_x_4139:
[----:B------:R-:W-:-:S04]  /*2340*/  HADD2.F32 R0, -RZ, c[0x0] [0x164].H0_H0 ;  /* 0x20005900ff007630 */ /* 0x000fc80000004100 */
[----:B------:R-:W0:Y:S02]  /*2350*/  F2I.FTZ.TRUNC.NTZ R5, R0 ;  /* 0x0000000000057305 */ /* 0x000e24000021f100 */
[----:B0-----:R0:W-:Y:S01]  /*2360*/  STG.E.U16 [R2.64], R5 ;  /* 0x0000000502007986 */ /* 0x0011e2000c101524 */
[----:B------:R-:W-:Y:S05]  /*2370*/  BRA `(.L_x_4138) ;  /* 0x00000d3000007947 */ /* 0x000fea0003800000 */
.L_x_4134:
        /* <DEDUP_REMOVED lines=9> */
.L_x_4142:
[----:B------:R-:W0:Y:S02]  /*2410*/  LDC.U16 R5, c[0x0][0x164] ;  /* 0x00005900ff057b82 */ /* 0x000e240000000400 */
[----:B0-----:R0:W-:Y:S01]  /*2420*/  STG.E.U16 [R2.64], R5 ;  /* 0x0000000502007986 */ /* 0x0011e2000c101524 */
[----:B------:R-:W-:Y:S05]  /*2430*/  BRA `(.L_x_4138) ;  /* 0x00000c7000007947 */ /* 0x000fea0003800000 */
.L_x_4141:
        /* <DEDUP_REMOVED lines=11> */
.L_x_4144:
[----:B------:R-:W-:Y:S02]  /*24f0*/  ULDC.U16 UR4, c[0x0][0x164] ;  /* 0x0000590000047ab9 */ /* 0x000fe40000000400 */
[----:B------:R-:W-:Y:S01]  /*2500*/  ULDC.U16 UR5, c[0x0][0x166] ;  /* 0x0000598000057ab9 */ /* 0x000fe20000000400 */
[----:B------:R-:W-:Y:S02]  /*2510*/  IMAD.U32 R5, RZ, RZ, UR4 ;  /* 0x00000004ff057e24 */ /* 0x000fe4000f8e00ff */
[----:B------:R-:W-:-:S05]  /*2520*/  IMAD.U32 R0, RZ, RZ, UR5 ;  /* 0x00000005ff007e24 */ /* 0x000fca000f8e00ff */
[----:B------:R-:W-:-:S05]  /*2530*/  PRMT R5, R5, 0x5410, R0 ;  /* 0x0000541005057816 */ /* 0x000fca0000000000 */
[----:B------:R0:W-:Y:S01]  /*2540*/  STG.E [R2.64], R5 ;  /* 0x0000000502007986 */ /* 0x0001e2000c101924 */
[----:B------:R-:W-:Y:S05]  /*2550*/  BRA `(.L_x_4138) ;  /* 0x00000b5000007947 */ /* 0x000fea0003800000 */
.L_x_4143:
[----:B------:R-:W-:-:S05]  /*2560*/  HADD2.F32 R0, -RZ, c[0x0] [0x164].H0_H0 ;  /* 0x20005900ff007630 */ /* 0x000fca0000004100 */
[----:B------:R-:W-:-:S04]  /*2570*/  FMUL.FTZ R0, R0, 1 ;  /* 0x3f80000000007820 */ /* 0x000fc80000410000 */
[----:B------:R-:W0:Y:S02]  /*2580*/  F2F.F64.F32 R4, R0 ;  /* 0x0000000000047310 */ /* 0x000e240000201800 */
[----:B0-----:R0:W-:Y:S01]  /*2590*/  STG.E.64 [R2.64], R4 ;  /* 0x0000000402007986 */ /* 0x0011e2000c101b24 */
[----:B------:R-:W-:Y:S05]  /*25a0*/  BRA `(.L_x_4138) ;  /* 0x00000b0000007947 */ /* 0x000fea0003800000 */
.L_x_4133:
        /* <DEDUP_REMOVED lines=17> */
.L_x_4147:
        /* <DEDUP_REMOVED lines=9> */
.L_x_4146:
        /* <DEDUP_REMOVED lines=20> */
.L_x_4150:
[----:B------:R-:W-:-:S05]  /*2890*/  LOP3.LUT R5, R0, R9, RZ, 0xfc, !PT ;  /* 0x0000000900057212 */ /* 0x000fca00078efcff */
[----:B------:R0:W-:Y:S01]  /*28a0*/  STG.E.U8 [R2.64], R5 ;  /* 0x0000000502007986 */ /* 0x0001e2000c101124 */
[----:B------:R-:W-:Y:S05]  /*28b0*/  BRA `(.L_x_4138) ;  /* 0x000007f000007947 */ /* 0x000fea0003800000 */
.L_x_4149:
        /* <DEDUP_REMOVED lines=12> */
.L_x_4151:
[----:B------:R-:W-:Y:S01]  /*2980*/  ISETP.GT.U32.AND P0, PT, R0, 0x7f800000, PT ;  /* 0x7f8000000000780c */ /* 0x000fe20003f04070 */
[----:B------:R-:W-:-:S05]  /*2990*/  IMAD.MOV.U32 R0, RZ, RZ, 0x7f ;  /* 0x0000007fff007424 */ /* 0x000fca00078e00ff */
[----:B------:R-:W-:Y:S02]  /*29a0*/  SEL R0, R0, 0x7c, P0 ;  /* 0x0000007c00007807 */ /* 0x000fe40000000000 */
.L_x_4152:
[----:B------:R-:W-:-:S04]  /*29b0*/  LOP3.LUT R4, R4, 0x80000000, RZ, 0xc0, !PT ;  /* 0x8000000004047812 */ /* 0x000fc800078ec0ff */
[----:B------:R-:W-:-:S04]  /*29c0*/  SHF.R.U32.HI R5, RZ, 0x18, R4 ;  /* 0x00000018ff057819 */ /* 0x000fc80000011604 */
[----:B------:R-:W-:-:S05]  /*29d0*/  LOP3.LUT R5, R0, R5, RZ, 0xfc, !PT ;  /* 0x0000000500057212 */ /* 0x000fca00078efcff */
[----:B------:R0:W-:Y:S01]  /*29e0*/  STG.E.U8 [R2.64], R5 ;  /* 0x0000000502007986 */ /* 0x0001e2000c101124 */
[----:B------:R-:W-:Y:S05]  /*29f0*/  BRA `(.L_x_4138) ;  /* 0x000006b000007947 */ /* 0x000fea0003800000 */
.L_x_4148:
[----:B------:R-:W-:-:S05]  /*2a00*/  HADD2.F32 R0, -RZ, c[0x0] [0x164].H0_H0 ;  /* 0x20005900ff007630 */ /* 0x000fca0000004100 */
[----:B------:R-:W-:-:S05]  /*2a10*/  F2FP.BF16.PACK_AB R0, RZ, R0 ;  /* 0x00000000ff00723e */ /* 0x000fca00000010ff */
[----:B------:R0:W-:Y:S01]  /*2a20*/  STG.E.U16 [R2.64], R0 ;  /* 0x0000000002007986 */ /* 0x0001e2000c101524 */
[----:B------:R-:W-:Y:S05]  /*2a30*/  BRA `(.L_x_4138) ;  /* 0x0000067000007947 */ /* 0x000fea0003800000 */
.L_x_4145:
        /* <DEDUP_REMOVED lines=12> */
.L_x_4155:
        /* <DEDUP_REMOVED lines=17> */
.L_x_4157:
[----:B------:R-:W-:-:S04]  /*2c10*/  LOP3.LUT R4, R4, 0x80000000, RZ, 0xc0, !PT ;  /* 0x8000000004047812 */ /* 0x000fc800078ec0ff */
[----:B------:R-:W-:-:S04]  /*2c20*/  SHF.R.U32.HI R5, RZ, 0x18, R4 ;  /* 0x00000018ff057819 */ /* 0x000fc80000011604 */
[----:B------:R-:W-:-:S05]  /*2c30*/  LOP3.LUT R0, R0, R5, RZ, 0xfc, !PT ;  /* 0x0000000500007212 */ /* 0x000fca00078efcff */
.L_x_4156:
[----:B------:R0:W-:Y:S01]  /*2c40*/  STG.E.U8 [R2.64], R0 ;  /* 0x0000000002007986 */ /* 0x0001e2000c101124 */
[----:B------:R-:W-:Y:S05]  /*2c50*/  BRA `(.L_x_4138) ;  /* 0x0000045000007947 */ /* 0x000fea0003800000 */
.L_x_4154:
        /* <DEDUP_REMOVED lines=17> */
.L_x_4159:
[----:B------:R-:W-:-:S04]  /*2d70*/  LOP3.LUT R4, R4, 0x80000000, RZ, 0xc0, !PT ;  /* 0x8000000004047812 */ /* 0x000fc800078ec0ff */
[----:B------:R-:W-:-:S04]  /*2d80*/  SHF.R.U32.HI R5, RZ, 0x18, R4 ;  /* 0x00000018ff057819 */ /* 0x000fc80000011604 */
[----:B------:R-:W-:-:S05]  /*2d90*/  LOP3.LUT R0, R0, R5, RZ, 0xfc, !PT ;  /* 0x0000000500007212 */ /* 0x000fca00078efcff */
.L_x_4158:
[----:B------:R0:W-:Y:S01]  /*2da0*/  STG.E.U8 [R2.64], R0 ;  /* 0x0000000002007986 */ /* 0x0001e2000c101124 */
[----:B------:R-:W-:Y:S05]  /*2db0*/  BRA `(.L_x_4138) ;  /* 0x000002f000007947 */ /* 0x000fea0003800000 */
.L_x_4153:
        /* <DEDUP_REMOVED lines=18> */
.L_x_4162:
[----:B------:R0:W-:Y:S01]  /*2ee0*/  STG.E.U8 [R2.64], R0 ;  /* 0x0000000002007986 */ /* 0x0001e2000c101124 */
[----:B------:R-:W-:Y:S05]  /*2ef0*/  BRA `(.L_x_4138) ;  /* 0x000001b000007947 */ /* 0x000fea0003800000 */
.L_x_4137:
        /* <DEDUP_REMOVED lines=20> */
.L_x_4161:
[----:B------:R-:W-:-:S06]  /*3040*/  HADD2.F32 R4, -RZ, c[0x0] [0x164].H0_H0 ;  /* 0x20005900ff047630 */ /* 0x000fcc0000004100 */
[----:B------:R-:W0:Y:S02]  /*3050*/  F2I.U64.TRUNC R4, R4 ;  /* 0x0000000400047311 */ /* 0x000e24000020d800 */
[----:B0-----:R0:W-:Y:S01]  /*3060*/  STG.E.64 [R2.64], R4 ;  /* 0x0000000402007986 */ /* 0x0011e2000c101b24 */
[----:B------:R-:W-:Y:S05]  /*3070*/  BRA `(.L_x_4138) ;  /* 0x0000003000007947 */ /* 0x000fea0003800000 */
.L_x_4160:
[----:B------:R-:W-:-:S04]  /*3080*/  HADD2.F32 R0, -RZ, c[0x0] [0x164].H0_H0 ;  /* 0x20005900ff007630 */ /* 0x000fc80000004100 */
[----:B------:R-:W0:Y:S02]  /*3090*/  F2I.FTZ.U32.TRUNC.NTZ R5, R0 ;  /* 0x0000000000057305 */ /* 0x000e24000021f000 */
[----:B0-----:R0:W-:Y:S02]  /*30a0*/  STG.E [R2.64], R5 ;  /* 0x0000000502007986 */ /* 0x0011e4000c101924 */
.L_x_4138:
[----:B------:R-:W-:Y:S02]  /*30b0*/  IADD3 R16, R16, 0x80, RZ ;  /* 0x0000008010107810 */ /* 0x000fe40007ffe0ff */
.L_x_4102:
[----:B------:R-:W-:Y:S05]  /*30c0*/  BSYNC B6 ;  /* 0x0000000000067941 */ /* 0x000fea0003800000 */
.L_x_4101:
        /* <DEDUP_REMOVED lines=21> */
.L_x_4166:
[----:B------:R-:W-:-:S06]  /*3220*/  HADD2.F32 R4, -RZ, c[0x0] [0x164].H0_H0 ;  /* 0x20005900ff047630 */ /* 0x000fcc0000004100 */
[----:B------:R-:W0:Y:S02]  /*3230*/  F2I.S64.TRUNC R4, R4 ;  /* 0x0000000400047311 */ /* 0x000e24000020d900 */
[----:B0-----:R-:W-:-:S05]  /*3240*/  IMAD.MOV.U32 R7, RZ, RZ, R4 ;  /* 0x000000ffff077224 */ /* 0x001fca00078e0004 */
[----:B------:R-:W-:Y:S01]  /*3250*/  STG.E.U8 [R2.64], R7 ;  /* 0x0000000702007986 */ /* 0x000fe2000c101124 */
[----:B------:R-:W-:Y:S05]  /*3260*/  EXIT ;  /* 0x000000000000794d */ /* 0x000fea0003800000 */
.L_x_4165:
        /* <DEDUP_REMOVED lines=10> */
.L_x_4169:
[----:B------:R-:W-:-:S04]  /*3310*/  HADD2.F32 R0, -RZ, c[0x0] [0x164].H0_H0 ;  /* 0x20005900ff007630 */ /* 0x000fc80000004100 */
[----:B------:R-:W0:Y:S02]  /*3320*/  F2I.FTZ.TRUNC.NTZ R5, R0 ;  /* 0x0000000000057305 */ /* 0x000e24000021f100 */
[----:B0-----:R-:W-:Y:S01]  /*3330*/  STG.E [R2.64], R5 ;  /* 0x0000000502007986 */ /* 0x001fe2000c101924 */
[----:B------:R-:W-:Y:S05]  /*3340*/  EXIT ;  /* 0x000000000000794d */ /* 0x000fea0003800000 */
.L_x_4168:
[----:B------:R-:W-:-:S04]  /*3350*/  HADD2.F32 R0, -RZ, c[0x0] [0x164].H0_H0 ;  /* 0x20005900ff007630 */ /* 0x000fc80000004100 */
[----:B------:R-:W0:Y:S02]  /*3360*/  F2I.FTZ.TRUNC.NTZ R5, R0 ;  /* 0x0000000000057305 */ /* 0x000e24000021f100 */
[----:B0-----:R-:W-:Y:S01]  /*3370*/  STG.E.U16 [R2.64], R5 ;  /* 0x0000000502007986 */ /* 0x001fe2000c101524 */
[----:B------:R-:W-:Y:S05]  /*3380*/  EXIT ;  /* 0x000000000000794d */ /* 0x000fea0003800000 */
.L_x_4164:
        /* <DEDUP_REMOVED lines=9> */
.L_x_4171:
[----:B------:R-:W0:Y:S02]  /*3420*/  LDC.U16 R5, c[0x0][0x164] ;  /* 0x00005900ff057b82 */ /* 0x000e240000000400 */
[----:B0-----:R-:W-:Y:S01]  /*3430*/  STG.E.U16 [R2.64], R5 ;  /* 0x0000000502007986 */ /* 0x001fe2000c101524 */
[----:B------:R-:W-:Y:S05]  /*3440*/  EXIT ;  /* 0x000000000000794d */ /* 0x000fea0003800000 */
.L_x_4170:
        /* <DEDUP_REMOVED lines=11> */
.L_x_4173:
[----:B------:R-:W-:Y:S02]  /*3500*/  ULDC.U16 UR4, c[0x0][0x164] ;  /* 0x0000590000047ab9 */ /* 0x000fe40000000400 */
[----:B------:R-:W-:Y:S01]  /*3510*/  ULDC.U16 UR5, c[0x0][0x166] ;  /* 0x0000598000057ab9 */ /* 0x000fe20000000400 */
[----:B------:R-:W-:Y:S02]  /*3520*/  IMAD.U32 R5, RZ, RZ, UR4 ;  /* 0x00000004ff057e24 */ /* 0x000fe4000f8e00ff */
[----:B------:R-:W-:-:S05]  /*3530*/  IMAD.U32 R0, RZ, RZ, UR5 ;  /* 0x00000005ff007e24 */ /* 0x000fca000f8e00ff */
[----:B------:R-:W-:-:S05]  /*3540*/  PRMT R5, R5, 0x5410, R0 ;  /* 0x0000541005057816 */ /* 0x000fca0000000000 */
[----:B------:R-:W-:Y:S01]  /*3550*/  STG.E [R2.64], R5 ;  /* 0x0000000502007986 */ /* 0x000fe2000c101924 */
[----:B------:R-:W-:Y:S05]  /*3560*/  EXIT ;  /* 0x000000000000794d */ /* 0x000fea0003800000 */
.L_x_4172:
[----:B------:R-:W-:-:S05]  /*3570*/  HADD2.F32 R0, -RZ, c[0x0] [0x164].H0_H0 ;  /* 0x20005900ff007630 */ /* 0x000fca0000004100 */
[----:B------:R-:W-:-:S04]  /*3580*/  FMUL.FTZ R0, R0, 1 ;  /* 0x3f80000000007820 */ /* 0x000fc80000410000 */
[----:B------:R-:W0:Y:S02]  /*3590*/  F2F.F64.F32 R4, R0 ;  /* 0x0000000000047310 */ /* 0x000e240000201800 */
[----:B0-----:R-:W-:Y:S01]  /*35a0*/  STG.E.64 [R2.64], R4 ;  /* 0x0000000402007986 */ /* 0x001fe2000c101b24 */
[----:B------:R-:W-:Y:S05]  /*35b0*/  EXIT ;  /* 0x000000000000794d */ /* 0x000fea0003800000 */
.L_x_4163:
        /* <DEDUP_REMOVED lines=17> */
.L_x_4176:
        /* <DEDUP_REMOVED lines=9> */
.L_x_4175:
        /* <DEDUP_REMOVED lines=20> */
.L_x_4179:
[----:B------:R-:W-:-:S05]  /*38a0*/  LOP3.LUT R5, R0, R9, RZ, 0xfc, !PT ;  /* 0x0000000900057212 */ /* 0x000fca00078efcff */
[----:B------:R-:W-:Y:S01]  /*38b0*/  STG.E.U8 [R2.64], R5 ;  /* 0x0000000502007986 */ /* 0x000fe2000c101124 */
[----:B------:R-:W-:Y:S05]  /*38c0*/  EXIT ;  /* 0x000000000000794d */ /* 0x000fea0003800000 */
.L_x_4178:
        /* <DEDUP_REMOVED lines=12> */
.L_x_4180:
[----:B------:R-:W-:Y:S01]  /*3990*/  ISETP.GT.U32.AND P0, PT, R0, 0x7f800000, PT ;  /* 0x7f8000000000780c */ /* 0x000fe20003f04070 */
[----:B------:R-:W-:-:S05]  /*39a0*/  IMAD.MOV.U32 R0, RZ, RZ, 0x7f ;  /* 0x0000007fff007424 */ /* 0x000fca00078e00ff */
[----:B------:R-:W-:Y:S02]  /*39b0*/  SEL R0, R0, 0x7c, P0 ;  /* 0x0000007c00007807 */ /* 0x000fe40000000000 */
.L_x_4181:
[----:B------:R-:W-:-:S04]  /*39c0*/  LOP3.LUT R4, R4, 0x80000000, RZ, 0xc0, !PT ;  /* 0x8000000004047812 */ /* 0x000fc800078ec0ff */
[----:B------:R-:W-:-:S04]  /*39d0*/  SHF.R.U32.HI R5, RZ, 0x18, R4 ;  /* 0x00000018ff057819 */ /* 0x000fc80000011604 */
[----:B------:R-:W-:-:S05]  /*39e0*/  LOP3.LUT R5, R0, R5, RZ, 0xfc, !PT ;  /* 0x0000000500057212 */ /* 0x000fca00078efcff */
[----:B------:R-:W-:Y:S01]  /*39f0*/  STG.E.U8 [R2.64], R5 ;  /* 0x0000000502007986 */ /* 0x000fe2000c101124 */
[----:B------:R-:W-:Y:S05]  /*3a00*/  EXIT ;  /* 0x000000000000794d */ /* 0x000fea0003800000 */
.L_x_4177:
[----:B------:R-:W-:-:S05]  /*3a10*/  HADD2.F32 R0, -RZ, c[0x0] [0x164].H0_H0 ;  /* 0x20005900ff007630 */ /* 0x000fca0000004100 */
[----:B------:R-:W-:-:S05]  /*3a20*/  F2FP.BF16.PACK_AB R0, RZ, R0 ;  /* 0x00000000ff00723e */ /* 0x000fca00000010ff */
[----:B------:R-:W-:Y:S01]  /*3a30*/  STG.E.U16 [R2.64], R0 ;  /* 0x0000000002007986 */ /* 0x000fe2000c101524 */
[----:B------:R-:W-:Y:S05]  /*3a40*/  EXIT ;  /* 0x000000000000794d */ /* 0x000fea0003800000 */
.L_x_4174:
        /* <DEDUP_REMOVED lines=12> */
.L_x_4184:
        /* <DEDUP_REMOVED lines=17> */
.L_x_4186:
[----:B------:R-:W-:-:S04]  /*3c20*/  LOP3.LUT R4, R4, 0x80000000, RZ, 0xc0, !PT ;  /* 0x8000000004047812 */ /* 0x000fc800078ec0ff */
[----:B------:R-:W-:-:S04]  /*3c30*/  SHF.R.U32.HI R5, RZ, 0x18, R4 ;  /* 0x00000018ff057819 */ /* 0x000fc80000011604 */
[----:B------:R-:W-:-:S05]  /*3c40*/  LOP3.LUT R0, R0, R5, RZ, 0xfc, !PT ;  /* 0x0000000500007212 */ /* 0x000fca00078efcff */
.L_x_4185:
[----:B------:R-:W-:Y:S01]  /*3c50*/  STG.E.U8 [R2.64], R0 ;  /* 0x0000000002007986 */ /* 0x000fe2000c101124 */
[----:B------:R-:W-:Y:S05]  /*3c60*/  EXIT ;  /* 0x000000000000794d */ /* 0x000fea0003800000 */
.L_x_4183:
        /* <DEDUP_REMOVED lines=17> */
.L_x_4188:
[----:B------:R-:W-:-:S04]  /*3d80*/  LOP3.LUT R4, R4, 0x80000000, RZ, 0xc0, !PT ;  /* 0x8000000004047812 */ /* 0x000fc800078ec0ff */
[----:B------:R-:W-:-:S04]  /*3d90*/  SHF.R.U32.HI R5, RZ, 0x18, R4 ;  /* 0x00000018ff057819 */ /* 0x000fc80000011604 */
[----:B------:R-:W-:-:S05]  /*3da0*/  LOP3.LUT R0, R0, R5, RZ, 0xfc, !PT ;  /* 0x0000000500007212 */ /* 0x000fca00078efcff */
.L_x_4187:
[----:B------:R-:W-:Y:S01]  /*3db0*/  STG.E.U8 [R2.64], R0 ;  /* 0x0000000002007986 */ /* 0x000fe2000c101124 */
[----:B------:R-:W-:Y:S05]  /*3dc0*/  EXIT ;  /* 0x000000000000794d */ /* 0x000fea0003800000 */
.L_x_4182:
        /* <DEDUP_REMOVED lines=18> */
.L_x_4191:
[----:B------:R-:W-:Y:S01]  /*3ef0*/  STG.E.U8 [R2.64], R0 ;  /* 0x0000000002007986 */ /* 0x000fe2000c101124 */
[----:B------:R-:W-:Y:S05]  /*3f00*/  EXIT ;  /* 0x000000000000794d */ /* 0x000fea0003800000 */
.L_x_4167:
        /* <DEDUP_REMOVED lines=20> */
.L_x_4190:
[----:B------:R-:W-:-:S06]  /*4050*/  HADD2.F32 R4, -RZ, c[0x0] [0x164].H0_H0 ;  /* 0x20005900ff047630 */ /* 0x000fcc0000004100 */
[----:B------:R-:W0:Y:S02]  /*4060*/  F2I.U64.TRUNC R4, R4 ;  /* 0x0000000400047311 */ /* 0x000e24000020d800 */
[----:B0-----:R-:W-:Y:S01]  /*4070*/  STG.E.64 [R2.64], R4 ;  /* 0x0000000402007986 */ /* 0x001fe2000c101b24 */
[----:B------:R-:W-:Y:S05]  /*4080*/  EXIT ;  /* 0x000000000000794d */ /* 0x000fea0003800000 */
.L_x_4189:
[----:B------:R-:W-:-:S04]  /*4090*/  HADD2.F32 R0, -RZ, c[0x0] [0x164].H0_H0 ;  /* 0x20005900ff007630 */ /* 0x000fc80000004100 */
[----:B------:R-:W0:Y:S02]  /*40a0*/  F2I.FTZ.U32.TRUNC.NTZ R5, R0 ;  /* 0x0000000000057305 */ /* 0x000e24000021f000 */
[----:B0-----:R-:W-:Y:S01]  /*40b0*/  STG.E [R2.64], R5 ;  /* 0x0000000502007986 */ /* 0x001fe2000c101924 */
[----:B------:R-:W-:Y:S05]  /*40c0*/  EXIT ;  /* 0x000000000000794d */ /* 0x000fea0003800000 */
.L_x_4192:
        /* <DEDUP_REMOVED lines=11> */
.L_x_6912:


//--------------------- .text._ZN2at6native18elementwise_kernelILi128ELi2EZNS0_22gpu_kernel_impl_nocastINS0_11FillFunctorIN3c107complexINS4_4HalfEEEEEEEvRNS_18TensorIteratorBaseERKT_EUliE_EEviT1_ --------------------------
	.section	.text._ZN2at6native18elementwise_kernelILi128ELi2EZNS0_22gpu_kernel_impl_nocastINS0_11FillFunctorIN3c107complexINS4_4HalfEEEEEEEvRNS_18TensorIteratorBaseERKT_EUliE_EEviT1_,"ax",@progbits
	.sectioninfo	@"SHI_REGISTERS=10"
	.align	128
        .global         _ZN2at6native18elementwise_kernelILi128ELi2EZNS0_22gpu_kernel_impl_nocastINS0_11FillFunctorIN3c107complexINS4_4HalfEEEEEEEvRNS_18TensorIteratorBaseERKT_EUliE_EEviT1_
        .type           _ZN2at6native18elementwise_kernelILi128ELi2EZNS0_22gpu_kernel_impl_nocastINS0_11FillFunctorIN3c107complexINS4_4HalfEEEEEEEvRNS_18TensorIteratorBaseERKT_EUliE_EEviT1_,@function
        .size           _ZN2at6native18elementwise_kernelILi128ELi2EZNS0_22gpu_kernel_impl_nocastINS0_11FillFunctorIN3c107complexINS4_4HalfEEEEEEEvRNS_18TensorIteratorBaseERKT_EUliE_EEviT1_,(.L_x_6913 - _ZN2at6native18elementwise_kernelILi128ELi2EZNS0_22gpu_kernel_impl_nocastINS0_11FillFunctorIN3c107complexINS4_4HalfEEEEEEEvRNS_18TensorIteratorBaseERKT_EUliE_EEviT1_)
        .other          _ZN2at6native18elementwise_kernelILi128ELi2EZNS0_22gpu_kernel_impl_nocastINS0_11FillFunctorIN3c107complexINS4_4HalfEEEEEEEvRNS_18TensorIteratorBaseERKT_EUliE_EEviT1_,@"STO_CUDA_ENTRY STV_DEFAULT"
_ZN2at6native18elementwise_kernelILi128ELi2EZNS0_22gpu_kernel_impl_nocastINS0_11FillFunctorIN3c107complexINS4_4HalfEEEEEEEvRNS_18TensorIteratorBaseERKT_EUliE_EEviT1_:
.text._ZN2at6native18elementwise_kernelILi128ELi2EZNS0_22gpu_kernel_impl_nocastINS0_11FillFunctorIN3c107complexINS4_4HalfEEEEEEEvRNS_18TensorIteratorBaseERKT_EUliE_EEviT1_:
        /* <DEDUP_REMOVED lines=208> */
.L_x_4196:
[----:B------:R-:W-:Y:S01]  /*0d00*/  ULDC.U16 UR6, c[0x0][0x308] ;  /* 0x0000c20000067ab9 */ /* 0x000fe20000000400 */
[----:B------:R-:W-:Y:S01]  /*0d10*/  IADD3 R4, P0, R0, c[0x0][0x300], RZ ;  /* 0x0000c00000047a10 */ /* 0x000fe20007f1e0ff */
[----:B------:R-:W-:Y:S01]  /*0d20*/  ULDC.U16 UR7, c[0x0][0x30a] ;  /* 0x0000c28000077ab9 */ /* 0x000fe20000000400 */
[----:B------:R-:W-:Y:S01]  /*0d30*/  IMAD.U32 R7, RZ, RZ, UR6 ;  /* 0x00000006ff077e24 */ /* 0x000fe2000f8e00ff */
[----:B------:R-:W-:Y:S02]  /*0d40*/  MOV R0, UR7 ;  /* 0x0000000700007c02 */ /* 0x000fe40008000f00 */
[----:B------:R-:W-:Y:S02]  /*0d50*/  IADD3.X R5, RZ, c[0x0][0x304], RZ, P0, !PT ;  /* 0x0000c100ff057a10 */ /* 0x000fe400007fe4ff */
[----:B------:R-:W-:Y:S02]  /*0d60*/  PRMT R7, R7, 0x5410, R0 ;  /* 0x0000541007077816 */ /* 0x000fe40000000000 */
[----:B------:R-:W-:-:S03]  /*0d70*/  IADD3 R3, R3, 0x80, RZ ;  /* 0x0000008003037810 */ /* 0x000fc60007ffe0ff */
[----:B------:R0:W-:Y:S04]  /*0d80*/  STG.E [R4.64], R7 ;  /* 0x0000000704007986 */ /* 0x0001e8000c101904 */
.L_x_4195:
[----:B------:R-:W-:Y:S05]  /*0d90*/  BSYNC B0 ;  /* 0x0000000000007941 */ /* 0x000fea0003800000 */
.L_x_4194:
[----:B------:R-:W-:-:S13]  /*0da0*/  ISETP.GE.AND P0, PT, R3, c[0x0][0x160], PT ;  /* 0x0000580003007a0c */ /* 0x000fda0003f06270 */
[----:B------:R-:W-:Y:S05]  /*0db0*/  @P0 EXIT ;  /* 0x000000000000094d */ /* 0x000fea0003800000 */
[----:B------:R-:W-:Y:S01]  /*0dc0*/  IMAD.MOV.U32 R2, RZ, RZ, RZ ;  /* 0x000000ffff027224 */ /* 0x000fe200078e00ff */
[----:B------:R-:W-:-:S03]  /*0dd0*/  MOV R6, c[0x0][0x168] ;  /* 0x00005a0000067a02 */ /* 0x000fc60000000f00 */
[----:B0-----:R-:W-:Y:S01]  /*0de0*/  IMAD.HI.U32 R4, R3, c[0x0][0x170], R2 ;  /* 0x00005c0003047a27 */ /* 0x001fe200078e0002 */
        /* <DEDUP_REMOVED lines=195> */
.L_x_4197:
[----:B------:R-:W-:Y:S01]  /*1a20*/  ULDC.U16 UR6, c[0x0][0x308] ;  /* 0x0000c20000067ab9 */ /* 0x000fe20000000400 */
[----:B------:R-:W-:Y:S01]  /*1a30*/  IADD3 R2, P0, R0, c[0x0][0x300], RZ ;  /* 0x0000c00000027a10 */ /* 0x000fe20007f1e0ff */
[----:B------:R-:W-:Y:S01]  /*1a40*/  ULDC.U16 UR7, c[0x0][0x30a] ;  /* 0x0000c28000077ab9 */ /* 0x000fe20000000400 */
[----:B------:R-:W-:Y:S01]  /*1a50*/  IMAD.U32 R5, RZ, RZ, UR6 ;  /* 0x00000006ff057e24 */ /* 0x000fe2000f8e00ff */
[----:B------:R-:W-:Y:S02]  /*1a60*/  MOV R0, UR7 ;  /* 0x0000000700007c02 */ /* 0x000fe40008000f00 */
[----:B------:R-:W-:Y:S02]  /*1a70*/  IADD3.X R3, RZ, c[0x0][0x304], RZ, P0, !PT ;  /* 0x0000c100ff037a10 */ /* 0x000fe400007fe4ff */
[----:B------:R-:W-:-:S05]  /*1a80*/  PRMT R5, R5, 0x5410, R0 ;  /* 0x0000541005057816 */ /* 0x000fca0000000000 */
[----:B------:R-:W-:Y:S01]  /*1a90*/  STG.E [R2.64], R5 ;  /* 0x0000000502007986 */ /* 0x000fe2000c101904 */
[----:B------:R-:W-:Y:S05]  /*1aa0*/  EXIT ;  /* 0x000000000000794d */ /* 0x000fea0003800000 */
.L_x_4193:
[----:B------:R-:W-:Y:S01]  /*1ab0*/  ISETP.GE.AND P1, PT, R3, c[0x0][0x160], PT ;  /* 0x0000580003007a0c */ /* 0x000fe20003f26270 */
[----:B------:R-:W-:-:S12]  /*1ac0*/  IMAD.MOV.U32 R2, RZ, RZ, c[0x0][0x300] ;  /* 0x0000c000ff027624 */ /* 0x000fd800078e00ff */
[----:B------:R-:W0:Y:S01]  /*1ad0*/  @!P1 LDC.U16 R0, c[0x0][0x308] ;  /* 0x0000c200ff009b82 */ /* 0x000e220000000400 */
[----:B------:R-:W-:-:S04]  /*1ae0*/  @!P1 IADD3 R3, R3, 0x80, RZ ;  /* 0x0000008003039810 */ /* 0x000fc80007ffe0ff */
[----:B------:R-:W-:Y:S02]  /*1af0*/  ISETP.GE.AND P0, PT, R3, c[0x0][0x160], PT ;  /* 0x0000580003007a0c */ /* 0x000fe40003f06270 */
[----:B------:R-:W-:Y:S01]  /*1b00*/  MOV R3, c[0x0][0x304] ;  /* 0x0000c10000037a02 */ /* 0x000fe20000000f00 */
[----:B------:R-:W0:Y:S02]  /*1b10*/  @!P1 LDC.U16 R5, c[0x0][0x30a] ;  /* 0x0000c280ff059b82 */ /* 0x000e240000000400 */
[----:B0-----:R-:W-:-:S05]  /*1b20*/  @!P1 PRMT R5, R0, 0x5410, R5 ;  /* 0x0000541000059816 */ /* 0x001fca0000000005 */
[----:B------:R0:W-:Y:S03]  /*1b30*/  @!P1 STG.E [R2.64], R5 ;  /* 0x0000000502009986 */ /* 0x0001e6000c101904 */
[----:B------:R-:W-:Y:S05]  /*1b40*/  @P0 EXIT ;  /* 0x000000000000094d */ /* 0x000fea0003800000 */
[----:B------:R-:W-:Y:S02]  /*1b50*/  ULDC.U16 UR6, c[0x0][0x308] ;  /* 0x0000c20000067ab9 */ /* 0x000fe40000000400 */
[----:B------:R-:W-:Y:S01]  /*1b60*/  ULDC.U16 UR7, c[0x0][0x30a] ;  /* 0x0000c28000077ab9 */ /* 0x000fe20000000400 */
[----:B0-----:R-:W-:Y:S02]  /*1b70*/  MOV R5, UR6 ;  /* 0x0000000600057c02 */ /* 0x001fe40008000f00 */
[----:B------:R-:W-:-:S04]  /*1b80*/  MOV R0, UR7 ;  /* 0x0000000700007c02 */ /* 0x000fc80008000f00 */
[----:B------:R-:W-:-:S05]  /*1b90*/  PRMT R5, R5, 0x5410, R0 ;  /* 0x0000541005057816 */ /* 0x000fca0000000000 */
[----:B------:R-:W-:Y:S01]  /*1ba0*/  STG.E [R2.64], R5 ;  /* 0x0000000502007986 */ /* 0x000fe2000c101904 */
[----:B------:R-:W-:Y:S05]  /*1bb0*/  EXIT ;  /* 0x000000000000794d */ /* 0x000fea0003800000 */
.L_x_4198:
        /* <DEDUP_REMOVED lines=12> */
.L_x_6913:


//--------------------- .text._ZN2at6native27unrolled_elementwise_kernelINS0_11FillFunctorIN3c107complexINS3_4HalfEEEEESt5arrayIPcLm1EELi4E23TrivialOffsetCalculatorILi0EjESB_ILi1EjENS0_6memory15LoadWithoutCastENSE_16StoreWithoutCastEEEviT_T0_T2_T3_T4_T5_ --------------------------
	.section	.text._ZN2at6native27unrolled_elementwise_kernelINS0_11FillFunctorIN3c107complexINS3_4HalfEEEEESt5arrayIPcLm1EELi4E23TrivialOffsetCalculatorILi0EjESB_ILi1EjENS0_6memory15LoadWithoutCastENSE_16StoreWithoutCastEEEviT_T0_T2_T3_T4_T5_,"ax",@progbits
	.sectioninfo	@"SHI_REGISTERS=12"
	.align	128
        .global         _ZN2at6native27unrolled_elementwise_kernelINS0_11FillFunctorIN3c107complexINS3_4HalfEEEEESt5arrayIPcLm1EELi4E23TrivialOffsetCalculatorILi0EjESB_ILi1EjENS0_6memory15LoadWithoutCastENSE_16StoreWithoutCastEEEviT_T0_T2_T3_T4_T5_
        .type           _ZN2at6native27unrolled_elementwise_kernelINS0_11FillFunctorIN3c107complexINS3_4HalfEEEEESt5arrayIPcLm1EELi4E23TrivialOffsetCalculatorILi0EjESB_ILi1EjENS0_6memory15LoadWithoutCastENSE_16StoreWithoutCastEEEviT_T0_T2_T3_T4_T5_,@function
        .size           _ZN2at6native27unrolled_elementwise_kernelINS0_11FillFunctorIN3c107complexINS3_4HalfEEEEESt5arrayIPcLm1EELi4E23TrivialOffsetCalculatorILi0EjESB_ILi1EjENS0_6memory15LoadWithoutCastENSE_16StoreWithoutCastEEEviT_T0_T2_T3_T4_T5_,(.L_x_6914 - _ZN2at6native27unrolled_elementwise_kernelINS0_11FillFunctorIN3c107complexINS3_4HalfEEEEESt5arrayIPcLm1EELi4E23TrivialOffsetCalculatorILi0EjESB_ILi1EjENS0_6memory15LoadWithoutCastENSE_16StoreWithoutCastEEEviT_T0_T2_T3_T4_T5_)
        .other          _ZN2at6native27unrolled_elementwise_kernelINS0_11FillFunctorIN3c107complexINS3_4HalfEEEEESt5arrayIPcLm1EELi4E23TrivialOffsetCalculatorILi0EjESB_ILi1EjENS0_6memory15LoadWithoutCastENSE_16StoreWithoutCastEEEviT_T0_T2_T3_T4_T5_,@"STO_CUDA_ENTRY STV_DEFAULT"
_ZN2at6native27unrolled_elementwise_kernelINS0_11FillFunctorIN3c107complexINS3_4HalfEEEEESt5arrayIPcLm1EELi4E23TrivialOffsetCalculatorILi0EjESB_ILi1EjENS0_6memory15LoadWithoutCastENSE_16StoreWithoutCastEEEviT_T0_T2_T3_T4_T5_:
.text._ZN2at6native27unrolled_elementwise_kernelINS0_11FillFunctorIN3c107complexINS3_4HalfEEEEESt5arrayIPcLm1EELi4E23TrivialOffsetCalculatorILi0EjESB_ILi1EjENS0_6memory15LoadWithoutCastENSE_16StoreWithoutCastEEEviT_T0_T2_T3_T4_T5_:
        /* <DEDUP_REMOVED lines=11> */
[----:B------:R-:W-:Y:S02]  /*00b0*/  @!P0 IMAD R2, R6, 0x200, R3 ;  /* 0x0000020006028824 */ /* 0x000fe400078e0203 */
[----:B------:R-:W-:Y:S01]  /*00c0*/  @!P0 IMAD.MOV.U32 R3, RZ, RZ, 0x4 ;  /* 0x00000004ff038424 */ /* 0x000fe200078e00ff */
[----:B------:R-:W-:-:S03]  /*00d0*/  ISETP.GE.AND P1, PT, R7, R0, PT ;  /* 0x000000000700720c */ /* 0x000fc60003f26270 */
[----:B------:R-:W0:Y:S01]  /*00e0*/  @!P0 LDC.U16 R4, c[0x0][0x166] ;  /* 0x00005980ff048b82 */ /* 0x000e220000000400 */
[----:B------:R-:W-:Y:S01]  /*00f0*/  @!P0 IMAD.WIDE.U32 R2, R2, R3, c[0x0][0x168] ;  /* 0x00005a0002028625 */ /* 0x000fe200078e0003 */
[----:B0-----:R-:W-:-:S05]  /*0100*/  @!P0 PRMT R5, R5, 0x5410, R4 ;  /* 0x0000541005058816 */ /* 0x001fca0000000004 */
[----:B------:R0:W-:Y:S03]  /*0110*/  @!P0 STG.E [R2.64], R5 ;  /* 0x0000000502008986 */ /* 0x0001e6000c101904 */
[----:B------:R-:W-:Y:S05]  /*0120*/  @P1 BRA `(.L_x_4200) ;  /* 0x000000f000001947 */ /* 0x000fea0003800000 */
[----:B0-----:R-:W-:Y:S01]  /*0130*/  LEA R2, R6, R7, 0x9 ;  /* 0x0000000706027211 */ /* 0x001fe200078e48ff */
[----:B------:R-:W-:Y:S01]  /*0140*/  ULDC.U16 UR6, c[0x0][0x164] ;  /* 0x0000590000067ab9 */ /* 0x000fe20000000400 */
[----:B------:R-:W-:Y:S01]  /*0150*/  IADD3 R7, R7, 0x80, RZ ;  /* 0x0000008007077810 */ /* 0x000fe20007ffe0ff */
[----:B------:R-:W-:Y:S01]  /*0160*/  ULDC.U16 UR7, c[0x0][0x166] ;  /* 0x0000598000077ab9 */ /* 0x000fe20000000400 */
[----:B------:R-:W-:Y:S01]  /*0170*/  IMAD.U32 R9, RZ, RZ, UR6 ;  /* 0x00000006ff097e24 */ /* 0x000fe2000f8e00ff */
[----:B------:R-:W-:Y:S01]  /*0180*/  MOV R8, UR7 ;  /* 0x0000000700087c02 */ /* 0x000fe20008000f00 */
[----:B------:R-:W-:Y:S01]  /*0190*/  IMAD.MOV.U32 R5, RZ, RZ, 0x4 ;  /* 0x00000004ff057424 */ /* 0x000fe200078e00ff */
[----:B------:R-:W-:-:S02]  /*01a0*/  ISETP.GE.AND P0, PT, R7, R0, PT ;  /* 0x000000000700720c */ /* 0x000fc40003f06270 */
[----:B------:R-:W-:Y:S01]  /*01b0*/  PRMT R9, R9, 0x5410, R8 ;  /* 0x0000541009097816 */ /* 0x000fe20000000008 */
[----:B------:R-:W-:-:S05]  /*01c0*/  IMAD.WIDE.U32 R2, R2, R5, c[0x0][0x168] ;  /* 0x00005a0002027625 */ /* 0x000fca00078e0005 */
[----:B------:R0:W-:Y:S05]  /*01d0*/  STG.E [R2.64], R9 ;  /* 0x0000000902007986 */ /* 0x0001ea000c101904 */
[----:B------:R-:W-:Y:S02]  /*01e0*/  @!P0 LEA R4, R6, R7, 0x9 ;  /* 0x0000000706048211 */ /* 0x000fe400078e48ff */
[----:B------:R-:W-:-:S03]  /*01f0*/  @!P0 IADD3 R7, R7, 0x80, RZ ;  /* 0x0000008007078810 */ /* 0x000fc60007ffe0ff */
[----:B------:R-:W-:-:S05]  /*0200*/  @!P0 IMAD.WIDE.U32 R4, R4, R5, c[0x0][0x168] ;  /* 0x00005a0004048625 */ /* 0x000fca00078e0005 */
[----:B------:R0:W-:Y:S02]  /*0210*/  @!P0 STG.E [R4.64], R9 ;  /* 0x0000000904008986 */ /* 0x0001e4000c101904 */
.L_x_4200:
[----:B------:R-:W-:Y:S05]  /*0220*/  BSYNC B0 ;  /* 0x0000000000007941 */ /* 0x000fea0003800000 */
.L_x_4199:
[----:B------:R-:W-:-:S13]  /*0230*/  ISETP.GE.AND P0, PT, R7, R0, PT ;  /* 0x000000000700720c */ /* 0x000fda0003f06270 */
[----:B------:R-:W-:Y:S05]  /*0240*/  @P0 EXIT ;  /* 0x000000000000094d */ /* 0x000fea0003800000 */
[----:B0-----:R-:W-:Y:S01]  /*0250*/  HFMA2.MMA R3, -RZ, RZ, 0, 2.384185791015625e-07 ;  /* 0x00000004ff037435 */ /* 0x001fe200000001ff */
[----:B------:R-:W-:Y:S01]  /*0260*/  ULDC.U16 UR6, c[0x0][0x164] ;  /* 0x0000590000067ab9 */ /* 0x000fe20000000400 */
[----:B------:R-:W-:Y:S01]  /*0270*/  IMAD R2, R6, 0x200, R7 ;  /* 0x0000020006027824 */ /* 0x000fe200078e0207 */
[----:B------:R-:W-:Y:S01]  /*0280*/  ULDC.U16 UR7, c[0x0][0x166] ;  /* 0x0000598000077ab9 */ /* 0x000fe20000000400 */
[----:B------:R-:W-:Y:S01]  /*0290*/  IMAD.U32 R5, RZ, RZ, UR6 ;  /* 0x00000006ff057e24 */ /* 0x000fe2000f8e00ff */
[----:B------:R-:W-:-:S04]  /*02a0*/  MOV R0, UR7 ;  /* 0x0000000700007c02 */ /* 0x000fc80008000f00 */
[----:B------:R-:W-:Y:S01]  /*02b0*/  PRMT R5, R5, 0x5410, R0 ;  /* 0x0000541005057816 */ /* 0x000fe20000000000 */
[----:B------:R-:W-:-:S05]  /*02c0*/  IMAD.WIDE.U32 R2, R2, R3, c[0x0][0x168] ;  /* 0x00005a0002027625 */ /* 0x000fca00078e0003 */
[----:B------:R-:W-:Y:S01]  /*02d0*/  STG.E [R2.64], R5 ;  /* 0x0000000502007986 */ /* 0x000fe2000c101904 */
[----:B------:R-:W-:Y:S05]  /*02e0*/  EXIT ;  /* 0x000000000000794d */ /* 0x000fea0003800000 */
.L_x_4201:
        /* <DEDUP_REMOVED lines=9> */
.L_x_6914:


//--------------------- .text._ZN2at6native29vectorized_elementwise_kernelILi2ENS0_11FillFunctorIN3c107complexINS3_4HalfEEEEESt5arrayIPcLm1EEEEviT0_T1_ --------------------------
	.section	.text._ZN2at6native29vectorized_elementwise_kernelILi2ENS0_11FillFunctorIN3c107complexINS3_4HalfEEEEESt5arrayIPcLm1EEEEviT0_T1_,"ax",@progbits
	.sectioninfo	@"SHI_REGISTERS=14"
	.align	128
        .global         _ZN2at6native29vectorized_elementwise_kernelILi2ENS0_11FillFunctorIN3c107complexINS3_4HalfEEEEESt5arrayIPcLm1EEEEviT0_T1_
        .type           _ZN2at6native29vectorized_elementwise_kernelILi2ENS0_11FillFunctorIN3c107complexINS3_4HalfEEEEESt5arrayIPcLm1EEEEviT0_T1_,@function
        .size           _ZN2at6native29vectorized_elementwise_kernelILi2ENS0_11FillFunctorIN3c107complexINS3_4HalfEEEEESt5arrayIPcLm1EEEEviT0_T1_,(.L_x_6915 - _ZN2at6native29vectorized_elementwise_kernelILi2ENS0_11FillFunctorIN3c107complexINS3_4HalfEEEEESt5arrayIPcLm1EEEEviT0_T1_)
        .other          _ZN2at6native29vectorized_elementwise_kernelILi2ENS0_11FillFunctorIN3c107complexINS3_4HalfEEEEESt5arrayIPcLm1EEEEviT0_T1_,@"STO_CUDA_ENTRY STV_DEFAULT"
_ZN2at6native29vectorized_elementwise_kernelILi2ENS0_11FillFunctorIN3c107complexINS3_4HalfEEEEESt5arrayIPcLm1EEEEviT0_T1_:
.text._ZN2at6native29vectorized_elementwise_kernelILi2ENS0_11FillFunctorIN3c107complexINS3_4HalfEEEEESt5arrayIPcLm1EEEEviT0_T1_:
        /* <DEDUP_REMOVED lines=8> */
[----:B------:R-:W-:Y:S01]  /*0080*/  ULDC.U16 UR7, c[0x0][0x166] ;  /* 0x0000598000077ab9 */ /* 0x000fe20000000400 */
[----:B------:R-:W-:Y:S01]  /*0090*/  IMAD.MOV.U32 R3, RZ, RZ, 0x4 ;  /* 0x00000004ff037424 */ /* 0x000fe200078e00ff */
[----:B------:R-:W-:Y:S01]  /*00a0*/  ULDC.U16 UR6, c[0x0][0x164] ;  /* 0x0000590000067ab9 */ /* 0x000fe20000000400 */
[----:B------:R-:W-:Y:S01]  /*00b0*/  IMAD.U32 R7, RZ, RZ, UR7 ;  /* 0x00000007ff077e24 */ /* 0x000fe2000f8e00ff */
[----:B------:R-:W-:Y:S01]  /*00c0*/  MOV R4, UR6 ;  /* 0x0000000600047c02 */ /* 0x000fe20008000f00 */
[----:B------:R-:W-:-:S03]  /*00d0*/  IMAD.WIDE.U32 R2, R0, R3, c[0x0][0x168] ;  /* 0x00005a0000027625 */ /* 0x000fc600078e0003 */
[----:B------:R-:W-:-:S04]  /*00e0*/  PRMT R4, R4, 0x5410, R7 ;  /* 0x0000541004047816 */ /* 0x000fc80000000007 */
[-C--:B------:R-:W-:Y:S01]  /*00f0*/  MOV R7, R4.reuse ;  /* 0x0000000400077202 */ /* 0x080fe20000000f00 */
[--C-:B------:R-:W-:Y:S02]  /*0100*/  IMAD.MOV.U32 R6, RZ, RZ, R4.reuse ;  /* 0x000000ffff067224 */ /* 0x100fe400078e0004 */
[--C-:B------:R-:W-:Y:S02]  /*0110*/  IMAD.MOV.U32 R8, RZ, RZ, R4.reuse ;  /* 0x000000ffff087224 */ /* 0x100fe400078e0004 */
[--C-:B------:R-:W-:Y:S02]  /*0120*/  IMAD.MOV.U32 R9, RZ, RZ, R4.reuse ;  /* 0x000000ffff097224 */ /* 0x100fe400078e0004 */
[--C-:B------:R-:W-:Y:S02]  /*0130*/  IMAD.MOV.U32 R10, RZ, RZ, R4.reuse ;  /* 0x000000ffff0a7224 */ /* 0x100fe400078e0004 */
[----:B------:R-:W-:Y:S02]  /*0140*/  IMAD.MOV.U32 R11, RZ, RZ, R4 ;  /* 0x000000ffff0b7224 */ /* 0x000fe400078e0004 */
[----:B0-----:R-:W-:Y:S01]  /*0150*/  IMAD.WIDE R2, R5, 0x8, R2 ;  /* 0x0000000805027825 */ /* 0x001fe200078e0202 */
[----:B------:R-:W-:-:S04]  /*0160*/  MOV R5, R4 ;  /* 0x0000000400057202 */ /* 0x000fc80000000f00 */
[----:B------:R-:W-:Y:S04]  /*0170*/  STG.E.64 [R2.64+0x400], R6 ;  /* 0x0004000602007986 */ /* 0x000fe8000c101b04 */
[----:B------:R-:W-:Y:S04]  /*0180*/  STG.E.64 [R2.64+0x800], R8 ;  /* 0x0008000802007986 */ /* 0x000fe8000c101b04 */
[----:B------:R-:W-:Y:S04]  /*0190*/  STG.E.64 [R2.64], R4 ;  /* 0x0000000402007986 */ /* 0x000fe8000c101b04 */
[----:B------:R-:W-:Y:S01]  /*01a0*/  STG.E.64 [R2.64+0xc00], R10 ;  /* 0x000c000a02007986 */ /* 0x000fe2000c101b04 */
[----:B------:R-:W-:Y:S05]  /*01b0*/  EXIT ;  /* 0x000000000000794d */ /* 0x000fea0003800000 */
.L_x_4202:
        /* <DEDUP_REMOVED lines=8> */
[----:B------:R-:W-:Y:S02]  /*0240*/  @!P0 IMAD.WIDE.U32 R4, R4, R5, c[0x0][0x168] ;  /* 0x00005a0004048625 */ /* 0x000fe400078e0005 */
[----:B------:R-:W0:Y:S02]  /*0250*/  @!P0 LDC.U16 R7, c[0x0][0x166] ;  /* 0x00005980ff078b82 */ /* 0x000e240000000400 */
[----:B0-----:R-:W-:-:S05]  /*0260*/  @!P0 PRMT R7, R6, 0x5410, R7 ;  /* 0x0000541006078816 */ /* 0x001fca0000000007 */
[----:B------:R0:W-:Y:S01]  /*0270*/  @!P0 STG.E [R4.64], R7 ;  /* 0x0000000704008986 */ /* 0x0001e2000c101904 */
[----:B------:R-:W-:-:S13]  /*0280*/  ISETP.GE.AND P0, PT, R3, R2, PT ;  /* 0x000000020300720c */ /* 0x000fda0003f06270 */
[----:B------:R-:W-:Y:S05]  /*0290*/  @P0 BRA `(.L_x_4205) ;  /* 0x0000016000000947 */ /* 0x000fea0003800000 */
[----:B0-----:R-:W-:Y:S01]  /*02a0*/  HFMA2.MMA R5, -RZ, RZ, 0, 2.384185791015625e-07 ;  /* 0x00000004ff057435 */ /* 0x001fe200000001ff */
[----:B------:R-:W-:Y:S01]  /*02b0*/  ULDC.U16 UR6, c[0x0][0x164] ;  /* 0x0000590000067ab9 */ /* 0x000fe20000000400 */
[----:B------:R-:W-:Y:S01]  /*02c0*/  IMAD.IADD R4, R0, 0x1, R3 ;  /* 0x0000000100047824 */ /* 0x000fe200078e0203 */
[----:B------:R-:W-:Y:S01]  /*02d0*/  ULDC.U16 UR7, c[0x0][0x166] ;  /* 0x0000598000077ab9 */ /* 0x000fe20000000400 */
[----:B------:R-:W-:Y:S01]  /*02e0*/  IMAD.U32 R7, RZ, RZ, UR6 ;  /* 0x00000006ff077e24 */ /* 0x000fe2000f8e00ff */
[----:B------:R-:W-:Y:S01]  /*02f0*/  IADD3 R3, R3, 0x80, RZ ;  /* 0x0000008003037810 */ /* 0x000fe20007ffe0ff */
[----:B------:R-:W-:-:S03]  /*0300*/  IMAD.U32 R6, RZ, RZ, UR7 ;  /* 0x00000007ff067e24 */ /* 0x000fc6000f8e00ff */
[----:B------:R-:W-:Y:S01]  /*0310*/  ISETP.GE.AND P0, PT, R3, R2, PT ;  /* 0x000000020300720c */ /* 0x000fe20003f06270 */
[----:B------:R-:W-:Y:S01]  /*0320*/  IMAD.WIDE.U32 R4, R4, R5, c[0x0][0x168] ;  /* 0x00005a0004047625 */ /* 0x000fe200078e0005 */
[----:B------:R-:W-:-:S05]  /*0330*/  PRMT R7, R7, 0x5410, R6 ;  /* 0x0000541007077816 */ /* 0x000fca0000000006 */
[----:B------:R0:W-:Y:S06]  /*0340*/  STG.E [R4.64], R7 ;  /* 0x0000000704007986 */ /* 0x0001ec000c101904 */
[----:B------:R-:W-:Y:S05]  /*0350*/  @P0 BRA `(.L_x_4206) ;  /* 0x0000016000000947 */ /* 0x000fea0003800000 */
[----:B------:R-:W-:Y:S01]  /*0360*/  ULDC.U16 UR6, c[0x0][0x164] ;  /* 0x0000590000067ab9 */ /* 0x000fe20000000400 */
[----:B0-----:R-:W-:Y:S01]  /*0370*/  IADD3 R4, R0, R3, RZ ;  /* 0x0000000300047210 */ /* 0x001fe20007ffe0ff */
[----:B------:R-:W-:Y:S01]  /*0380*/  ULDC.U16 UR7, c[0x0][0x166] ;  /* 0x0000598000077ab9 */ /* 0x000fe20000000400 */
[----:B------:R-:W-:Y:S01]  /*0390*/  IMAD.U32 R7, RZ, RZ, UR6 ;  /* 0x00000006ff077e24 */ /* 0x000fe2000f8e00ff */
[----:B------:R-:W-:Y:S01]  /*03a0*/  MOV R6, UR7 ;  /* 0x0000000700067c02 */ /* 0x000fe20008000f00 */
[----:B------:R-:W-:Y:S01]  /*03b0*/  IMAD.MOV.U32 R5, RZ, RZ, 0x4 ;  /* 0x00000004ff057424 */ /* 0x000fe200078e00ff */
[----:B------:R-:W-:-:S02]  /*03c0*/  IADD3 R3, R3, 0x80, RZ ;  /* 0x0000008003037810 */ /* 0x000fc40007ffe0ff */
[----:B------:R-:W-:Y:S01]  /*03d0*/  PRMT R7, R7, 0x5410, R6 ;  /* 0x0000541007077816 */ /* 0x000fe20000000006 */
[----:B------:R-:W-:-:S05]  /*03e0*/  IMAD.WIDE.U32 R4, R4, R5, c[0x0][0x168] ;  /* 0x00005a0004047625 */ /* 0x000fca00078e0005 */
[----:B------:R0:W-:Y:S02]  /*03f0*/  STG.E [R4.64], R7 ;  /* 0x0000000704007986 */ /* 0x0001e4000c101904 */
.L_x_4205:
[----:B0-----:R-:W-:-:S13]  /*0400*/  ISETP.GE.AND P0, PT, R3, R2, PT ;  /* 0x000000020300720c */ /* 0x001fda0003f06270 */
[----:B------:R-:W-:Y:S05]  /*0410*/  @P0 BRA `(.L_x_4207) ;  /* 0x0000016000000947 */ /* 0x000fea0003800000 */
[----:B------:R-:W-:Y:S01]  /*0420*/  ULDC.U16 UR7, c[0x0][0x166] ;  /* 0x0000598000077ab9 */ /* 0x000fe20000000400 */
[----:B------:R-:W-:Y:S01]  /*0430*/  IMAD.IADD R4, R0, 0x1, R3 ;  /* 0x0000000100047824 */ /* 0x000fe200078e0203 */
[----:B------:R-:W-:Y:S01]  /*0440*/  ULDC.U16 UR6, c[0x0][0x164] ;  /* 0x0000590000067ab9 */ /* 0x000fe20000000400 */
[----:B------:R-:W-:Y:S01]  /*0450*/  IMAD.U32 R6, RZ, RZ, UR7 ;  /* 0x00000007ff067e24 */ /* 0x000fe2000f8e00ff */
[----:B------:R-:W-:Y:S01]  /*0460*/  MOV R7, UR6 ;  /* 0x0000000600077c02 */ /* 0x000fe20008000f00 */
[----:B------:R-:W-:Y:S01]  /*0470*/  IMAD.MOV.U32 R5, RZ, RZ, 0x4 ;  /* 0x00000004ff057424 */ /* 0x000fe200078e00ff */
[----:B------:R-:W-:Y:S02]  /*0480*/  IADD3 R3, R3, 0x80, RZ ;  /* 0x0000008003037810 */ /* 0x000fe40007ffe0ff */
[----:B------:R-:W-:Y:S01]  /*0490*/  PRMT R7, R7, 0x5410, R6 ;  /* 0x0000541007077816 */ /* 0x000fe20000000006 */
[----:B------:R-:W-:-:S05]  /*04a0*/  IMAD.WIDE.U32 R4, R4, R5, c[0x0][0x168] ;  /* 0x00005a0004047625 */ /* 0x000fca00078e0005 */
[----:B------:R0:W-:Y:S02]  /*04b0*/  STG.E [R4.64], R7 ;  /* 0x0000000704007986 */ /* 0x0001e4000c101904 */
.L_x_4206:
        /* <DEDUP_REMOVED lines=8> */
[----:B------:R-:W-:-:S04]  /*0540*/  IMAD.U32 R6, RZ, RZ, UR7 ;  /* 0x00000007ff067e24 */ /* 0x000fc8000f8e00ff */
[----:B------:R-:W-:Y:S01]  /*0550*/  IMAD.WIDE.U32 R4, R4, R5, c[0x0][0x168] ;  /* 0x00005a0004047625 */ /* 0x000fe200078e0005 */
[----:B------:R-:W-:-:S05]  /*0560*/  PRMT R7, R7, 0x5410, R6 ;  /* 0x0000541007077816 */ /* 0x000fca0000000006 */
[----:B------:R0:W-:Y:S02]  /*0570*/  STG.E [R4.64], R7 ;  /* 0x0000000704007986 */ /* 0x0001e4000c101904 */
.L_x_4207:
[----:B------:R-:W-:-:S13]  /*0580*/  ISETP.GE.AND P0, PT, R3, R2, PT ;  /* 0x000000020300720c */ /* 0x000fda0003f06270 */
[----:B------:R-:W-:Y:S01]  /*0590*/  @P0 BREAK B1 ;  /* 0x0000000000010942 */ /* 0x000fe20003800000 */
[----:B------:R-:W-:Y:S05]  /*05a0*/  @P0 BRA `(.L_x_4209) ;  /* 0x0000014000000947 */ /* 0x000fea0003800000 */
[----:B------:R-:W-:Y:S01]  /*05b0*/  ULDC.U16 UR6, c[0x0][0x164] ;  /* 0x0000590000067ab9 */ /* 0x000fe20000000400 */
[----:B0-----:R-:W-:Y:S01]  /*05c0*/  IADD3 R4, R0, R3, RZ ;  /* 0x0000000300047210 */ /* 0x001fe20007ffe0ff */
        /* <DEDUP_REMOVED lines=8> */
.L_x_4208:
[----:B------:R-:W-:Y:S05]  /*0650*/  BSYNC B1 ;  /* 0x0000000000017941 */ /* 0x000fea0003800000 */
.L_x_4204:
[----:B------:R-:W-:-:S13]  /*0660*/  ISETP.GE.AND P0, PT, R3, R2, PT ;  /* 0x000000020300720c */ /* 0x000fda0003f06270 */
[----:B------:R-:W1:Y:S01]  /*0670*/  @!P0 LDC.U16 R6, c[0x0][0x164] ;  /* 0x00005900ff068b82 */ /* 0x000e620000000400 */
[----:B0-----:R-:W-:Y:S01]  /*0680*/  @!P0 IMAD.IADD R4, R0, 0x1, R3 ;  /* 0x0000000100048824 */ /* 0x001fe200078e0203 */
[----:B------:R-:W-:Y:S01]  /*0690*/  @!P0 IADD3 R3, R3, 0x80, RZ ;  /* 0x0000008003038810 */ /* 0x000fe20007ffe0ff */
[----:B------:R-:W-:-:S04]  /*06a0*/  @!P0 IMAD.MOV.U32 R5, RZ, RZ, 0x4 ;  /* 0x00000004ff058424 */ /* 0x000fc800078e00ff */
[----:B------:R-:W-:Y:S01]  /*06b0*/  @!P0 IMAD.WIDE.U32 R4, R4, R5, c[0x0][0x168] ;  /* 0x00005a0004048625 */ /* 0x000fe200078e0005 */
[----:B------:R-:W1:Y:S02]  /*06c0*/  @!P0 LDC.U16 R7, c[0x0][0x166] ;  /* 0x00005980ff078b82 */ /* 0x000e640000000400 */
[----:B-1----:R-:W-:-:S05]  /*06d0*/  @!P0 PRMT R7, R6, 0x5410, R7 ;  /* 0x0000541006078816 */ /* 0x002fca0000000007 */
[----:B------:R0:W-:Y:S02]  /*06e0*/  @!P0 STG.E [R4.64], R7 ;  /* 0x0000000704008986 */ /* 0x0001e4000c101904 */
.L_x_4209:
[----:B------:R-:W-:Y:S05]  /*06f0*/  BSYNC B0 ;  /* 0x0000000000007941 */ /* 0x000fea0003800000 */
.L_x_4203:
[----:B------:R-:W-:Y:S01]  /*0700*/  WARPSYNC 0xffffffff ;  /* 0xffffffff00007948 */ /* 0x000fe20003800000 */
[----:B------:R-:W-:-:S13]  /*0710*/  ISETP.GE.AND P0, PT, R3, R2, PT ;  /* 0x000000020300720c */ /* 0x000fda0003f06270 */
[----:B------:R-:W-:Y:S05]  /*0720*/  @P0 EXIT ;  /* 0x000000000000094d */ /* 0x000fea0003800000 */
[----:B------:R-:W-:Y:S01]  /*0730*/  ULDC.U16 UR6, c[0x0][0x164] ;  /* 0x0000590000067ab9 */ /* 0x000fe20000000400 */
[----:B------:R-:W-:Y:S01]  /*0740*/  IADD3 R3, R0, R3, RZ ;  /* 0x0000000300037210 */ /* 0x000fe20007ffe0ff */
[----:B------:R-:W-:Y:S01]  /*0750*/  ULDC.U16 UR7, c[0x0][0x166] ;  /* 0x0000598000077ab9 */ /* 0x000fe20000000400 */
[----:B0-----:R-:W-:Y:S01]  /*0760*/  IMAD.U32 R5, RZ, RZ, UR6 ;  /* 0x00000006ff057e24 */ /* 0x001fe2000f8e00ff */
[----:B------:R-:W-:Y:S01]  /*0770*/  MOV R0, UR7 ;  /* 0x0000000700007c02 */ /* 0x000fe20008000f00 */
[----:B------:R-:W-:-:S03]  /*0780*/  IMAD.MOV.U32 R2, RZ, RZ, 0x4 ;  /* 0x00000004ff027424 */ /* 0x000fc600078e00ff */
[----:B------:R-:W-:Y:S01]  /*0790*/  PRMT R5, R5, 0x5410, R0 ;  /* 0x0000541005057816 */ /* 0x000fe20000000000 */
[----:B------:R-:W-:-:S05]  /*07a0*/  IMAD.WIDE.U32 R2, R3, R2, c[0x0][0x168] ;  /* 0x00005a0003027625 */ /* 0x000fca00078e0002 */
[----:B------:R-:W-:Y:S01]  /*07b0*/  STG.E [R2.64], R5 ;  /* 0x0000000502007986 */ /* 0x000fe2000c101904 */
[----:B------:R-:W-:Y:S05]  /*07c0*/  EXIT ;  /* 0x000000000000794d */ /* 0x000fea0003800000 */
.L_x_4210:
        /* <DEDUP_REMOVED lines=11> */
.L_x_6915:


//--------------------- .text._ZN2at6native29vectorized_elementwise_kernelILi4ENS0_11FillFunctorIN3c107complexINS3_4HalfEEEEESt5arrayIPcLm1EEEEviT0_T1_ --------------------------
	.section	.text._ZN2at6native29vectorized_elementwise_kernelILi4ENS0_11FillFunctorIN3c107complexINS3_4HalfEEEEESt5arrayIPcLm1EEEEviT0_T1_,"ax",@progbits
	.sectioninfo	@"SHI_REGISTERS=14"
	.align	128
        .global         _ZN2at6native29vectorized_elementwise_kernelILi4ENS0_11FillFunctorIN3c107complexINS3_4HalfEEEEESt5arrayIPcLm1EEEEviT0_T1_
        .type           _ZN2at6native29vectorized_elementwise_kernelILi4ENS0_11FillFunctorIN3c107complexINS3_4HalfEEEEESt5arrayIPcLm1EEEEviT0_T1_,@function
        .size           _ZN2at6native29vectorized_elementwise_kernelILi4ENS0_11FillFunctorIN3c107complexINS3_4HalfEEEEESt5arrayIPcLm1EEEEviT0_T1_,(.L_x_6916 - _ZN2at6native29vectorized_elementwise_kernelILi4ENS0_11FillFunctorIN3c107complexINS3_4HalfEEEEESt5arrayIPcLm1EEEEviT0_T1_)
        .other          _ZN2at6native29vectorized_elementwise_kernelILi4ENS0_11FillFunctorIN3c107complexINS3_4HalfEEEEESt5arrayIPcLm1EEEEviT0_T1_,@"STO_CUDA_ENTRY STV_DEFAULT"
_ZN2at6native29vectorized_elementwise_kernelILi4ENS0_11FillFunctorIN3c107complexINS3_4HalfEEEEESt5arrayIPcLm1EEEEviT0_T1_:
.text._ZN2at6native29vectorized_elementwise_kernelILi4ENS0_11FillFunctorIN3c107complexINS3_4HalfEEEEESt5arrayIPcLm1EEEEviT0_T1_:
        /* <DEDUP_REMOVED lines=16> */
[--C-:B------:R-:W-:Y:S01]  /*0100*/  IMAD.MOV.U32 R7, RZ, RZ, R4.reuse ;  /* 0x000000ffff077224 */ /* 0x100fe200078e0004 */
[----:B------:R-:W-:Y:S01]  /*0110*/  MOV R9, R4 ;  /* 0x0000000400097202 */ /* 0x000fe20000000f00 */
[--C-:B------:R-:W-:Y:S02]  /*0120*/  IMAD.MOV.U32 R8, RZ, RZ, R4.reuse ;  /* 0x000000ffff087224 */ /* 0x100fe400078e0004 */
[--C-:B------:R-:W-:Y:S02]  /*0130*/  IMAD.MOV.U32 R10, RZ, RZ, R4.reuse ;  /* 0x000000ffff0a7224 */ /* 0x100fe400078e0004 */
[----:B------:R-:W-:Y:S02]  /*0140*/  IMAD.MOV.U32 R11, RZ, RZ, R4 ;  /* 0x000000ffff0b7224 */ /* 0x000fe400078e0004 */
[----:B0-----:R-:W-:-:S04]  /*0150*/  IMAD.WIDE R2, R5, 0x10, R2 ;  /* 0x0000001005027825 */ /* 0x001fc800078e0202 */
[----:B------:R-:W-:Y:S01]  /*0160*/  IMAD.MOV.U32 R5, RZ, RZ, R4 ;  /* 0x000000ffff057224 */ /* 0x000fe200078e0004 */
[----:B------:R-:W-:Y:S04]  /*0170*/  STG.E.128 [R2.64+0x800], R8 ;  /* 0x0008000802007986 */ /* 0x000fe8000c101d04 */
[----:B------:R-:W-:Y:S01]  /*0180*/  STG.E.128 [R2.64], R4 ;  /* 0x0000000402007986 */ /* 0x000fe2000c101d04 */
[----:B------:R-:W-:Y:S05]  /*0190*/  EXIT ;  /* 0x000000000000794d */ /* 0x000fea0003800000 */
.L_x_4211:
        /* <DEDUP_REMOVED lines=36> */
.L_x_4214:
        /* <DEDUP_REMOVED lines=12> */
.L_x_4215:
        /* <DEDUP_REMOVED lines=12> */
.L_x_4216:
        /* <DEDUP_REMOVED lines=13> */
.L_x_4217:
[----:B------:R-:W-:Y:S05]  /*0630*/  BSYNC B1 ;  /* 0x0000000000017941 */ /* 0x000fea0003800000 */
.L_x_4213:
        /* <DEDUP_REMOVED lines=9> */
.L_x_4218:
[----:B------:R-:W-:Y:S05]  /*06d0*/  BSYNC B0 ;  /* 0x0000000000007941 */ /* 0x000fea0003800000 */
.L_x_4212:
        /* <DEDUP_REMOVED lines=13> */
.L_x_4219:
        /* <DEDUP_REMOVED lines=13> */
.L_x_6916:


//--------------------- .text._ZN2at6native29vectorized_elementwise_kernelILi8ENS0_11FillFunctorIN3c107complexINS3_4HalfEEEEESt5arrayIPcLm1EEEEviT0_T1_ --------------------------
	.section	.text._ZN2at6native29vectorized_elementwise_kernelILi8ENS0_11FillFunctorIN3c107complexINS3_4HalfEEEEESt5arrayIPcLm1EEEEviT0_T1_,"ax",@progbits
	.sectioninfo	@"SHI_REGISTERS=4"
	.align	128
        .global         _ZN2at6native29vectorized_elementwise_kernelILi8ENS0_11FillFunctorIN3c107complexINS3_4HalfEEEEESt5arrayIPcLm1EEEEviT0_T1_
        .type           _ZN2at6native29vectorized_elementwise_kernelILi8ENS0_11FillFunctorIN3c107complexINS3_4HalfEEEEESt5arrayIPcLm1EEEEviT0_T1_,@function
        .size           _ZN2at6native29vectorized_elementwise_kernelILi8ENS0_11FillFunctorIN3c107complexINS3_4HalfEEEEESt5arrayIPcLm1EEEEviT0_T1_,(.L_x_6917 - _ZN2at6native29vectorized_elementwise_kernelILi8ENS0_11FillFunctorIN3c107complexINS3_4HalfEEEEESt5arrayIPcLm1EEEEviT0_T1_)
        .other          _ZN2at6native29vectorized_elementwise_kernelILi8ENS0_11FillFunctorIN3c107complexINS3_4HalfEEEEESt5arrayIPcLm1EEEEviT0_T1_,@"STO_CUDA_ENTRY STV_DEFAULT"
_ZN2at6native29vectorized_elementwise_kernelILi8ENS0_11FillFunctorIN3c107complexINS3_4HalfEEEEESt5arrayIPcLm1EEEEviT0_T1_:
.text._ZN2at6native29vectorized_elementwise_kernelILi8ENS0_11FillFunctorIN3c107complexINS3_4HalfEEEEESt5arrayIPcLm1EEEEviT0_T1_:
[----:B------:R-:W-:Y:S02]  /*0000*/  MOV R1, c[0x0][0x28] ;  /* 0x00000a0000017a02 */ /* 0x000fe40000000f00 */
[----:B------:R-:W-:Y:S05]  /*0010*/  EXIT ;  /* 0x000000000000794d */ /* 0x000fea0003800000 */
.L_x_4220:
        /* <DEDUP_REMOVED lines=14> */
.L_x_6917:


//--------------------- .text._ZN2at6native18elementwise_kernelILi128ELi4EZNS0_15gpu_kernel_implINS0_11FillFunctorIN3c107complexIfEEEEEEvRNS_18TensorIteratorBaseERKT_EUliE_EEviT1_ --------------------------
	.section	.text._ZN2at6native18elementwise_kernelILi128ELi4EZNS0_15gpu_kernel_implINS0_11FillFunctorIN3c107complexIfEEEEEEvRNS_18TensorIteratorBaseERKT_EUliE_EEviT1_,"ax",@progbits
	.sectioninfo	@"SHI_REGISTERS=24"
	.align	128
        .global         _ZN2at6native18elementwise_kernelILi128ELi4EZNS0_15gpu_kernel_implINS0_11FillFunctorIN3c107complexIfEEEEEEvRNS_18TensorIteratorBaseERKT_EUliE_EEviT1_
        .type           _ZN2at6native18elementwise_kernelILi128ELi4EZNS0_15gpu_kernel_implINS0_11FillFunctorIN3c107complexIfEEEEEEvRNS_18TensorIteratorBaseERKT_EUliE_EEviT1_,@function
        .size           _ZN2at6native18elementwise_kernelILi128ELi4EZNS0_15gpu_kernel_implINS0_11FillFunctorIN3c107complexIfEEEEEEvRNS_18TensorIteratorBaseERKT_EUliE_EEviT1_,(.L_x_6918 - _ZN2at6native18elementwise_kernelILi128ELi4EZNS0_15gpu_kernel_implINS0_11FillFunctorIN3c107complexIfEEEEEEvRNS_18TensorIteratorBaseERKT_EUliE_EEviT1_)
        .other          _ZN2at6native18elementwise_kernelILi128ELi4EZNS0_15gpu_kernel_implINS0_11FillFunctorIN3c107complexIfEEEEEEvRNS_18TensorIteratorBaseERKT_EUliE_EEviT1_,@"STO_CUDA_ENTRY STV_DEFAULT"
_ZN2at6native18elementwise_kernelILi128ELi4EZNS0_15gpu_kernel_implINS0_11FillFunctorIN3c107complexIfEEEEEEvRNS_18TensorIteratorBaseERKT_EUliE_EEviT1_:
.text._ZN2at6native18elementwise_kernelILi128ELi4EZNS0_15gpu_kernel_implINS0_11FillFunctorIN3c107complexIfEEEEEEvRNS_18TensorIteratorBaseERKT_EUliE_EEviT1_:
        /* <DEDUP_REMOVED lines=210> */
.L_x_4223:
        /* <DEDUP_REMOVED lines=14> */
[----:B------:R-:W0:Y:S02]  /*0e00*/  F2I.FTZ.TRUNC.NTZ R5, c[0x0][0x308] ;  /* 0x0000c20000057b05 */ /* 0x000e24000021f100 */
[----:B0-----:R0:W-:Y:S01]  /*0e10*/  STG.E.U8 [R2.64], R5 ;  /* 0x0000000502007986 */ /* 0x0011e2000c101124 */
[----:B------:R-:W-:Y:S05]  /*0e20*/  BRA `(.L_x_4229) ;  /* 0x00000df000007947 */ /* 0x000fea0003800000 */
.L_x_4227:
[----:B------:R-:W0:Y:S02]  /*0e30*/  F2I.S64.TRUNC R4, c[0x0][0x308] ;  /* 0x0000c20000047b11 */ /* 0x000e24000020d900 */
[----:B0-----:R0:W-:Y:S01]  /*0e40*/  STG.E.U8 [R2.64], R4 ;  /* 0x0000000402007986 */ /* 0x0011e2000c101124 */
[----:B------:R-:W-:Y:S05]  /*0e50*/  BRA `(.L_x_4229) ;  /* 0x00000dc000007947 */ /* 0x000fea0003800000 */
.L_x_4226:
[----:B------:R-:W-:-:S13]  /*0e60*/  ISETP.NE.AND P0, PT, R4, 0x2, PT ;  /* 0x000000020400780c */ /* 0x000fda0003f05270 */
[----:B------:R-:W-:Y:S05]  /*0e70*/  @!P0 BRA `(.L_x_4230) ;  /* 0x000000a000008947 */ /* 0x000fea0003800000 */
[----:B------:R-:W-:-:S13]  /*0e80*/  ISETP.NE.AND P0, PT, R4, 0x3, PT ;  /* 0x000000030400780c */ /* 0x000fda0003f05270 */
[----:B------:R-:W-:Y:S05]  /*0e90*/  @!P0 BRA `(.L_x_4231) ;  /* 0x0000005000008947 */ /* 0x000fea0003800000 */
[----:B------:R-:W-:-:S13]  /*0ea0*/  ISETP.NE.AND P0, PT, R4, 0x4, PT ;  /* 0x000000040400780c */ /* 0x000fda0003f05270 */
[----:B------:R-:W-:Y:S05]  /*0eb0*/  @P0 BRA `(.L_x_4228) ;  /* 0x00000bd000000947 */ /* 0x000fea0003800000 */
[----:B------:R-:W0:Y:S02]  /*0ec0*/  F2I.S64.TRUNC R4, c[0x0][0x308] ;  /* 0x0000c20000047b11 */ /* 0x000e24000020d900 */
[----:B0-----:R0:W-:Y:S01]  /*0ed0*/  STG.E.64 [R2.64], R4 ;  /* 0x0000000402007986 */ /* 0x0011e2000c101b24 */
[----:B------:R-:W-:Y:S05]  /*0ee0*/  BRA `(.L_x_4229) ;  /* 0x00000d3000007947 */ /* 0x000fea0003800000 */
.L_x_4231:
[----:B------:R-:W0:Y:S02]  /*0ef0*/  F2I.FTZ.TRUNC.NTZ R5, c[0x0][0x308] ;  /* 0x0000c20000057b05 */ /* 0x000e24000021f100 */
[----:B0-----:R0:W-:Y:S01]  /*0f00*/  STG.E [R2.64], R5 ;  /* 0x0000000502007986 */ /* 0x0011e2000c101924 */
[----:B------:R-:W-:Y:S05]  /*0f10*/  BRA `(.L_x_4229) ;  /* 0x00000d0000007947 */ /* 0x000fea0003800000 */
.L_x_4230:
[----:B------:R-:W0:Y:S02]  /*0f20*/  F2I.FTZ.TRUNC.NTZ R5, c[0x0][0x308] ;  /* 0x0000c20000057b05 */ /* 0x000e24000021f100 */
[----:B0-----:R0:W-:Y:S01]  /*0f30*/  STG.E.U16 [R2.64], R5 ;  /* 0x0000000502007986 */ /* 0x0011e2000c101524 */
[----:B------:R-:W-:Y:S05]  /*0f40*/  BRA `(.L_x_4229) ;  /* 0x00000cd000007947 */ /* 0x000fea0003800000 */
.L_x_4225:
[----:B------:R-:W-:-:S13]  /*0f50*/  ISETP.GT.AND P0, PT, R4, 0x6, PT ;  /* 0x000000060400780c */ /* 0x000fda0003f04270 */
[----:B------:R-:W-:Y:S05]  /*0f60*/  @P0 BRA `(.L_x_4232) ;  /* 0x000000a000000947 */ /* 0x000fea0003800000 */
[----:B------:R-:W-:-:S13]  /*0f70*/  ISETP.NE.AND P0, PT, R4, 0x5, PT ;  /* 0x000000050400780c */ /* 0x000fda0003f05270 */
[----:B------:R-:W-:Y:S05]  /*0f80*/  @!P0 BRA `(.L_x_4233) ;  /* 0x0000005000008947 */ /* 0x000fea0003800000 */
[----:B------:R-:W-:-:S13]  /*0f90*/  ISETP.NE.AND P0, PT, R4, 0x6, PT ;  /* 0x000000060400780c */ /* 0x000fda0003f05270 */
[----:B------:R-:W-:Y:S05]  /*0fa0*/  @P0 BRA `(.L_x_4228) ;  /* 0x00000ae000000947 */ /* 0x000fea0003800000 */
[----:B------:R-:W-:-:S05]  /*0fb0*/  IMAD.MOV.U32 R5, RZ, RZ, c[0x0][0x308] ;  /* 0x0000c200ff057624 */ /* 0x000fca00078e00ff */
[----:B------:R0:W-:Y:S01]  /*0fc0*/  STG.E [R2.64], R5 ;  /* 0x0000000502007986 */ /* 0x0001e2000c101924 */
[----:B------:R-:W-:Y:S05]  /*0fd0*/  BRA `(.L_x_4229) ;  /* 0x00000c4000007947 */ /* 0x000fea0003800000 */
.L_x_4233:
[----:B------:R-:W-:-:S05]  /*0fe0*/  F2FP.PACK_AB R0, RZ, c[0x0][0x308] ;  /* 0x0000c200ff007a3e */ /* 0x000fca00000000ff */
[----:B------:R0:W-:Y:S01]  /*0ff0*/  STG.E.U16 [R2.64], R0 ;  /* 0x0000000002007986 */ /* 0x0001e2000c101524 */
[----:B------:R-:W-:Y:S05]  /*1000*/  BRA `(.L_x_4229) ;  /* 0x00000c1000007947 */ /* 0x000fea0003800000 */
.L_x_4232:
        /* <DEDUP_REMOVED lines=10> */
.L_x_4235:
[----:B------:R-:W-:-:S05]  /*10b0*/  IMAD.MOV.U32 R5, RZ, RZ, c[0x0][0x30c] ;  /* 0x0000c300ff057624 */ /* 0x000fca00078e00ff */
[----:B------:R-:W-:-:S05]  /*10c0*/  F2FP.PACK_AB R5, R5, c[0x0][0x308] ;  /* 0x0000c20005057a3e */ /* 0x000fca00000000ff */
[----:B------:R0:W-:Y:S01]  /*10d0*/  STG.E [R2.64], R5 ;  /* 0x0000000502007986 */ /* 0x0001e2000c101924 */
[----:B------:R-:W-:Y:S05]  /*10e0*/  BRA `(.L_x_4229) ;  /* 0x00000b3000007947 */ /* 0x000fea0003800000 */
.L_x_4234:
[----:B------:R-:W-:-:S04]  /*10f0*/  IMAD.MOV.U32 R4, RZ, RZ, c[0x0][0x308] ;  /* 0x0000c200ff047624 */ /* 0x000fc800078e00ff */
[----:B------:R-:W-:-:S06]  /*1100*/  FMUL.FTZ R4, R4, 1 ;  /* 0x3f80000004047820 */ /* 0x000fcc0000410000 */
[----:B------:R-:W0:Y:S02]  /*1110*/  F2F.F64.F32 R4, R4 ;  /* 0x0000000400047310 */ /* 0x000e240000201800 */
[----:B0-----:R0:W-:Y:S01]  /*1120*/  STG.E.64 [R2.64], R4 ;  /* 0x0000000402007986 */ /* 0x0011e2000c101b24 */
[----:B------:R-:W-:Y:S05]  /*1130*/  BRA `(.L_x_4229) ;  /* 0x00000ae000007947 */ /* 0x000fea0003800000 */
.L_x_4224:
        /* <DEDUP_REMOVED lines=8> */
[----:B------:R-:W-:Y:S02]  /*11c0*/  FSETP.NEU.FTZ.AND P0, PT, RZ, c[0x0][0x308], PT ;  /* 0x0000c200ff007a0b */ /* 0x000fe40003f1d000 */
[----:B------:R-:W-:-:S04]  /*11d0*/  FSETP.NEU.FTZ.AND P1, PT, RZ, c[0x0][0x30c], PT ;  /* 0x0000c300ff007a0b */ /* 0x000fc80003f3d000 */
[----:B------:R-:W-:-:S04]  /*11e0*/  PLOP3.LUT P0, PT, P0, P1, PT, 0xa8, 0x0 ;  /* 0x000000000000781c */ /* 0x000fc80000703570 */
[----:B------:R-:W-:-:S05]  /*11f0*/  SEL R5, RZ, 0x1, !P0 ;  /* 0x00000001ff057807 */ /* 0x000fca0004000000 */
[----:B------:R0:W-:Y:S01]  /*1200*/  STG.E.U8 [R2.64], R5 ;  /* 0x0000000502007986 */ /* 0x0001e2000c101124 */
[----:B------:R-:W-:Y:S05]  /*1210*/  BRA `(.L_x_4229) ;  /* 0x00000a0000007947 */ /* 0x000fea0003800000 */
.L_x_4238:
[----:B------:R-:W-:Y:S02]  /*1220*/  IMAD.MOV.U32 R6, RZ, RZ, c[0x0][0x30c] ;  /* 0x0000c300ff067624 */ /* 0x000fe400078e00ff */
[----:B------:R-:W-:Y:S02]  /*1230*/  IMAD.MOV.U32 R0, RZ, RZ, c[0x0][0x308] ;  /* 0x0000c200ff007624 */ /* 0x000fe400078e00ff */
[----:B------:R-:W-:Y:S02]  /*1240*/  FMUL.FTZ R6, R6, 1 ;  /* 0x3f80000006067820 */ /* 0x000fe40000410000 */
[----:B------:R-:W-:-:S04]  /*1250*/  FMUL.FTZ R0, R0, 1 ;  /* 0x3f80000000007820 */ /* 0x000fc80000410000 */
[----:B------:R-:W-:Y:S08]  /*1260*/  F2F.F64.F32 R6, R6 ;  /* 0x0000000600067310 */ /* 0x000ff00000201800 */
[----:B------:R-:W0:Y:S02]  /*1270*/  F2F.F64.F32 R4, R0 ;  /* 0x0000000000047310 */ /* 0x000e240000201800 */
[----:B0-----:R0:W-:Y:S01]  /*1280*/  STG.E.128 [R2.64], R4 ;  /* 0x0000000402007986 */ /* 0x0011e2000c101d24 */
[----:B------:R-:W-:Y:S05]  /*1290*/  BRA `(.L_x_4229) ;  /* 0x0000098000007947 */ /* 0x000fea0003800000 */
.L_x_4237:
[----:B------:R-:W-:-:S13]  /*12a0*/  ISETP.NE.AND P0, PT, R4, 0xf, PT ;  /* 0x0000000f0400780c */ /* 0x000fda0003f05270 */
[----:B------:R-:W-:Y:S05]  /*12b0*/  @!P0 BRA `(.L_x_4239) ;  /* 0x000002b000008947 */ /* 0x000fea0003800000 */
[----:B------:R-:W-:-:S13]  /*12c0*/  ISETP.NE.AND P0, PT, R4, 0x17, PT ;  /* 0x000000170400780c */ /* 0x000fda0003f05270 */
[----:B------:R-:W-:Y:S05]  /*12d0*/  @!P0 BRA `(.L_x_4240) ;  /* 0x0000014000008947 */ /* 0x000fea0003800000 */
[----:B------:R-:W-:-:S13]  /*12e0*/  ISETP.NE.AND P0, PT, R4, 0x18, PT ;  /* 0x000000180400780c */ /* 0x000fda0003f05270 */
[----:B------:R-:W-:Y:S05]  /*12f0*/  @P0 BRA `(.L_x_4228) ;  /* 0x0000079000000947 */ /* 0x000fea0003800000 */
[----:B------:R-:W-:-:S05]  /*1300*/  IMAD.MOV.U32 R6, RZ, RZ, c[0x0][0x308] ;  /* 0x0000c200ff067624 */ /* 0x000fca00078e00ff */
[C---:B------:R-:W-:Y:S02]  /*1310*/  LOP3.LUT R0, R6.reuse, 0x7fffffff, RZ, 0xc0, !PT ;  /* 0x7fffffff06007812 */ /* 0x040fe400078ec0ff */
[----:B------:R-:W-:Y:S02]  /*1320*/  LOP3.LUT R4, R6, 0x80000000, RZ, 0xc0, !PT ;  /* 0x8000000006047812 */ /* 0x000fe400078ec0ff */
[----:B------:R-:W-:Y:S02]  /*1330*/  ISETP.GT.U32.AND P0, PT, R0, 0x43efffff, PT ;  /* 0x43efffff0000780c */ /* 0x000fe40003f04070 */
[----:B------:R-:W-:Y:S02]  /*1340*/  SHF.R.U32.HI R5, RZ, 0x18, R4 ;  /* 0x00000018ff057819 */ /* 0x000fe40000011604 */
[----:B------:R-:W-:-:S09]  /*1350*/  MOV R4, 0x7f ;  /* 0x0000007f00047802 */ /* 0x000fd20000000f00 */
[----:B------:R-:W-:Y:S05]  /*1360*/  @P0 BRA `(.L_x_4241) ;  /* 0x0000008000000947 */ /* 0x000fea0003800000 */
[----:B------:R-:W-:-:S13]  /*1370*/  ISETP.GE.U32.AND P0, PT, R0, 0x3c800000, PT ;  /* 0x3c8000000000780c */ /* 0x000fda0003f06070 */
[----:B------:R-:W-:Y:S01]  /*1380*/  @P0 SHF.R.U32.HI R4, RZ, 0x14, R6 ;  /* 0x00000014ff040819 */ /* 0x000fe20000011606 */
[----:B------:R-:W-:-:S03]  /*1390*/  @!P0 FADD.FTZ R0, R0, 16384 ;  /* 0x4680000000008421 */ /* 0x000fc60000010000 */
[----:B------:R-:W-:-:S04]  /*13a0*/  @P0 LOP3.LUT R4, R4, 0x1, RZ, 0xc0, !PT ;  /* 0x0000000104040812 */ /* 0x000fc800078ec0ff */
[----:B------:R-:W-:-:S04]  /*13b0*/  @P0 IADD3 R4, R4, c[0x0][0x308], RZ ;  /* 0x0000c20004040a10 */ /* 0x000fc80007ffe0ff */
[----:B------:R-:W-:-:S04]  /*13c0*/  @P0 IADD3 R4, R4, 0x407ffff, RZ ;  /* 0x0407ffff04040810 */ /* 0x000fc80007ffe0ff */
[----:B------:R-:W-:Y:S02]  /*13d0*/  @P0 SHF.R.U32.HI R4, RZ, 0x14, R4 ;  /* 0x00000014ff040819 */ /* 0x000fe40000011604 */
[----:B------:R-:W-:-:S04]  /*13e0*/  @!P0 IADD3 R4, R0, -0x46800000, RZ ;  /* 0xb980000000048810 */ /* 0x000fc80007ffe0ff */
.L_x_4241:
[----:B------:R-:W-:-:S05]  /*13f0*/  LOP3.LUT R5, R4, R5, RZ, 0xfc, !PT ;  /* 0x0000000504057212 */ /* 0x000fca00078efcff */
[----:B------:R0:W-:Y:S01]  /*1400*/  STG.E.U8 [R2.64], R5 ;  /* 0x0000000502007986 */ /* 0x0001e2000c101124 */
[----:B------:R-:W-:Y:S05]  /*1410*/  BRA `(.L_x_4229) ;  /* 0x0000080000007947 */ /* 0x000fea0003800000 */
.L_x_4240:
[----:B------:R-:W-:-:S05]  /*1420*/  IMAD.MOV.U32 R5, RZ, RZ, c[0x0][0x308] ;  /* 0x0000c200ff057624 */ /* 0x000fca00078e00ff */
[----:B------:R-:W-:-:S04]  /*1430*/  LOP3.LUT R4, R5, 0x7fffffff, RZ, 0xc0, !PT ;  /* 0x7fffffff05047812 */ /* 0x000fc800078ec0ff */
[----:B------:R-:W-:-:S13]  /*1440*/  ISETP.GT.U32.AND P0, PT, R4, 0x477fffff, PT ;  /* 0x477fffff0400780c */ /* 0x000fda0003f04070 */
        /* <DEDUP_REMOVED lines=8> */
[----:B------:R-:W-:Y:S01]  /*14d0*/  @!P0 IADD3 R0, R4, -0x43000000, RZ ;  /* 0xbd00000004008810 */ /* 0x000fe20007ffe0ff */
[----:B------:R-:W-:Y:S05]  /*14e0*/  BRA `(.L_x_4243) ;  /* 0x0000003000007947 */ /* 0x000fea0003800000 */
.L_x_4242:
[----:B------:R-:W-:Y:S01]  /*14f0*/  IMAD.MOV.U32 R0, RZ, RZ, 0x7f ;  /* 0x0000007fff007424 */ /* 0x000fe200078e00ff */
[----:B------:R-:W-:-:S04]  /*1500*/  ISETP.GT.U32.AND P0, PT, R4, 0x7f800000, PT ;  /* 0x7f8000000400780c */ /* 0x000fc80003f04070 */
[----:B------:R-:W-:Y:S02]  /*1510*/  SEL R0, R0, 0x7c, P0 ;  /* 0x0000007c00007807 */ /* 0x000fe40000000000 */
.L_x_4243:
[----:B------:R-:W-:-:S04]  /*1520*/  LOP3.LUT R5, R5, 0x80000000, RZ, 0xc0, !PT ;  /* 0x8000000005057812 */ /* 0x000fc800078ec0ff */
[----:B------:R-:W-:-:S04]  /*1530*/  SHF.R.U32.HI R5, RZ, 0x18, R5 ;  /* 0x00000018ff057819 */ /* 0x000fc80000011605 */
[----:B------:R-:W-:-:S05]  /*1540*/  LOP3.LUT R5, R0, R5, RZ, 0xfc, !PT ;  /* 0x0000000500057212 */ /* 0x000fca00078efcff */
[----:B------:R0:W-:Y:S01]  /*1550*/  STG.E.U8 [R2.64], R5 ;  /* 0x0000000502007986 */ /* 0x0001e2000c101124 */
[----:B------:R-:W-:Y:S05]  /*1560*/  BRA `(.L_x_4229) ;  /* 0x000006b000007947 */ /* 0x000fea0003800000 */
.L_x_4239:
[----:B------:R-:W-:-:S05]  /*1570*/  F2FP.BF16.PACK_AB R0, RZ, c[0x0][0x308] ;  /* 0x0000c200ff007a3e */ /* 0x000fca00000010ff */
[----:B------:R0:W-:Y:S01]  /*1580*/  STG.E.U16 [R2.64], R0 ;  /* 0x0000000002007986 */ /* 0x0001e2000c101524 */
[----:B------:R-:W-:Y:S05]  /*1590*/  BRA `(.L_x_4229) ;  /* 0x0000068000007947 */ /* 0x000fea0003800000 */
.L_x_4236:
        /* <DEDUP_REMOVED lines=8> */
[----:B------:R-:W0:Y:S02]  /*1620*/  F2I.FTZ.U32.TRUNC.NTZ R5, c[0x0][0x308] ;  /* 0x0000c20000057b05 */ /* 0x000e24000021f000 */
[----:B0-----:R0:W-:Y:S01]  /*1630*/  STG.E.U16 [R2.64], R5 ;  /* 0x0000000502007986 */ /* 0x0011e2000c101524 */
[----:B------:R-:W-:Y:S05]  /*1640*/  BRA `(.L_x_4229) ;  /* 0x000005d000007947 */ /* 0x000fea0003800000 */
.L_x_4246:
[----:B------:R-:W-:Y:S02]  /*1650*/  IMAD.MOV.U32 R5, RZ, RZ, c[0x0][0x308] ;  /* 0x0000c200ff057624 */ /* 0x000fe400078e00ff */
[----:B------:R-:W-:-:S03]  /*1660*/  IMAD.MOV.U32 R0, RZ, RZ, 0x80 ;  /* 0x00000080ff007424 */ /* 0x000fc600078e00ff */
[----:B------:R-:W-:-:S04]  /*1670*/  LOP3.LUT R4, R5, 0x7fffffff, RZ, 0xc0, !PT ;  /* 0x7fffffff05047812 */ /* 0x000fc800078ec0ff */
[----:B------:R-:W-:-:S13]  /*1680*/  ISETP.GT.U32.AND P0, PT, R4, 0x437fffff, PT ;  /* 0x437fffff0400780c */ /* 0x000fda0003f04070 */
[----:B------:R-:W-:Y:S05]  /*1690*/  @P0 BRA `(.L_x_4247) ;  /* 0x0000011000000947 */ /* 0x000fea0003800000 */
[----:B------:R-:W-:-:S13]  /*16a0*/  ISETP.GE.U32.AND P0, PT, R4, 0x3c000000, PT ;  /* 0x3c0000000400780c */ /* 0x000fda0003f06070 */
[----:B------:R-:W-:Y:S05]  /*16b0*/  @!P0 BRA `(.L_x_4248) ;  /* 0x0000007000008947 */ /* 0x000fea0003800000 */
[----:B------:R-:W-:-:S04]  /*16c0*/  SHF.R.U32.HI R0, RZ, 0x14, R5 ;  /* 0x00000014ff007819 */ /* 0x000fc80000011605 */
[----:B------:R-:W-:-:S04]  /*16d0*/  LOP3.LUT R0, R0, 0x1, RZ, 0xc0, !PT ;  /* 0x0000000100007812 */ /* 0x000fc800078ec0ff */
[----:B------:R-:W-:-:S04]  /*16e0*/  IADD3 R0, R0, c[0x0][0x308], RZ ;  /* 0x0000c20000007a10 */ /* 0x000fc80007ffe0ff */
[----:B------:R-:W-:-:S04]  /*16f0*/  IADD3 R0, R0, 0x487ffff, RZ ;  /* 0x0487ffff00007810 */ /* 0x000fc80007ffe0ff */
[----:B------:R-:W-:-:S04]  /*1700*/  SHF.R.U32.HI R0, RZ, 0x14, R0 ;  /* 0x00000014ff007819 */ /* 0x000fc80000011600 */
[----:B------:R-:W-:Y:S01]  /*1710*/  LOP3.LUT R4, R0, 0xff, RZ, 0xc0, !PT ;  /* 0x000000ff00047812 */ /* 0x000fe200078ec0ff */
[----:B------:R-:W-:Y:S05]  /*1720*/  BRA `(.L_x_4249) ;  /* 0x0000004000007947 */ /* 0x000fea0003800000 */
.L_x_4248:
[----:B------:R-:W-:-:S05]  /*1730*/  FADD.FTZ R0, R4, 8192 ;  /* 0x4600000004007421 */ /* 0x000fca0000010000 */
[----:B------:R-:W-:Y:S02]  /*1740*/  LOP3.LUT P0, R4, R0, 0xff, RZ, 0xc0, !PT ;  /* 0x000000ff00047812 */ /* 0x000fe4000780c0ff */
[----:B------:R-:W-:-:S11]  /*1750*/  PRMT R0, RZ, 0x7610, R0 ;  /* 0x00007610ff007816 */ /* 0x000fd60000000000 */
[----:B------:R-:W-:Y:S05]  /*1760*/  @!P0 BRA `(.L_x_4247) ;  /* 0x0000004000008947 */ /* 0x000fea0003800000 */
.L_x_4249:
[----:B------:R-:W-:-:S04]  /*1770*/  LOP3.LUT R5, R5, 0x80000000, RZ, 0xc0, !PT ;  /* 0x8000000005057812 */ /* 0x000fc800078ec0ff */
[----:B------:R-:W-:-:S04]  /*1780*/  SHF.R.U32.HI R5, RZ, 0x18, R5 ;  /* 0x00000018ff057819 */ /* 0x000fc80000011605 */
[----:B------:R-:W-:-:S04]  /*1790*/  LOP3.LUT R4, R4, R5, RZ, 0xfc, !PT ;  /* 0x0000000504047212 */ /* 0x000fc800078efcff */
[----:B------:R-:W-:-:S05]  /*17a0*/  PRMT R0, R4, 0x7610, R0 ;  /* 0x0000761004007816 */ /* 0x000fca0000000000 */
.L_x_4247:
[----:B------:R0:W-:Y:S01]  /*17b0*/  STG.E.U8 [R2.64], R0 ;  /* 0x0000000002007986 */ /* 0x0001e2000c101124 */
[----:B------:R-:W-:Y:S05]  /*17c0*/  BRA `(.L_x_4229) ;  /* 0x0000045000007947 */ /* 0x000fea0003800000 */
.L_x_4245:
        /* <DEDUP_REMOVED lines=14> */
.L_x_4251:
[----:B------:R-:W-:-:S05]  /*18b0*/  FADD.FTZ R0, R4, 64 ;  /* 0x4280000004007421 */ /* 0x000fca0000010000 */
[----:B------:R-:W-:Y:S02]  /*18c0*/  LOP3.LUT P0, R4, R0, 0xff, RZ, 0xc0, !PT ;  /* 0x000000ff00047812 */ /* 0x000fe4000780c0ff */
[----:B------:R-:W-:-:S11]  /*18d0*/  PRMT R0, RZ, 0x7610, R0 ;  /* 0x00007610ff007816 */ /* 0x000fd60000000000 */
[----:B------:R-:W-:Y:S05]  /*18e0*/  @!P0 BRA `(.L_x_4250) ;  /* 0x0000004000008947 */ /* 0x000fea0003800000 */
.L_x_4252:
[----:B------:R-:W-:-:S04]  /*18f0*/  LOP3.LUT R5, R5, 0x80000000, RZ, 0xc0, !PT ;  /* 0x8000000005057812 */ /* 0x000fc800078ec0ff */
[----:B------:R-:W-:-:S04]  /*1900*/  SHF.R.U32.HI R5, RZ, 0x18, R5 ;  /* 0x00000018ff057819 */ /* 0x000fc80000011605 */
[----:B------:R-:W-:-:S04]  /*1910*/  LOP3.LUT R4, R4, R5, RZ, 0xfc, !PT ;  /* 0x0000000504047212 */ /* 0x000fc800078efcff */
[----:B------:R-:W-:-:S05]  /*1920*/  PRMT R0, R4, 0x7610, R0 ;  /* 0x0000761004007816 */ /* 0x000fca0000000000 */
.L_x_4250:
[----:B------:R0:W-:Y:S01]  /*1930*/  STG.E.U8 [R2.64], R0 ;  /* 0x0000000002007986 */ /* 0x0001e2000c101124 */
[----:B------:R-:W-:Y:S05]  /*1940*/  BRA `(.L_x_4229) ;  /* 0x000002d000007947 */ /* 0x000fea0003800000 */
.L_x_4244:
[----:B------:R-:W-:-:S13]  /*1950*/  ISETP.NE.AND P0, PT, R4, 0x1c, PT ;  /* 0x0000001c0400780c */ /* 0x000fda0003f05270 */
[----:B------:R-:W-:Y:S05]  /*1960*/  @!P0 BRA `(.L_x_4253) ;  /* 0x0000029000008947 */ /* 0x000fea0003800000 */
[----:B------:R-:W-:-:S13]  /*1970*/  ISETP.NE.AND P0, PT, R4, 0x1d, PT ;  /* 0x0000001d0400780c */ /* 0x000fda0003f05270 */
[----:B------:R-:W-:Y:S05]  /*1980*/  @!P0 BRA `(.L_x_4254) ;  /* 0x0000024000008947 */ /* 0x000fea0003800000 */
[----:B------:R-:W-:-:S13]  /*1990*/  ISETP.NE.AND P0, PT, R4, 0x2c, PT ;  /* 0x0000002c0400780c */ /* 0x000fda0003f05270 */
[----:B------:R-:W-:Y:S05]  /*19a0*/  @P0 BRA `(.L_x_4228) ;  /* 0x000000e000000947 */ /* 0x000fea0003800000 */
[----:B------:R-:W-:Y:S02]  /*19b0*/  IMAD.MOV.U32 R5, RZ, RZ, c[0x0][0x308] ;  /* 0x0000c200ff057624 */ /* 0x000fe400078e00ff */
        /* <DEDUP_REMOVED lines=11> */
.L_x_4255:
[----:B------:R0:W-:Y:S01]  /*1a70*/  STG.E.U8 [R2.64], R4 ;  /* 0x0000000402007986 */ /* 0x0001e2000c101124 */
[----:B------:R-:W-:Y:S05]  /*1a80*/  BRA `(.L_x_4229) ;  /* 0x0000019000007947 */ /* 0x000fea0003800000 */
.L_x_4228:
        /* <DEDUP_REMOVED lines=20> */
.L_x_4254:
[----:B------:R-:W0:Y:S02]  /*1bd0*/  F2I.U64.TRUNC R4, c[0x0][0x308] ;  /* 0x0000c20000047b11 */ /* 0x000e24000020d800 */
[----:B0-----:R0:W-:Y:S01]  /*1be0*/  STG.E.64 [R2.64], R4 ;  /* 0x0000000402007986 */ /* 0x0011e2000c101b24 */
[----:B------:R-:W-:Y:S05]  /*1bf0*/  BRA `(.L_x_4229) ;  /* 0x0000002000007947 */ /* 0x000fea0003800000 */
.L_x_4253:
[----:B------:R-:W0:Y:S02]  /*1c00*/  F2I.FTZ.U32.TRUNC.NTZ R5, c[0x0][0x308] ;  /* 0x0000c20000057b05 */ /* 0x000e24000021f000 */
[----:B0-----:R0:W-:Y:S02]  /*1c10*/  STG.E [R2.64], R5 ;  /* 0x0000000502007986 */ /* 0x0011e4000c101924 */
.L_x_4229:
[----:B------:R-:W-:-:S05]  /*1c20*/  IMAD R16, R19, 0x200, R16 ;  /* 0x0000020013107824 */ /* 0x000fca00078e0210 */
[----:B------:R-:W-:Y:S02]  /*1c30*/  IADD3 R17, R16, 0x80, RZ ;  /* 0x0000008010117810 */ /* 0x000fe40007ffe0ff */
.L_x_4222:
[----:B------:R-:W-:Y:S05]  /*1c40*/  BSYNC B6 ;  /* 0x0000000000067941 */ /* 0x000fea0003800000 */
.L_x_4221:
[----:B------:R-:W-:Y:S01]  /*1c50*/  ISETP.GE.AND P0, PT, R17, c[0x0][0x160], PT ;  /* 0x0000580011007a0c */ /* 0x000fe20003f06270 */
[----:B------:R-:W-:-:S12]  /*1c60*/  BSSY B6, `(.L_x_4256) ;  /* 0x000037a000067945 */ /* 0x000fd80003800000 */
[----:B------:R-:W-:Y:S05]  /*1c70*/  @P0 BRA `(.L_x_4257) ;  /* 0x0000378000000947 */ /* 0x000fea0003800000 */
[----:B------:R-:W-:Y:S01]  /*1c80*/  ISETP.NE.AND P0, PT, RZ, c[0x0][0x168], PT ;  /* 0x00005a00ff007a0c */ /* 0x000fe20003f05270 */
[----:B0-----:R-:W-:-:S12]  /*1c90*/  IMAD.MOV.U32 R0, RZ, RZ, RZ ;  /* 0x000000ffff007224 */ /* 0x001fd800078e00ff */
[----:B------:R-:W-:Y:S05]  /*1ca0*/  @!P0 BRA `(.L_x_4258) ;  /* 0x00000c7000008947 */ /* 0x000fea0003800000 */
[----:B------:R-:W-:Y:S01]  /*1cb0*/  HFMA2.MMA R16, -RZ, RZ, 0, 0 ;  /* 0x00000000ff107435 */ /* 0x000fe200000001ff */
[----:B------:R-:W-:-:S05]  /*1cc0*/  IMAD.MOV.U32 R4, RZ, RZ, 0x1 ;  /* 0x00000001ff047424 */ /* 0x000fca00078e00ff */
[----:B------:R-:W-:-:S04]  /*1cd0*/  ISETP.NE.AND P0, PT, R4, c[0x0][0x168], PT ;  /* 0x00005a0004007a0c */ /* 0x000fc80003f05270 */
[----:B------:R-:W-:-:S05]  /*1ce0*/  IMAD.HI.U32 R2, R17, c[0x0][0x170], R16 ;  /* 0x00005c0011027a27 */ /* 0x000fca00078e0010 */
        /* <DEDUP_REMOVED lines=195> */
.L_x_4258:
        /* <DEDUP_REMOVED lines=17> */
.L_x_4262:
[----:B------:R-:W0:Y:S02]  /*2a30*/  F2I.S64.TRUNC R4, c[0x0][0x308] ;  /* 0x0000c20000047b11 */ /* 0x000e24000020d900 */
[----:B0-----:R0:W-:Y:S01]  /*2a40*/  STG.E.U8 [R2.64], R4 ;  /* 0x0000000402007986 */ /* 0x0011e2000c101124 */
[----:B------:R-:W-:Y:S05]  /*2a50*/  BRA `(.L_x_4264) ;  /* 0x00000dc000007947 */ /* 0x000fea0003800000 */
.L_x_4261:
        /* <DEDUP_REMOVED lines=9> */
.L_x_4266:
[----:B------:R-:W0:Y:S02]  /*2af0*/  F2I.FTZ.TRUNC.NTZ R5, c[0x0][0x308] ;  /* 0x0000c20000057b05 */ /* 0x000e24000021f100 */
[----:B0-----:R0:W-:Y:S01]  /*2b00*/  STG.E [R2.64], R5 ;  /* 0x0000000502007986 */ /* 0x0011e2000c101924 */
[----:B------:R-:W-:Y:S05]  /*2b10*/  BRA `(.L_x_4264) ;  /* 0x00000d0000007947 */ /* 0x000fea0003800000 */
.L_x_4265:
[----:B------:R-:W0:Y:S02]  /*2b20*/  F2I.FTZ.TRUNC.NTZ R5, c[0x0][0x308] ;  /* 0x0000c20000057b05 */ /* 0x000e24000021f100 */
[----:B0-----:R0:W-:Y:S01]  /*2b30*/  STG.E.U16 [R2.64], R5 ;  /* 0x0000000502007986 */ /* 0x0011e2000c101524 */
[----:B------:R-:W-:Y:S05]  /*2b40*/  BRA `(.L_x_4264) ;  /* 0x00000cd000007947 */ /* 0x000fea0003800000 */
.L_x_4260:
        /* <DEDUP_REMOVED lines=9> */
.L_x_4268:
[----:B------:R-:W-:-:S05]  /*2be0*/  F2FP.PACK_AB R0, RZ, c[0x0][0x308] ;  /* 0x0000c200ff007a3e */ /* 0x000fca00000000ff */
[----:B------:R0:W-:Y:S01]  /*2bf0*/  STG.E.U16 [R2.64], R0 ;  /* 0x0000000002007986 */ /* 0x0001e2000c101524 */
[----:B------:R-:W-:Y:S05]  /*2c00*/  BRA `(.L_x_4264) ;  /* 0x00000c1000007947 */ /* 0x000fea0003800000 */
.L_x_4267:
        /* <DEDUP_REMOVED lines=10> */
.L_x_4270:
[----:B------:R-:W-:-:S05]  /*2cb0*/  IMAD.MOV.U32 R0, RZ, RZ, c[0x0][0x30c] ;  /* 0x0000c300ff007624 */ /* 0x000fca00078e00ff */
[----:B------:R-:W-:-:S05]  /*2cc0*/  F2FP.PACK_AB R5, R0, c[0x0][0x308] ;  /* 0x0000c20000057a3e */ /* 0x000fca00000000ff */
[----:B------:R0:W-:Y:S01]  /*2cd0*/  STG.E [R2.64], R5 ;  /* 0x0000000502007986 */ /* 0x0001e2000c101924 */
[----:B------:R-:W-:Y:S05]  /*2ce0*/  BRA `(.L_x_4264) ;  /* 0x00000b3000007947 */ /* 0x000fea0003800000 */
.L_x_4269:
[----:B------:R-:W-:-:S04]  /*2cf0*/  IMAD.MOV.U32 R0, RZ, RZ, c[0x0][0x308] ;  /* 0x0000c200ff007624 */ /* 0x000fc800078e00ff */
[----:B------:R-:W-:-:S04]  /*2d00*/  FMUL.FTZ R0, R0, 1 ;  /* 0x3f80000000007820 */ /* 0x000fc80000410000 */
[----:B------:R-:W0:Y:S02]  /*2d10*/  F2F.F64.F32 R4, R0 ;  /* 0x0000000000047310 */ /* 0x000e240000201800 */
[----:B0-----:R0:W-:Y:S01]  /*2d20*/  STG.E.64 [R2.64], R4 ;  /* 0x0000000402007986 */ /* 0x0011e2000c101b24 */
[----:B------:R-:W-:Y:S05]  /*2d30*/  BRA `(.L_x_4264) ;  /* 0x00000ae000007947 */ /* 0x000fea0003800000 */
.L_x_4259:
        /* <DEDUP_REMOVED lines=14> */
.L_x_4273:
        /* <DEDUP_REMOVED lines=8> */
.L_x_4272:
        /* <DEDUP_REMOVED lines=21> */
.L_x_4276:
[----:B------:R-:W-:-:S05]  /*2ff0*/  LOP3.LUT R5, R0, R7, RZ, 0xfc, !PT ;  /* 0x0000000700057212 */ /* 0x000fca00078efcff */
[----:B------:R0:W-:Y:S01]  /*3000*/  STG.E.U8 [R2.64], R5 ;  /* 0x0000000502007986 */ /* 0x0001e2000c101124 */
[----:B------:R-:W-:Y:S05]  /*3010*/  BRA `(.L_x_4264) ;  /* 0x0000080000007947 */ /* 0x000fea0003800000 */
.L_x_4275:
        /* <DEDUP_REMOVED lines=13> */
.L_x_4277:
[----:B------:R-:W-:Y:S01]  /*30f0*/  ISETP.GT.U32.AND P0, PT, R0, 0x7f800000, PT ;  /* 0x7f8000000000780c */ /* 0x000fe20003f04070 */
[----:B------:R-:W-:-:S10]  /*3100*/  HFMA2.MMA R0, -RZ, RZ, 0, 7.569789886474609375e-06 ;  /* 0x0000007fff007435 */ /* 0x000fd400000001ff */
[----:B------:R-:W-:Y:S02]  /*3110*/  SEL R0, R0, 0x7c, P0 ;  /* 0x0000007c00007807 */ /* 0x000fe40000000000 */
.L_x_4278:
[----:B------:R-:W-:-:S04]  /*3120*/  LOP3.LUT R4, R4, 0x80000000, RZ, 0xc0, !PT ;  /* 0x8000000004047812 */ /* 0x000fc800078ec0ff */
[----:B------:R-:W-:-:S04]  /*3130*/  SHF.R.U32.HI R5, RZ, 0x18, R4 ;  /* 0x00000018ff057819 */ /* 0x000fc80000011604 */
[----:B------:R-:W-:-:S05]  /*3140*/  LOP3.LUT R5, R0, R5, RZ, 0xfc, !PT ;  /* 0x0000000500057212 */ /* 0x000fca00078efcff */
[----:B------:R0:W-:Y:S01]  /*3150*/  STG.E.U8 [R2.64], R5 ;  /* 0x0000000502007986 */ /* 0x0001e2000c101124 */
[----:B------:R-:W-:Y:S05]  /*3160*/  BRA `(.L_x_4264) ;  /* 0x000006b000007947 */ /* 0x000fea0003800000 */
.L_x_4274:
[----:B------:R-:W-:-:S05]  /*3170*/  F2FP.BF16.PACK_AB R0, RZ, c[0x0][0x308] ;  /* 0x0000c200ff007a3e */ /* 0x000fca00000010ff */
[----:B------:R0:W-:Y:S01]  /*3180*/  STG.E.U16 [R2.64], R0 ;  /* 0x0000000002007986 */ /* 0x0001e2000c101524 */
[----:B------:R-:W-:Y:S05]  /*3190*/  BRA `(.L_x_4264) ;  /* 0x0000068000007947 */ /* 0x000fea0003800000 */
.L_x_4271:
        /* <DEDUP_REMOVED lines=11> */
.L_x_4281:
        /* <DEDUP_REMOVED lines=14> */
.L_x_4283:
[----:B------:R-:W-:Y:S01]  /*3330*/  FADD.FTZ R5, R5, 8192 ;  /* 0x4600000005057421 */ /* 0x000fe20000010000 */
[----:B------:R-:W-:-:S04]  /*3340*/  PRMT R0, RZ, 0x7610, R0 ;  /* 0x00007610ff007816 */ /* 0x000fc80000000000 */
[----:B------:R-:W-:-:S13]  /*3350*/  LOP3.LUT P0, R5, R5, 0xff, RZ, 0xc0, !PT ;  /* 0x000000ff05057812 */ /* 0x000fda000780c0ff */
[----:B------:R-:W-:Y:S05]  /*3360*/  @!P0 BRA `(.L_x_4282) ;  /* 0x0000004000008947 */ /* 0x000fea0003800000 */
[----:B------:R-:W-:Y:S02]  /*3370*/  IMAD.MOV.U32 R0, RZ, RZ, R5 ;  /* 0x000000ffff007224 */ /* 0x000fe400078e0005 */
.L_x_4284:
[----:B------:R-:W-:-:S04]  /*3380*/  LOP3.LUT R4, R4, 0x80000000, RZ, 0xc0, !PT ;  /* 0x8000000004047812 */ /* 0x000fc800078ec0ff */
[----:B------:R-:W-:-:S04]  /*3390*/  SHF.R.U32.HI R5, RZ, 0x18, R4 ;  /* 0x00000018ff057819 */ /* 0x000fc80000011604 */
[----:B------:R-:W-:-:S05]  /*33a0*/  LOP3.LUT R0, R0, R5, RZ, 0xfc, !PT ;  /* 0x0000000500007212 */ /* 0x000fca00078efcff */
.L_x_4282:
[----:B------:R0:W-:Y:S01]  /*33b0*/  STG.E.U8 [R2.64], R0 ;  /* 0x0000000002007986 */ /* 0x0001e2000c101124 */
[----:B------:R-:W-:Y:S05]  /*33c0*/  BRA `(.L_x_4264) ;  /* 0x0000045000007947 */ /* 0x000fea0003800000 */
.L_x_4280:
        /* <DEDUP_REMOVED lines=14> */
.L_x_4286:
[----:B------:R-:W-:Y:S01]  /*34b0*/  FADD.FTZ R5, R5, 64 ;  /* 0x4280000005057421 */ /* 0x000fe20000010000 */
[----:B------:R-:W-:-:S04]  /*34c0*/  PRMT R0, RZ, 0x7610, R0 ;  /* 0x00007610ff007816 */ /* 0x000fc80000000000 */
[----:B------:R-:W-:-:S13]  /*34d0*/  LOP3.LUT P0, R5, R5, 0xff, RZ, 0xc0, !PT ;  /* 0x000000ff05057812 */ /* 0x000fda000780c0ff */
[----:B------:R-:W-:Y:S05]  /*34e0*/  @!P0 BRA `(.L_x_4285) ;  /* 0x0000004000008947 */ /* 0x000fea0003800000 */
[----:B------:R-:W-:Y:S02]  /*34f0*/  IMAD.MOV.U32 R0, RZ, RZ, R5 ;  /* 0x000000ffff007224 */ /* 0x000fe400078e0005 */
.L_x_4287:
[----:B------:R-:W-:-:S04]  /*3500*/  LOP3.LUT R4, R4, 0x80000000, RZ, 0xc0, !PT ;  /* 0x8000000004047812 */ /* 0x000fc800078ec0ff */
[----:B------:R-:W-:-:S04]  /*3510*/  SHF.R.U32.HI R5, RZ, 0x18, R4 ;  /* 0x00000018ff057819 */ /* 0x000fc80000011604 */
[----:B------:R-:W-:-:S05]  /*3520*/  LOP3.LUT R0, R0, R5, RZ, 0xfc, !PT ;  /* 0x0000000500007212 */ /* 0x000fca00078efcff */
.L_x_4285:
[----:B------:R0:W-:Y:S01]  /*3530*/  STG.E.U8 [R2.64], R0 ;  /* 0x0000000002007986 */ /* 0x0001e2000c101124 */
[----:B------:R-:W-:Y:S05]  /*3540*/  BRA `(.L_x_4264) ;  /* 0x000002d000007947 */ /* 0x000fea0003800000 */
.L_x_4279:
        /* <DEDUP_REMOVED lines=18> */
.L_x_4290:
[----:B------:R0:W-:Y:S01]  /*3670*/  STG.E.U8 [R2.64], R0 ;  /* 0x0000000002007986 */ /* 0x0001e2000c101124 */
[----:B------:R-:W-:Y:S05]  /*3680*/  BRA `(.L_x_4264) ;  /* 0x0000019000007947 */ /* 0x000fea0003800000 */
.L_x_4263:
        /* <DEDUP_REMOVED lines=20> */
.L_x_4289:
[----:B------:R-:W0:Y:S02]  /*37d0*/  F2I.U64.TRUNC R4, c[0x0][0x308] ;  /* 0x0000c20000047b11 */ /* 0x000e24000020d800 */
[----:B0-----:R0:W-:Y:S01]  /*37e0*/  STG.E.64 [R2.64], R4 ;  /* 0x0000000402007986 */ /* 0x0011e2000c101b24 */
[----:B------:R-:W-:Y:S05]  /*37f0*/  BRA `(.L_x_4264) ;  /* 0x0000002000007947 */ /* 0x000fea0003800000 */
.L_x_4288:
[----:B------:R-:W0:Y:S02]  /*3800*/  F2I.FTZ.U32.TRUNC.NTZ R5, c[0x0][0x308] ;  /* 0x0000c20000057b05 */ /* 0x000e24000021f000 */
[----:B0-----:R0:W-:Y:S02]  /*3810*/  STG.E [R2.64], R5 ;  /* 0x0000000502007986 */ /* 0x0011e4000c101924 */
.L_x_4264:
        /* <DEDUP_REMOVED lines=205> */
.L_x_4291:
        /* <DEDUP_REMOVED lines=17> */
.L_x_4295:
[----:B------:R-:W0:Y:S02]  /*4600*/  F2I.S64.TRUNC R4, c[0x0][0x308] ;  /* 0x0000c20000047b11 */ /* 0x000e24000020d900 */
[----:B0-----:R0:W-:Y:S01]  /*4610*/  STG.E.U8 [R2.64], R4 ;  /* 0x0000000402007986 */ /* 0x0011e2000c101124 */
[----:B------:R-:W-:Y:S05]  /*4620*/  BRA `(.L_x_4297) ;  /* 0x00000dc000007947 */ /* 0x000fea0003800000 */
.L_x_4294:
        /* <DEDUP_REMOVED lines=9> */
.L_x_4299:
[----:B------:R-:W0:Y:S02]  /*46c0*/  F2I.FTZ.TRUNC.NTZ R5, c[0x0][0x308] ;  /* 0x0000c20000057b05 */ /* 0x000e24000021f100 */
[----:B0-----:R0:W-:Y:S01]  /*46d0*/  STG.E [R2.64], R5 ;  /* 0x0000000502007986 */ /* 0x0011e2000c101924 */
[----:B------:R-:W-:Y:S05]  /*46e0*/  BRA `(.L_x_4297) ;  /* 0x00000d0000007947 */ /* 0x000fea0003800000 */
.L_x_4298:
[----:B------:R-:W0:Y:S02]  /*46f0*/  F2I.FTZ.TRUNC.NTZ R5, c[0x0][0x308] ;  /* 0x0000c20000057b05 */ /* 0x000e24000021f100 */
[----:B0-----:R0:W-:Y:S01]  /*4700*/  STG.E.U16 [R2.64], R5 ;  /* 0x0000000502007986 */ /* 0x0011e2000c101524 */
[----:B------:R-:W-:Y:S05]  /*4710*/  BRA `(.L_x_4297) ;  /* 0x00000cd000007947 */ /* 0x000fea0003800000 */
.L_x_4293:
        /* <DEDUP_REMOVED lines=9> */
.L_x_4301:
[----:B------:R-:W-:-:S05]  /*47b0*/  F2FP.PACK_AB R0, RZ, c[0x0][0x308] ;  /* 0x0000c200ff007a3e */ /* 0x000fca00000000ff */
[----:B------:R0:W-:Y:S01]  /*47c0*/  STG.E.U16 [R2.64], R0 ;  /* 0x0000000002007986 */ /* 0x0001e2000c101524 */
[----:B------:R-:W-:Y:S05]  /*47d0*/  BRA `(.L_x_4297) ;  /* 0x00000c1000007947 */ /* 0x000fea0003800000 */
.L_x_4300:
        /* <DEDUP_REMOVED lines=10> */
.L_x_4303:
[----:B------:R-:W-:-:S05]  /*4880*/  IMAD.MOV.U32 R0, RZ, RZ, c[0x0][0x30c] ;  /* 0x0000c300ff007624 */ /* 0x000fca00078e00ff */
[----:B------:R-:W-:-:S05]  /*4890*/  F2FP.PACK_AB R5, R0, c[0x0][0x308] ;  /* 0x0000c20000057a3e */ /* 0x000fca00000000ff */
[----:B------:R0:W-:Y:S01]  /*48a0*/  STG.E [R2.64], R5 ;  /* 0x0000000502007986 */ /* 0x0001e2000c101924 */
[----:B------:R-:W-:Y:S05]  /*48b0*/  BRA `(.L_x_4297) ;  /* 0x00000b3000007947 */ /* 0x000fea0003800000 */
.L_x_4302:
[----:B------:R-:W-:-:S04]  /*48c0*/  IMAD.MOV.U32 R0, RZ, RZ, c[0x0][0x308] ;  /* 0x0000c200ff007624 */ /* 0x000fc800078e00ff */
[----:B------:R-:W-:-:S04]  /*48d0*/  FMUL.FTZ R0, R0, 1 ;  /* 0x3f80000000007820 */ /* 0x000fc80000410000 */
[----:B------:R-:W0:Y:S02]  /*48e0*/  F2F.F64.F32 R4, R0 ;  /* 0x0000000000047310 */ /* 0x000e240000201800 */
[----:B0-----:R0:W-:Y:S01]  /*48f0*/  STG.E.64 [R2.64], R4 ;  /* 0x0000000402007986 */ /* 0x0011e2000c101b24 */
[----:B------:R-:W-:Y:S05]  /*4900*/  BRA `(.L_x_4297) ;  /* 0x00000ae000007947 */ /* 0x000fea0003800000 */
.L_x_4292:
        /* <DEDUP_REMOVED lines=14> */
.L_x_4306:
        /* <DEDUP_REMOVED lines=8> */
.L_x_4305:
        /* <DEDUP_REMOVED lines=21> */
.L_x_4309:
[----:B------:R-:W-:-:S05]  /*4bc0*/  LOP3.LUT R5, R0, R7, RZ, 0xfc, !PT ;  /* 0x0000000700057212 */ /* 0x000fca00078efcff */
[----:B------:R0:W-:Y:S01]  /*4bd0*/  STG.E.U8 [R2.64], R5 ;  /* 0x0000000502007986 */ /* 0x0001e2000c101124 */
[----:B------:R-:W-:Y:S05]  /*4be0*/  BRA `(.L_x_4297) ;  /* 0x0000080000007947 */ /* 0x000fea0003800000 */
.L_x_4308:
        /* <DEDUP_REMOVED lines=13> */
.L_x_4310:
[----:B------:R-:W-:Y:S01]  /*4cc0*/  ISETP.GT.U32.AND P0, PT, R0, 0x7f800000, PT ;  /* 0x7f8000000000780c */ /* 0x000fe20003f04070 */
[----:B------:R-:W-:-:S05]  /*4cd0*/  IMAD.MOV.U32 R0, RZ, RZ, 0x7f ;  /* 0x0000007fff007424 */ /* 0x000fca00078e00ff */
[----:B------:R-:W-:Y:S02]  /*4ce0*/  SEL R0, R0, 0x7c, P0 ;  /* 0x0000007c00007807 */ /* 0x000fe40000000000 */
.L_x_4311:
[----:B------:R-:W-:-:S04]  /*4cf0*/  LOP3.LUT R4, R4, 0x80000000, RZ, 0xc0, !PT ;  /* 0x8000000004047812 */ /* 0x000fc800078ec0ff */
[----:B------:R-:W-:-:S04]  /*4d00*/  SHF.R.U32.HI R5, RZ, 0x18, R4 ;  /* 0x00000018ff057819 */ /* 0x000fc80000011604 */
[----:B------:R-:W-:-:S05]  /*4d10*/  LOP3.LUT R5, R0, R5, RZ, 0xfc, !PT ;  /* 0x0000000500057212 */ /* 0x000fca00078efcff */
[----:B------:R0:W-:Y:S01]  /*4d20*/  STG.E.U8 [R2.64], R5 ;  /* 0x0000000502007986 */ /* 0x0001e2000c101124 */
[----:B------:R-:W-:Y:S05]  /*4d30*/  BRA `(.L_x_4297) ;  /* 0x000006b000007947 */ /* 0x000fea0003800000 */
.L_x_4307:
[----:B------:R-:W-:-:S05]  /*4d40*/  F2FP.BF16.PACK_AB R0, RZ, c[0x0][0x308] ;  /* 0x0000c200ff007a3e */ /* 0x000fca00000010ff */
[----:B------:R0:W-:Y:S01]  /*4d50*/  STG.E.U16 [R2.64], R0 ;  /* 0x0000000002007986 */ /* 0x0001e2000c101524 */
[----:B------:R-:W-:Y:S05]  /*4d60*/  BRA `(.L_x_4297) ;  /* 0x0000068000007947 */ /* 0x000fea0003800000 */
.L_x_4304:
        /* <DEDUP_REMOVED lines=11> */
.L_x_4314:
[----:B------:R-:W-:Y:S01]  /*4e20*/  MOV R4, c[0x0][0x308] ;  /* 0x0000c20000047a02 */ /* 0x000fe20000000f00 */
        /* <DEDUP_REMOVED lines=13> */
.L_x_4316:
[----:B------:R-:W-:Y:S01]  /*4f00*/  FADD.FTZ R5, R5, 8192 ;  /* 0x4600000005057421 */ /* 0x000fe20000010000 */
[----:B------:R-:W-:-:S04]  /*4f10*/  PRMT R0, RZ, 0x7610, R0 ;  /* 0x00007610ff007816 */ /* 0x000fc80000000000 */
[----:B------:R-:W-:-:S13]  /*4f20*/  LOP3.LUT P0, R5, R5, 0xff, RZ, 0xc0, !PT ;  /* 0x000000ff05057812 */ /* 0x000fda000780c0ff */
[----:B------:R-:W-:Y:S05]  /*4f30*/  @!P0 BRA `(.L_x_4315) ;  /* 0x0000004000008947 */ /* 0x000fea0003800000 */
[----:B------:R-:W-:Y:S02]  /*4f40*/  IMAD.MOV.U32 R0, RZ, RZ, R5 ;  /* 0x000000ffff007224 */ /* 0x000fe400078e0005 */
.L_x_4317:
[----:B------:R-:W-:-:S04]  /*4f50*/  LOP3.LUT R4, R4, 0x80000000, RZ, 0xc0, !PT ;  /* 0x8000000004047812 */ /* 0x000fc800078ec0ff */
[----:B------:R-:W-:-:S04]  /*4f60*/  SHF.R.U32.HI R5, RZ, 0x18, R4 ;  /* 0x00000018ff057819 */ /* 0x000fc80000011604 */
[----:B------:R-:W-:-:S05]  /*4f70*/  LOP3.LUT R0, R0, R5, RZ, 0xfc, !PT ;  /* 0x0000000500007212 */ /* 0x000fca00078efcff */
.L_x_4315:
[----:B------:R0:W-:Y:S01]  /*4f80*/  STG.E.U8 [R2.64], R0 ;  /* 0x0000000002007986 */ /* 0x0001e2000c101124 */
[----:B------:R-:W-:Y:S05]  /*4f90*/  BRA `(.L_x_4297) ;  /* 0x0000045000007947 */ /* 0x000fea0003800000 */
.L_x_4313:
        /* <DEDUP_REMOVED lines=14> */
.L_x_4319:
[----:B------:R-:W-:Y:S01]  /*5080*/  FADD.FTZ R5, R5, 64 ;  /* 0x4280000005057421 */ /* 0x000fe20000010000 */
[----:B------:R-:W-:-:S04]  /*5090*/  PRMT R0, RZ, 0x7610, R0 ;  /* 0x00007610ff007816 */ /* 0x000fc80000000000 */
[----:B------:R-:W-:-:S13]  /*50a0*/  LOP3.LUT P0, R5, R5, 0xff, RZ, 0xc0, !PT ;  /* 0x000000ff05057812 */ /* 0x000fda000780c0ff */
[----:B------:R-:W-:Y:S05]  /*50b0*/  @!P0 BRA `(.L_x_4318) ;  /* 0x0000004000008947 */ /* 0x000fea0003800000 */
[----:B------:R-:W-:Y:S02]  /*50c0*/  IMAD.MOV.U32 R0, RZ, RZ, R5 ;  /* 0x000000ffff007224 */ /* 0x000fe400078e0005 */
.L_x_4320:
[----:B------:R-:W-:-:S04]  /*50d0*/  LOP3.LUT R4, R4, 0x80000000, RZ, 0xc0, !PT ;  /* 0x8000000004047812 */ /* 0x000fc800078ec0ff */
[----:B------:R-:W-:-:S04]  /*50e0*/  SHF.R.U32.HI R5, RZ, 0x18, R4 ;  /* 0x00000018ff057819 */ /* 0x000fc80000011604 */
[----:B------:R-:W-:-:S05]  /*50f0*/  LOP3.LUT R0, R0, R5, RZ, 0xfc, !PT ;  /* 0x0000000500007212 */ /* 0x000fca00078efcff */
.L_x_4318:
[----:B------:R0:W-:Y:S01]  /*5100*/  STG.E.U8 [R2.64], R0 ;  /* 0x0000000002007986 */ /* 0x0001e2000c101124 */
[----:B------:R-:W-:Y:S05]  /*5110*/  BRA `(.L_x_4297) ;  /* 0x000002d000007947 */ /* 0x000fea0003800000 */
.L_x_4312:
        /* <DEDUP_REMOVED lines=18> */
.L_x_4323:
[----:B------:R0:W-:Y:S01]  /*5240*/  STG.E.U8 [R2.64], R0 ;  /* 0x0000000002007986 */ /* 0x0001e2000c101124 */
[----:B------:R-:W-:Y:S05]  /*5250*/  BRA `(.L_x_4297) ;  /* 0x0000019000007947 */ /* 0x000fea0003800000 */
.L_x_4296:
        /* <DEDUP_REMOVED lines=20> */
.L_x_4322:
[----:B------:R-:W0:Y:S02]  /*53a0*/  F2I.U64.TRUNC R4, c[0x0][0x308] ;  /* 0x0000c20000047b11 */ /* 0x000e24000020d800 */
[----:B0-----:R0:W-:Y:S01]  /*53b0*/  STG.E.64 [R2.64], R4 ;  /* 0x0000000402007986 */ /* 0x0011e2000c101b24 */
[----:B------:R-:W-:Y:S05]  /*53c0*/  BRA `(.L_x_4297) ;  /* 0x0000002000007947 */ /* 0x000fea0003800000 */
.L_x_4321:
[----:B------:R-:W0:Y:S02]  /*53d0*/  F2I.FTZ.U32.TRUNC.NTZ R5, c[0x0][0x308] ;  /* 0x0000c20000057b05 */ /* 0x000e24000021f000 */
[----:B0-----:R0:W-:Y:S02]  /*53e0*/  STG.E [R2.64], R5 ;  /* 0x0000000502007986 */ /* 0x0011e4000c101924 */
.L_x_4297:
[----:B------:R-:W-:Y:S02]  /*53f0*/  IADD3 R17, R17, 0x80, RZ ;  /* 0x0000008011117810 */ /* 0x000fe40007ffe0ff */
.L_x_4257:
[----:B------:R-:W-:Y:S05]  /*5400*/  BSYNC B6 ;  /* 0x0000000000067941 */ /* 0x000fea0003800000 */
.L_x_4256:
        /* <DEDUP_REMOVED lines=204> */
.L_x_4324:
        /* <DEDUP_REMOVED lines=15> */
[----:B0-----:R-:W-:Y:S01]  /*61c0*/  STG.E.U8 [R2.64], R5 ;  /* 0x0000000502007986 */ /* 0x001fe2000c101124 */
[----:B------:R-:W-:Y:S05]  /*61d0*/  EXIT ;  /* 0x000000000000794d */ /* 0x000fea0003800000 */
.L_x_4328:
[----:B------:R-:W0:Y:S02]  /*61e0*/  F2I.S64.TRUNC R4, c[0x0][0x308] ;  /* 0x0000c20000047b11 */ /* 0x000e24000020d900 */
[----:B0-----:R-:W-:Y:S01]  /*61f0*/  STG.E.U8 [R2.64], R4 ;  /* 0x0000000402007986 */ /* 0x001fe2000c101124 */
[----:B------:R-:W-:Y:S05]  /*6200*/  EXIT ;  /* 0x000000000000794d */ /* 0x000fea0003800000 */
.L_x_4327:
[----:B------:R-:W-:-:S13]  /*6210*/  ISETP.NE.AND P0, PT, R4, 0x2, PT ;  /* 0x000000020400780c */ /* 0x000fda0003f05270 */
[----:B------:R-:W-:Y:S05]  /*6220*/  @!P0 BRA `(.L_x_4330) ;  /* 0x000000a000008947 */ /* 0x000fea0003800000 */
[----:B------:R-:W-:-:S13]  /*6230*/  ISETP.NE.AND P0, PT, R4, 0x3, PT ;  /* 0x000000030400780c */ /* 0x000fda0003f05270 */
[----:B------:R-:W-:Y:S05]  /*6240*/  @!P0 BRA `(.L_x_4331) ;  /* 0x0000005000008947 */ /* 0x000fea0003800000 */
[----:B------:R-:W-:-:S13]  /*6250*/  ISETP.NE.AND P0, PT, R4, 0x4, PT ;  /* 0x000000040400780c */ /* 0x000fda0003f05270 */
[----:B------:R-:W-:Y:S05]  /*6260*/  @P0 BRA `(.L_x_4329) ;  /* 0x00000bd000000947 */ /* 0x000fea0003800000 */
[----:B------:R-:W0:Y:S02]  /*6270*/  F2I.S64.TRUNC R4, c[0x0][0x308] ;  /* 0x0000c20000047b11 */ /* 0x000e24000020d900 */
[----:B0-----:R-:W-:Y:S01]  /*6280*/  STG.E.64 [R2.64], R4 ;  /* 0x0000000402007986 */ /* 0x001fe2000c101b24 */
[----:B------:R-:W-:Y:S05]  /*6290*/  EXIT ;  /* 0x000000000000794d */ /* 0x000fea0003800000 */
.L_x_4331:
[----:B------:R-:W0:Y:S02]  /*62a0*/  F2I.FTZ.TRUNC.NTZ R5, c[0x0][0x308] ;  /* 0x0000c20000057b05 */ /* 0x000e24000021f100 */
[----:B0-----:R-:W-:Y:S01]  /*62b0*/  STG.E [R2.64], R5 ;  /* 0x0000000502007986 */ /* 0x001fe2000c101924 */
[----:B------:R-:W-:Y:S05]  /*62c0*/  EXIT ;  /* 0x000000000000794d */ /* 0x000fea0003800000 */
.L_x_4330:
[----:B------:R-:W0:Y:S02]  /*62d0*/  F2I.FTZ.TRUNC.NTZ R5, c[0x0][0x308] ;  /* 0x0000c20000057b05 */ /* 0x000e24000021f100 */
[----:B0-----:R-:W-:Y:S01]  /*62e0*/  STG.E.U16 [R2.64], R5 ;  /* 0x0000000502007986 */ /* 0x001fe2000c101524 */
[----:B------:R-:W-:Y:S05]  /*62f0*/  EXIT ;  /* 0x000000000000794d */ /* 0x000fea0003800000 */
.L_x_4326:
[----:B------:R-:W-:-:S13]  /*6300*/  ISETP.GT.AND P0, PT, R4, 0x6, PT ;  /* 0x000000060400780c */ /* 0x000fda0003f04270 */
[----:B------:R-:W-:Y:S05]  /*6310*/  @P0 BRA `(.L_x_4332) ;  /* 0x000000a000000947 */ /* 0x000fea0003800000 */
[----:B------:R-:W-:-:S13]  /*6320*/  ISETP.NE.AND P0, PT, R4, 0x5, PT ;  /* 0x000000050400780c */ /* 0x000fda0003f05270 */
[----:B------:R-:W-:Y:S05]  /*6330*/  @!P0 BRA `(.L_x_4333) ;  /* 0x0000005000008947 */ /* 0x000fea0003800000 */
[----:B------:R-:W-:-:S13]  /*6340*/  ISETP.NE.AND P0, PT, R4, 0x6, PT ;  /* 0x000000060400780c */ /* 0x000fda0003f05270 */
[----:B------:R-:W-:Y:S05]  /*6350*/  @P0 BRA `(.L_x_4329) ;  /* 0x00000ae000000947 */ /* 0x000fea0003800000 */
[----:B------:R-:W-:-:S05]  /*6360*/  IMAD.MOV.U32 R5, RZ, RZ, c[0x0][0x308] ;  /* 0x0000c200ff057624 */ /* 0x000fca00078e00ff */
[----:B------:R-:W-:Y:S01]  /*6370*/  STG.E [R2.64], R5 ;  /* 0x0000000502007986 */ /* 0x000fe2000c101924 */
[----:B------:R-:W-:Y:S05]  /*6380*/  EXIT ;  /* 0x000000000000794d */ /* 0x000fea0003800000 */
.L_x_4333:
[----:B------:R-:W-:-:S05]  /*6390*/  F2FP.PACK_AB R0, RZ, c[0x0][0x308] ;  /* 0x0000c200ff007a3e */ /* 0x000fca00000000ff */
[----:B------:R-:W-:Y:S01]  /*63a0*/  STG.E.U16 [R2.64], R0 ;  /* 0x0000000002007986 */ /* 0x000fe2000c101524 */
[----:B------:R-:W-:Y:S05]  /*63b0*/  EXIT ;  /* 0x000000000000794d */ /* 0x000fea0003800000 */
.L_x_4332:
        /* <DEDUP_REMOVED lines=10> */
.L_x_4335:
[----:B------:R-:W-:-:S05]  /*6460*/  IMAD.MOV.U32 R0, RZ, RZ, c[0x0][0x30c] ;  /* 0x0000c300ff007624 */ /* 0x000fca00078e00ff */
[----:B------:R-:W-:-:S05]  /*6470*/  F2FP.PACK_AB R5, R0, c[0x0][0x308] ;  /* 0x0000c20000057a3e */ /* 0x000fca00000000ff */
[----:B------:R-:W-:Y:S01]  /*6480*/  STG.E [R2.64], R5 ;  /* 0x0000000502007986 */ /* 0x000fe2000c101924 */
[----:B------:R-:W-:Y:S05]  /*6490*/  EXIT ;  /* 0x000000000000794d */ /* 0x000fea0003800000 */
.L_x_4334:
[----:B------:R-:W-:-:S04]  /*64a0*/  IMAD.MOV.U32 R0, RZ, RZ, c[0x0][0x308] ;  /* 0x0000c200ff007624 */ /* 0x000fc800078e00ff */
[----:B------:R-:W-:-:S04]  /*64b0*/  FMUL.FTZ R0, R0, 1 ;  /* 0x3f80000000007820 */ /* 0x000fc80000410000 */
[----:B------:R-:W0:Y:S02]  /*64c0*/  F2F.F64.F32 R4, R0 ;  /* 0x0000000000047310 */ /* 0x000e240000201800 */
[----:B0-----:R-:W-:Y:S01]  /*64d0*/  STG.E.64 [R2.64], R4 ;  /* 0x0000000402007986 */ /* 0x001fe2000c101b24 */
[----:B------:R-:W-:Y:S05]  /*64e0*/  EXIT ;  /* 0x000000000000794d */ /* 0x000fea0003800000 */
.L_x_4325:
        /* <DEDUP_REMOVED lines=12> */
[----:B------:R-:W-:Y:S01]  /*65b0*/  STG.E.U8 [R2.64], R5 ;  /* 0x0000000502007986 */ /* 0x000fe2000c101124 */
[----:B------:R-:W-:Y:S05]  /*65c0*/  EXIT ;  /* 0x000000000000794d */ /* 0x000fea0003800000 */
.L_x_4338:
[----:B------:R-:W-:Y:S02]  /*65d0*/  IMAD.MOV.U32 R4, RZ, RZ, c[0x0][0x308] ;  /* 0x0000c200ff047624 */ /* 0x000fe400078e00ff */
[----:B------:R-:W-:Y:S02]  /*65e0*/  IMAD.MOV.U32 R0, RZ, RZ, c[0x0][0x30c] ;  /* 0x0000c300ff007624 */ /* 0x000fe400078e00ff */
[----:B------:R-:W-:Y:S02]  /*65f0*/  FMUL.FTZ R4, R4, 1 ;  /* 0x3f80000004047820 */ /* 0x000fe40000410000 */
[----:B------:R-:W-:-:S04]  /*6600*/  FMUL.FTZ R0, R0, 1 ;  /* 0x3f80000000007820 */ /* 0x000fc80000410000 */
[----:B------:R-:W-:Y:S08]  /*6610*/  F2F.F64.F32 R6, R0 ;  /* 0x0000000000067310 */ /* 0x000ff00000201800 */
[----:B------:R-:W0:Y:S02]  /*6620*/  F2F.F64.F32 R4, R4 ;  /* 0x0000000400047310 */ /* 0x000e240000201800 */
[----:B0-----:R-:W-:Y:S01]  /*6630*/  STG.E.128 [R2.64], R4 ;  /* 0x0000000402007986 */ /* 0x001fe2000c101d24 */
[----:B------:R-:W-:Y:S05]  /*6640*/  EXIT ;  /* 0x000000000000794d */ /* 0x000fea0003800000 */
.L_x_4337:
        /* <DEDUP_REMOVED lines=21> */
.L_x_4341:
[----:B------:R-:W-:-:S05]  /*67a0*/  LOP3.LUT R5, R0, R7, RZ, 0xfc, !PT ;  /* 0x0000000700057212 */ /* 0x000fca00078efcff */
[----:B------:R-:W-:Y:S01]  /*67b0*/  STG.E.U8 [R2.64], R5 ;  /* 0x0000000502007986 */ /* 0x000fe2000c101124 */
[----:B------:R-:W-:Y:S05]  /*67c0*/  EXIT ;  /* 0x000000000000794d */ /* 0x000fea0003800000 */
.L_x_4340:
        /* <DEDUP_REMOVED lines=13> */
.L_x_4342:
[----:B------:R-:W-:Y:S01]  /*68a0*/  ISETP.GT.U32.AND P0, PT, R0, 0x7f800000, PT ;  /* 0x7f8000000000780c */ /* 0x000fe20003f04070 */
[----:B------:R-:W-:-:S10]  /*68b0*/  HFMA2.MMA R0, -RZ, RZ, 0, 7.569789886474609375e-06 ;  /* 0x0000007fff007435 */ /* 0x000fd400000001ff */
[----:B------:R-:W-:Y:S02]  /*68c0*/  SEL R0, R0, 0x7c, P0 ;  /* 0x0000007c00007807 */ /* 0x000fe40000000000 */
.L_x_4343:
[----:B------:R-:W-:-:S04]  /*68d0*/  LOP3.LUT R4, R4, 0x80000000, RZ, 0xc0, !PT ;  /* 0x8000000004047812 */ /* 0x000fc800078ec0ff */
[----:B------:R-:W-:-:S04]  /*68e0*/  SHF.R.U32.HI R5, RZ, 0x18, R4 ;  /* 0x00000018ff057819 */ /* 0x000fc80000011604 */
[----:B------:R-:W-:-:S05]  /*68f0*/  LOP3.LUT R5, R0, R5, RZ, 0xfc, !PT ;  /* 0x0000000500057212 */ /* 0x000fca00078efcff */
[----:B------:R-:W-:Y:S01]  /*6900*/  STG.E.U8 [R2.64], R5 ;  /* 0x0000000502007986 */ /* 0x000fe2000c101124 */
[----:B------:R-:W-:Y:S05]  /*6910*/  EXIT ;  /* 0x000000000000794d */ /* 0x000fea0003800000 */
.L_x_4339:
[----:B------:R-:W-:-:S05]  /*6920*/  F2FP.BF16.PACK_AB R0, RZ, c[0x0][0x308] ;  /* 0x0000c200ff007a3e */ /* 0x000fca00000010ff */
[----:B------:R-:W-:Y:S01]  /*6930*/  STG.E.U16 [R2.64], R0 ;  /* 0x0000000002007986 */ /* 0x000fe2000c101524 */
[----:B------:R-:W-:Y:S05]  /*6940*/  EXIT ;  /* 0x000000000000794d */ /* 0x000fea0003800000 */
.L_x_4336:
        /* <DEDUP_REMOVED lines=9> */
[----:B0-----:R-:W-:Y:S01]  /*69e0*/  STG.E.U16 [R2.64], R5 ;  /* 0x0000000502007986 */ /* 0x001fe2000c101524 */
[----:B------:R-:W-:Y:S05]  /*69f0*/  EXIT ;  /* 0x000000000000794d */ /* 0x000fea0003800000 */
.L_x_4346:
        /* <DEDUP_REMOVED lines=14> */
.L_x_4348:
[----:B------:R-:W-:Y:S01]  /*6ae0*/  FADD.FTZ R5, R5, 8192 ;  /* 0x4600000005057421 */ /* 0x000fe20000010000 */
[----:B------:R-:W-:-:S04]  /*6af0*/  PRMT R0, RZ, 0x7610, R0 ;  /* 0x00007610ff007816 */ /* 0x000fc80000000000 */
[----:B------:R-:W-:-:S13]  /*6b00*/  LOP3.LUT P0, R5, R5, 0xff, RZ, 0xc0, !PT ;  /* 0x000000ff05057812 */ /* 0x000fda000780c0ff */
[----:B------:R-:W-:Y:S05]  /*6b10*/  @!P0 BRA `(.L_x_4347) ;  /* 0x0000004000008947 */ /* 0x000fea0003800000 */
[----:B------:R-:W-:Y:S02]  /*6b20*/  IMAD.MOV.U32 R0, RZ, RZ, R5 ;  /* 0x000000ffff007224 */ /* 0x000fe400078e0005 */
.L_x_4349:
[----:B------:R-:W-:-:S04]  /*6b30*/  LOP3.LUT R4, R4, 0x80000000, RZ, 0xc0, !PT ;  /* 0x8000000004047812 */ /* 0x000fc800078ec0ff */
[----:B------:R-:W-:-:S04]  /*6b40*/  SHF.R.U32.HI R5, RZ, 0x18, R4 ;  /* 0x00000018ff057819 */ /* 0x000fc80000011604 */
[----:B------:R-:W-:-:S05]  /*6b50*/  LOP3.LUT R0, R0, R5, RZ, 0xfc, !PT ;  /* 0x0000000500007212 */ /* 0x000fca00078efcff */
.L_x_4347:
[----:B------:R-:W-:Y:S01]  /*6b60*/  STG.E.U8 [R2.64], R0 ;  /* 0x0000000002007986 */ /* 0x000fe2000c101124 */
[----:B------:R-:W-:Y:S05]  /*6b70*/  EXIT ;  /* 0x000000000000794d */ /* 0x000fea0003800000 */
.L_x_4345:
        /* <DEDUP_REMOVED lines=14> */
.L_x_4351:
[----:B------:R-:W-:Y:S01]  /*6c60*/  FADD.FTZ R5, R5, 64 ;  /* 0x4280000005057421 */ /* 0x000fe20000010000 */
[----:B------:R-:W-:-:S04]  /*6c70*/  PRMT R0, RZ, 0x7610, R0 ;  /* 0x00007610ff007816 */ /* 0x000fc80000000000 */
[----:B------:R-:W-:-:S13]  /*6c80*/  LOP3.LUT P0, R5, R5, 0xff, RZ, 0xc0, !PT ;  /* 0x000000ff05057812 */ /* 0x000fda000780c0ff */
[----:B------:R-:W-:Y:S05]  /*6c90*/  @!P0 BRA `(.L_x_4350) ;  /* 0x0000004000008947 */ /* 0x000fea0003800000 */
[----:B------:R-:W-:Y:S02]  /*6ca0*/  IMAD.MOV.U32 R0, RZ, RZ, R5 ;  /* 0x000000ffff007224 */ /* 0x000fe400078e0005 */
.L_x_4352:
[----:B------:R-:W-:-:S04]  /*6cb0*/  LOP3.LUT R4, R4, 0x80000000, RZ, 0xc0, !PT ;  /* 0x8000000004047812 */ /* 0x000fc800078ec0ff */
[----:B------:R-:W-:-:S04]  /*6cc0*/  SHF.R.U32.HI R5, RZ, 0x18, R4 ;  /* 0x00000018ff057819 */ /* 0x000fc80000011604 */
[----:B------:R-:W-:-:S05]  /*6cd0*/  LOP3.LUT R0, R0, R5, RZ, 0xfc, !PT ;  /* 0x0000000500007212 */ /* 0x000fca00078efcff */
.L_x_4350:
[----:B------:R-:W-:Y:S01]  /*6ce0*/  STG.E.U8 [R2.64], R0 ;  /* 0x0000000002007986 */ /* 0x000fe2000c101124 */
[----:B------:R-:W-:Y:S05]  /*6cf0*/  EXIT ;  /* 0x000000000000794d */ /* 0x000fea0003800000 */
.L_x_4344:
        /* <DEDUP_REMOVED lines=18> */
.L_x_4355:
[----:B------:R-:W-:Y:S01]  /*6e20*/  STG.E.U8 [R2.64], R0 ;  /* 0x0000000002007986 */ /* 0x000fe2000c101124 */
[----:B------:R-:W-:Y:S05]  /*6e30*/  EXIT ;  /* 0x000000000000794d */ /* 0x000fea0003800000 */
.L_x_4329:
        /* <DEDUP_REMOVED lines=20> */
.L_x_4354:
[----:B------:R-:W0:Y:S02]  /*6f80*/  F2I.U64.TRUNC R4, c[0x0][0x308] ;  /* 0x0000c20000047b11 */ /* 0x000e24000020d800 */
[----:B0-----:R-:W-:Y:S01]  /*6f90*/  STG.E.64 [R2.64], R4 ;  /* 0x0000000402007986 */ /* 0x001fe2000c101b24 */
[----:B------:R-:W-:Y:S05]  /*6fa0*/  EXIT ;  /* 0x000000000000794d */ /* 0x000fea0003800000 */
.L_x_4353:
[----:B------:R-:W0:Y:S02]  /*6fb0*/  F2I.FTZ.U32.TRUNC.NTZ R5, c[0x0][0x308] ;  /* 0x0000c20000057b05 */ /* 0x000e24000021f000 */
[----:B0-----:R-:W-:Y:S01]  /*6fc0*/  STG.E [R2.64], R5 ;  /* 0x0000000502007986 */ /* 0x001fe2000c101924 */
[----:B------:R-:W-:Y:S05]  /*6fd0*/  EXIT ;  /* 0x000000000000794d */ /* 0x000fea0003800000 */
.L_x_4356:
        /* <DEDUP_REMOVED lines=10> */
.L_x_6918:


//--------------------- .text._ZN2at6native27unrolled_elementwise_kernelINS0_11FillFunctorIN3c107complexIfEEEESt5arrayIPcLm1EELi4E23TrivialOffsetCalculatorILi0EjESA_ILi1EjENS0_6memory12LoadWithCastILi0EEENSD_13StoreWithCastILi1EEEEEviT_T0_T2_T3_T4_T5_ --------------------------
	.section	.text._ZN2at6native27unrolled_elementwise_kernelINS0_11FillFunctorIN3c107complexIfEEEESt5arrayIPcLm1EELi4E23TrivialOffsetCalculatorILi0EjESA_ILi1EjENS0_6memory12LoadWithCastILi0EEENSD_13StoreWithCastILi1EEEEEviT_T0_T2_T3_T4_T5_,"ax",@progbits
	.sectioninfo	@"SHI_REGISTERS=24"
	.align	128
        .global         _ZN2at6native27unrolled_elementwise_kernelINS0_11FillFunctorIN3c107complexIfEEEESt5arrayIPcLm1EELi4E23TrivialOffsetCalculatorILi0EjESA_ILi1EjENS0_6memory12LoadWithCastILi0EEENSD_13StoreWithCastILi1EEEEEviT_T0_T2_T3_T4_T5_
        .type           _ZN2at6native27unrolled_elementwise_kernelINS0_11FillFunctorIN3c107complexIfEEEESt5arrayIPcLm1EELi4E23TrivialOffsetCalculatorILi0EjESA_ILi1EjENS0_6memory12LoadWithCastILi0EEENSD_13StoreWithCastILi1EEEEEviT_T0_T2_T3_T4_T5_,@function
        .size           _ZN2at6native27unrolled_elementwise_kernelINS0_11FillFunctorIN3c107complexIfEEEESt5arrayIPcLm1EELi4E23TrivialOffsetCalculatorILi0EjESA_ILi1EjENS0_6memory12LoadWithCastILi0EEENSD_13StoreWithCastILi1EEEEEviT_T0_T2_T3_T4_T5_,(.L_x_6919 - _ZN2at6native27unrolled_elementwise_kernelINS0_11FillFunctorIN3c107complexIfEEEESt5arrayIPcLm1EELi4E23TrivialOffsetCalculatorILi0EjESA_ILi1EjENS0_6memory12LoadWithCastILi0EEENSD_13StoreWithCastILi1EEEEEviT_T0_T2_T3_T4_T5_)
        .other          _ZN2at6native27unrolled_elementwise_kernelINS0_11FillFunctorIN3c107complexIfEEEESt5arrayIPcLm1EELi4E23TrivialOffsetCalculatorILi0EjESA_ILi1EjENS0_6memory12LoadWithCastILi0EEENSD_13StoreWithCastILi1EEEEEviT_T0_T2_T3_T4_T5_,@"STO_CUDA_ENTRY STV_DEFAULT"
_ZN2at6native27unrolled_elementwise_kernelINS0_11FillFunctorIN3c107complexIfEEEESt5arrayIPcLm1EELi4E23TrivialOffsetCalculatorILi0EjESA_ILi1EjENS0_6memory12LoadWithCastILi0EEENSD_13StoreWithCastILi1EEEEEviT_T0_T2_T3_T4_T5_:
.text._ZN2at6native27unrolled_elementwise_kernelINS0_11FillFunctorIN3c107complexIfEEEESt5arrayIPcLm1EELi4E23TrivialOffsetCalculatorILi0EjESA_ILi1EjENS0_6memory12LoadWithCastILi0EEENSD_13StoreWithCastILi1EEEEEviT_T0_T2_T3_T4_T5_:
[----:B------:R-:W-:Y:S02]  /*0000*/  IMAD.MOV.U32 R1, RZ, RZ, c[0x0][0x28] ;  /* 0x00000a00ff017624 */ /* 0x000fe400078e00ff */
[----:B------:R-:W0:Y:S01]  /*0010*/  S2R R16, SR_CTAID.X ;  /* 0x0000000000107919 */ /* 0x000e220000002500 */
[----:B------:R-:W-:Y:S01]  /*0020*/  IMAD.MOV.U32 R5, RZ, RZ, -0x200 ;  /* 0xfffffe00ff057424 */ /* 0x000fe200078e00ff */
[----:B------:R-:W1:Y:S01]  /*0030*/  LDC.U8 R17, c[0x0][0x184] ;  /* 0x00006100ff117b82 */ /* 0x000e620000000000 */
[----:B------:R-:W-:Y:S01]  /*0040*/  ULDC.64 UR36, c[0x0][0x118] ;  /* 0x0000460000247ab9 */ /* 0x000fe20000000a00 */
[----:B------:R-:W2:Y:S01]  /*0050*/  S2R R3, SR_TID.X ;  /* 0x0000000000037919 */ /* 0x000ea20000002100 */
[----:B------:R-:W-:Y:S01]  /*0060*/  BSSY B6, `(.L_x_4357) ;  /* 0x000011e000067945 */ /* 0x000fe20003800000 */
[----:B0-----:R-:W-:Y:S02]  /*0070*/  IMAD R18, R16, R5, c[0x0][0x160] ;  /* 0x0000580010127624 */ /* 0x001fe400078e0205 */
[----:B--2---:R-:W-:-:S03]  /*0080*/  IMAD.MOV.U32 R19, RZ, RZ, R3 ;  /* 0x000000ffff137224 */ /* 0x004fc600078e0003 */
[CC--:B------:R-:W-:Y:S02]  /*0090*/  ISETP.GE.AND P1, PT, R3.reuse, R18.reuse, PT ;  /* 0x000000120300720c */ /* 0x0c0fe40003f26270 */
[----:B------:R-:W-:-:S04]  /*00a0*/  ISETP.GE.AND P0, PT, R3, R18, PT ;  /* 0x000000120300720c */ /* 0x000fc80003f06270 */
[----:B------:R-:W-:Y:S02]  /*00b0*/  FSEL R5, RZ, c[0x0][0x16c], P0 ;  /* 0x00005b00ff057a08 */ /* 0x000fe40000000000 */
[----:B------:R-:W-:-:S05]  /*00c0*/  FSEL R4, RZ, c[0x0][0x168], P0 ;  /* 0x00005a00ff047a08 */ /* 0x000fca0000000000 */
[----:B------:R-:W-:Y:S05]  /*00d0*/  @P1 BRA `(.L_x_4358) ;  /* 0x0000116000001947 */ /* 0x000fea0003800000 */
[----:B-1----:R-:W-:Y:S01]  /*00e0*/  IMAD R0, R16, 0x200, R19 ;  /* 0x0000020010007824 */ /* 0x002fe200078e0213 */
        /* <DEDUP_REMOVED lines=15> */
[----:B------:R-:W0:Y:S01]  /*01e0*/  F2I.FTZ.TRUNC.NTZ R5, R4 ;  /* 0x0000000400057305 */ /* 0x000e22000021f100 */
[----:B------:R-:W-:Y:S01]  /*01f0*/  IADD3 R19, R3, 0x80, RZ ;  /* 0x0000008003137810 */ /* 0x000fe20007ffe0ff */
[----:B0-----:R0:W-:Y:S01]  /*0200*/  STG.E.U8 [R8.64], R5 ;  /* 0x0000000508007986 */ /* 0x0011e2000c101124 */
[----:B------:R-:W-:Y:S05]  /*0210*/  BRA `(.L_x_4358) ;  /* 0x0000102000007947 */ /* 0x000fea0003800000 */
.L_x_4362:
[----:B------:R-:W0:Y:S01]  /*0220*/  F2I.S64.TRUNC R4, R4 ;  /* 0x0000000400047311 */ /* 0x000e22000020d900 */
[----:B------:R-:W-:Y:S01]  /*0230*/  IADD3 R19, R3, 0x80, RZ ;  /* 0x0000008003137810 */ /* 0x000fe20007ffe0ff */
[----:B0-----:R-:W-:-:S05]  /*0240*/  IMAD.MOV.U32 R7, RZ, RZ, R4 ;  /* 0x000000ffff077224 */ /* 0x001fca00078e0004 */
[----:B------:R0:W-:Y:S01]  /*0250*/  STG.E.U8 [R8.64], R7 ;  /* 0x0000000708007986 */ /* 0x0001e2000c101124 */
[----:B------:R-:W-:Y:S05]  /*0260*/  BRA `(.L_x_4358) ;  /* 0x00000fd000007947 */ /* 0x000fea0003800000 */
.L_x_4361:
[----:B------:R-:W-:-:S13]  /*0270*/  ISETP.NE.AND P0, PT, R0, 0x2, PT ;  /* 0x000000020000780c */ /* 0x000fda0003f05270 */
[----:B------:R-:W-:Y:S05]  /*0280*/  @!P0 BRA `(.L_x_4364) ;  /* 0x000000c000008947 */ /* 0x000fea0003800000 */
[----:B------:R-:W-:-:S13]  /*0290*/  ISETP.NE.AND P0, PT, R0, 0x3, PT ;  /* 0x000000030000780c */ /* 0x000fda0003f05270 */
[----:B------:R-:W-:Y:S05]  /*02a0*/  @!P0 BRA `(.L_x_4365) ;  /* 0x0000006000008947 */ /* 0x000fea0003800000 */
[----:B------:R-:W-:-:S13]  /*02b0*/  ISETP.NE.AND P0, PT, R0, 0x4, PT ;  /* 0x000000040000780c */ /* 0x000fda0003f05270 */
[----:B------:R-:W-:Y:S05]  /*02c0*/  @P0 BRA `(.L_x_4363) ;  /* 0x00000da000000947 */ /* 0x000fea0003800000 */
[----:B------:R-:W0:Y:S01]  /*02d0*/  F2I.S64.TRUNC R4, R4 ;  /* 0x0000000400047311 */ /* 0x000e22000020d900 */
[----:B------:R-:W-:Y:S01]  /*02e0*/  IADD3 R19, R3, 0x80, RZ ;  /* 0x0000008003137810 */ /* 0x000fe20007ffe0ff */
[----:B0-----:R0:W-:Y:S01]  /*02f0*/  STG.E.64 [R8.64], R4 ;  /* 0x0000000408007986 */ /* 0x0011e2000c101b24 */
[----:B------:R-:W-:Y:S05]  /*0300*/  BRA `(.L_x_4358) ;  /* 0x00000f3000007947 */ /* 0x000fea0003800000 */
.L_x_4365:
[----:B------:R-:W0:Y:S01]  /*0310*/  F2I.FTZ.TRUNC.NTZ R5, R4 ;  /* 0x0000000400057305 */ /* 0x000e22000021f100 */
[----:B------:R-:W-:Y:S01]  /*0320*/  IADD3 R19, R3, 0x80, RZ ;  /* 0x0000008003137810 */ /* 0x000fe20007ffe0ff */
[----:B0-----:R0:W-:Y:S01]  /*0330*/  STG.E [R8.64], R5 ;  /* 0x0000000508007986 */ /* 0x0011e2000c101924 */
[----:B------:R-:W-:Y:S05]  /*0340*/  BRA `(.L_x_4358) ;  /* 0x00000ef000007947 */ /* 0x000fea0003800000 */
.L_x_4364:
[----:B------:R-:W0:Y:S01]  /*0350*/  F2I.FTZ.TRUNC.NTZ R5, R4 ;  /* 0x0000000400057305 */ /* 0x000e22000021f100 */
[----:B------:R-:W-:Y:S01]  /*0360*/  IADD3 R19, R3, 0x80, RZ ;  /* 0x0000008003137810 */ /* 0x000fe20007ffe0ff */
[----:B0-----:R0:W-:Y:S01]  /*0370*/  STG.E.U16 [R8.64], R5 ;  /* 0x0000000508007986 */ /* 0x0011e2000c101524 */
[----:B------:R-:W-:Y:S05]  /*0380*/  BRA `(.L_x_4358) ;  /* 0x00000eb000007947 */ /* 0x000fea0003800000 */
.L_x_4360:
[----:B------:R-:W-:-:S13]  /*0390*/  ISETP.GT.AND P0, PT, R0, 0x6, PT ;  /* 0x000000060000780c */ /* 0x000fda0003f04270 */
[----:B------:R-:W-:Y:S05]  /*03a0*/  @P0 BRA `(.L_x_4366) ;  /* 0x000000b000000947 */ /* 0x000fea0003800000 */
[----:B------:R-:W-:-:S13]  /*03b0*/  ISETP.NE.AND P0, PT, R0, 0x5, PT ;  /* 0x000000050000780c */ /* 0x000fda0003f05270 */
[----:B------:R-:W-:Y:S05]  /*03c0*/  @!P0 BRA `(.L_x_4367) ;  /* 0x0000005000008947 */ /* 0x000fea0003800000 */
[----:B------:R-:W-:-:S13]  /*03d0*/  ISETP.NE.AND P0, PT, R0, 0x6, PT ;  /* 0x000000060000780c */ /* 0x000fda0003f05270 */
[----:B------:R-:W-:Y:S05]  /*03e0*/  @P0 BRA `(.L_x_4363) ;  /* 0x00000c8000000947 */ /* 0x000fea0003800000 */
[----:B------:R0:W-:Y:S01]  /*03f0*/  STG.E [R8.64], R4 ;  /* 0x0000000408007986 */ /* 0x0001e2000c101924 */
[----:B------:R-:W-:Y:S01]  /*0400*/  IADD3 R19, R3, 0x80, RZ ;  /* 0x0000008003137810 */ /* 0x000fe20007ffe0ff */
[----:B------:R-:W-:Y:S05]  /*0410*/  BRA `(.L_x_4358) ;  /* 0x00000e2000007947 */ /* 0x000fea0003800000 */
.L_x_4367:
[----:B------:R-:W-:Y:S02]  /*0420*/  F2FP.PACK_AB R4, RZ, R4 ;  /* 0x00000004ff04723e */ /* 0x000fe400000000ff */
[----:B------:R-:W-:-:S03]  /*0430*/  IADD3 R19, R3, 0x80, RZ ;  /* 0x0000008003137810 */ /* 0x000fc60007ffe0ff */
[----:B------:R0:W-:Y:S01]  /*0440*/  STG.E.U16 [R8.64], R4 ;  /* 0x0000000408007986 */ /* 0x0001e2000c101524 */
[----:B------:R-:W-:Y:S05]  /*0450*/  BRA `(.L_x_4358) ;  /* 0x00000de000007947 */ /* 0x000fea0003800000 */
.L_x_4366:
[----:B------:R-:W-:-:S13]  /*0460*/  ISETP.NE.AND P0, PT, R0, 0x7, PT ;  /* 0x000000070000780c */ /* 0x000fda0003f05270 */
[----:B------:R-:W-:Y:S05]  /*0470*/  @!P0 BRA `(.L_x_4368) ;  /* 0x000000b000008947 */ /* 0x000fea0003800000 */
[----:B------:R-:W-:-:S13]  /*0480*/  ISETP.NE.AND P0, PT, R0, 0x8, PT ;  /* 0x000000080000780c */ /* 0x000fda0003f05270 */
[----:B------:R-:W-:Y:S05]  /*0490*/  @!P0 BRA `(.L_x_4369) ;  /* 0x0000005000008947 */ /* 0x000fea0003800000 */
[----:B------:R-:W-:-:S13]  /*04a0*/  ISETP.NE.AND P0, PT, R0, 0x9, PT ;  /* 0x000000090000780c */ /* 0x000fda0003f05270 */
[----:B------:R-:W-:Y:S05]  /*04b0*/  @P0 BRA `(.L_x_4363) ;  /* 0x00000bb000000947 */ /* 0x000fea0003800000 */
[----:B------:R0:W-:Y:S01]  /*04c0*/  STG.E.64 [R8.64], R4 ;  /* 0x0000000408007986 */ /* 0x0001e2000c101b24 */
[----:B------:R-:W-:Y:S01]  /*04d0*/  IADD3 R19, R3, 0x80, RZ ;  /* 0x0000008003137810 */ /* 0x000fe20007ffe0ff */
[----:B------:R-:W-:Y:S05]  /*04e0*/  BRA `(.L_x_4358) ;  /* 0x00000d5000007947 */ /* 0x000fea0003800000 */
.L_x_4369:
[----:B------:R-:W-:Y:S02]  /*04f0*/  F2FP.PACK_AB R5, R5, R4 ;  /* 0x000000040505723e */ /* 0x000fe400000000ff */
[----:B------:R-:W-:-:S03]  /*0500*/  IADD3 R19, R3, 0x80, RZ ;  /* 0x0000008003137810 */ /* 0x000fc60007ffe0ff */
[----:B------:R0:W-:Y:S01]  /*0510*/  STG.E [R8.64], R5 ;  /* 0x0000000508007986 */ /* 0x0001e2000c101924 */
[----:B------:R-:W-:Y:S05]  /*0520*/  BRA `(.L_x_4358) ;  /* 0x00000d1000007947 */ /* 0x000fea0003800000 */
.L_x_4368:
[----:B------:R-:W-:Y:S01]  /*0530*/  FMUL.FTZ R4, R4, 1 ;  /* 0x3f80000004047820 */ /* 0x000fe20000410000 */
[----:B------:R-:W-:-:S05]  /*0540*/  IADD3 R19, R3, 0x80, RZ ;  /* 0x0000008003137810 */ /* 0x000fca0007ffe0ff */
[----:B------:R-:W0:Y:S02]  /*0550*/  F2F.F64.F32 R4, R4 ;  /* 0x0000000400047310 */ /* 0x000e240000201800 */
[----:B0-----:R0:W-:Y:S01]  /*0560*/  STG.E.64 [R8.64], R4 ;  /* 0x0000000408007986 */ /* 0x0011e2000c101b24 */
[----:B------:R-:W-:Y:S05]  /*0570*/  BRA `(.L_x_4358) ;  /* 0x00000cc000007947 */ /* 0x000fea0003800000 */
.L_x_4359:
        /* <DEDUP_REMOVED lines=8> */
[----:B------:R-:W-:Y:S02]  /*0600*/  FSETP.NEU.FTZ.AND P0, PT, R4, RZ, PT ;  /* 0x000000ff0400720b */ /* 0x000fe40003f1d000 */
[----:B------:R-:W-:Y:S02]  /*0610*/  FSETP.NEU.FTZ.AND P1, PT, R5, RZ, PT ;  /* 0x000000ff0500720b */ /* 0x000fe40003f3d000 */
[----:B------:R-:W-:Y:S02]  /*0620*/  IADD3 R19, R3, 0x80, RZ ;  /* 0x0000008003137810 */ /* 0x000fe40007ffe0ff */
[----:B------:R-:W-:-:S04]  /*0630*/  PLOP3.LUT P0, PT, P0, P1, PT, 0xa8, 0x0 ;  /* 0x000000000000781c */ /* 0x000fc80000703570 */
[----:B------:R-:W-:-:S05]  /*0640*/  SEL R5, RZ, 0x1, !P0 ;  /* 0x00000001ff057807 */ /* 0x000fca0004000000 */
[----:B------:R0:W-:Y:S01]  /*0650*/  STG.E.U8 [R8.64], R5 ;  /* 0x0000000508007986 */ /* 0x0001e2000c101124 */
[----:B------:R-:W-:Y:S05]  /*0660*/  BRA `(.L_x_4358) ;  /* 0x00000bd000007947 */ /* 0x000fea0003800000 */
.L_x_4372:
[----:B------:R-:W-:Y:S01]  /*0670*/  FMUL.FTZ R6, R5, 1 ;  /* 0x3f80000005067820 */ /* 0x000fe20000410000 */
[----:B------:R-:W-:Y:S01]  /*0680*/  IADD3 R19, R3, 0x80, RZ ;  /* 0x0000008003137810 */ /* 0x000fe20007ffe0ff */
[----:B------:R-:W-:-:S04]  /*0690*/  FMUL.FTZ R4, R4, 1 ;  /* 0x3f80000004047820 */ /* 0x000fc80000410000 */
[----:B------:R-:W-:Y:S08]  /*06a0*/  F2F.F64.F32 R6, R6 ;  /* 0x0000000600067310 */ /* 0x000ff00000201800 */
[----:B------:R-:W0:Y:S02]  /*06b0*/  F2F.F64.F32 R4, R4 ;  /* 0x0000000400047310 */ /* 0x000e240000201800 */
[----:B0-----:R0:W-:Y:S01]  /*06c0*/  STG.E.128 [R8.64], R4 ;  /* 0x0000000408007986 */ /* 0x0011e2000c101d24 */
[----:B------:R-:W-:Y:S05]  /*06d0*/  BRA `(.L_x_4358) ;  /* 0x00000b6000007947 */ /* 0x000fea0003800000 */
.L_x_4371:
[----:B------:R-:W-:-:S13]  /*06e0*/  ISETP.NE.AND P0, PT, R0, 0xf, PT ;  /* 0x0000000f0000780c */ /* 0x000fda0003f05270 */
[----:B------:R-:W-:Y:S05]  /*06f0*/  @!P0 BRA `(.L_x_4373) ;  /* 0x0000035000008947 */ /* 0x000fea0003800000 */
[----:B------:R-:W-:-:S13]  /*0700*/  ISETP.NE.AND P0, PT, R0, 0x17, PT ;  /* 0x000000170000780c */ /* 0x000fda0003f05270 */
[----:B------:R-:W-:Y:S05]  /*0710*/  @!P0 BRA `(.L_x_4374) ;  /* 0x0000019000008947 */ /* 0x000fea0003800000 */
[----:B------:R-:W-:-:S13]  /*0720*/  ISETP.NE.AND P0, PT, R0, 0x18, PT ;  /* 0x000000180000780c */ /* 0x000fda0003f05270 */
[----:B------:R-:W-:Y:S05]  /*0730*/  @P0 BRA `(.L_x_4363) ;  /* 0x0000093000000947 */ /* 0x000fea0003800000 */
[----:B------:R-:W-:Y:S01]  /*0740*/  LOP3.LUT R0, R4, 0x7fffffff, RZ, 0xc0, !PT ;  /* 0x7fffffff04007812 */ /* 0x000fe200078ec0ff */
[----:B------:R-:W-:Y:S01]  /*0750*/  IMAD R2, R16, 0x200, R3 ;  /* 0x0000020010027824 */ /* 0x000fe200078e0203 */
[----:B------:R-:W-:Y:S02]  /*0760*/  BSSY B0, `(.L_x_4375) ;  /* 0x0000010000007945 */ /* 0x000fe40003800000 */
[----:B------:R-:W-:Y:S01]  /*0770*/  ISETP.GT.U32.AND P0, PT, R0, 0x43efffff, PT ;  /* 0x43efffff0000780c */ /* 0x000fe20003f04070 */
[----:B------:R-:W-:Y:S01]  /*0780*/  IMAD R6, R2, c[0x0][0x188], RZ ;  /* 0x0000620002067a24 */ /* 0x000fe200078e02ff */
[----:B------:R-:W-:-:S04]  /*0790*/  LOP3.LUT R2, R4, 0x80000000, RZ, 0xc0, !PT ;  /* 0x8000000004027812 */ /* 0x000fc800078ec0ff */
[----:B------:R-:W-:Y:S02]  /*07a0*/  IADD3 R6, P1, R6, c[0x0][0x170], RZ ;  /* 0x00005c0006067a10 */ /* 0x000fe40007f3e0ff */
[----:B------:R-:W-:Y:S01]  /*07b0*/  SHF.R.U32.HI R9, RZ, 0x18, R2 ;  /* 0x00000018ff097819 */ /* 0x000fe20000011602 */
[----:B------:R-:W-:Y:S02]  /*07c0*/  IMAD.MOV.U32 R2, RZ, RZ, 0x7f ;  /* 0x0000007fff027424 */ /* 0x000fe400078e00ff */
[----:B------:R-:W-:Y:S02]  /*07d0*/  IMAD.X R7, RZ, RZ, c[0x0][0x174], P1 ;  /* 0x00005d00ff077624 */ /* 0x000fe400008e06ff */
[----:B------:R-:W-:Y:S05]  /*07e0*/  @P0 BRA `(.L_x_4376) ;  /* 0x0000007000000947 */ /* 0x000fea0003800000 */
[----:B------:R-:W-:-:S13]  /*07f0*/  ISETP.GE.U32.AND P0, PT, R0, 0x3c800000, PT ;  /* 0x3c8000000000780c */ /* 0x000fda0003f06070 */
[----:B------:R-:W-:Y:S01]  /*0800*/  @P0 SHF.R.U32.HI R2, RZ, 0x14, R4 ;  /* 0x00000014ff020819 */ /* 0x000fe20000011604 */
[----:B------:R-:W-:-:S03]  /*0810*/  @!P0 FADD.FTZ R0, R0, 16384 ;  /* 0x4680000000008421 */ /* 0x000fc60000010000 */
[----:B------:R-:W-:-:S04]  /*0820*/  @P0 LOP3.LUT R5, R2, 0x1, RZ, 0xc0, !PT ;  /* 0x0000000102050812 */ /* 0x000fc800078ec0ff */
[----:B------:R-:W-:-:S04]  /*0830*/  @P0 IADD3 R5, R4, 0x407ffff, R5 ;  /* 0x0407ffff04050810 */ /* 0x000fc80007ffe005 */
[----:B------:R-:W-:Y:S02]  /*0840*/  @P0 SHF.R.U32.HI R2, RZ, 0x14, R5 ;  /* 0x00000014ff020819 */ /* 0x000fe40000011605 */
[----:B------:R-:W-:Y:S02]  /*0850*/  @!P0 IADD3 R2, R0, -0x46800000, RZ ;  /* 0xb980000000028810 */ /* 0x000fe40007ffe0ff */
.L_x_4376:
[----:B------:R-:W-:Y:S05]  /*0860*/  BSYNC B0 ;  /* 0x0000000000007941 */ /* 0x000fea0003800000 */
.L_x_4375:
[----:B------:R-:W-:Y:S02]  /*0870*/  LOP3.LUT R9, R2, R9, RZ, 0xfc, !PT ;  /* 0x0000000902097212 */ /* 0x000fe400078efcff */
[----:B------:R-:W-:-:S03]  /*0880*/  IADD3 R19, R3, 0x80, RZ ;  /* 0x0000008003137810 */ /* 0x000fc60007ffe0ff */
[----:B------:R0:W-:Y:S01]  /*0890*/  STG.E.U8 [R6.64], R9 ;  /* 0x0000000906007986 */ /* 0x0001e2000c101124 */
[----:B------:R-:W-:Y:S05]  /*08a0*/  BRA `(.L_x_4358) ;  /* 0x0000099000007947 */ /* 0x000fea0003800000 */
.L_x_4374:
[----:B------:R-:W-:Y:S01]  /*08b0*/  LOP3.LUT R2, R4, 0x7fffffff, RZ, 0xc0, !PT ;  /* 0x7fffffff04027812 */ /* 0x000fe200078ec0ff */
[----:B------:R-:W-:Y:S03]  /*08c0*/  BSSY B0, `(.L_x_4377) ;  /* 0x000000e000007945 */ /* 0x000fe60003800000 */
        /* <DEDUP_REMOVED lines=10> */
.L_x_4378:
[----:B------:R-:W-:Y:S01]  /*0970*/  IMAD.MOV.U32 R0, RZ, RZ, 0x7f ;  /* 0x0000007fff007424 */ /* 0x000fe200078e00ff */
[----:B------:R-:W-:-:S04]  /*0980*/  ISETP.GT.U32.AND P0, PT, R2, 0x7f800000, PT ;  /* 0x7f8000000200780c */ /* 0x000fc80003f04070 */
[----:B------:R-:W-:-:S04]  /*0990*/  SEL R0, R0, 0x7c, P0 ;  /* 0x0000007c00007807 */ /* 0x000fc80000000000 */
.L_x_4379:
[----:B------:R-:W-:Y:S05]  /*09a0*/  BSYNC B0 ;  /* 0x0000000000007941 */ /* 0x000fea0003800000 */
.L_x_4377:
[----:B------:R-:W-:Y:S01]  /*09b0*/  IMAD R2, R16, 0x200, R3 ;  /* 0x0000020010027824 */ /* 0x000fe200078e0203 */
[----:B------:R-:W-:-:S03]  /*09c0*/  IADD3 R19, R3, 0x80, RZ ;  /* 0x0000008003137810 */ /* 0x000fc60007ffe0ff */
[----:B------:R-:W-:Y:S01]  /*09d0*/  IMAD R5, R2, c[0x0][0x188], RZ ;  /* 0x0000620002057a24 */ /* 0x000fe200078e02ff */
[----:B------:R-:W-:-:S04]  /*09e0*/  LOP3.LUT R2, R4, 0x80000000, RZ, 0xc0, !PT ;  /* 0x8000000004027812 */ /* 0x000fc800078ec0ff */
[----:B------:R-:W-:Y:S02]  /*09f0*/  IADD3 R4, P0, R5, c[0x0][0x170], RZ ;  /* 0x00005c0005047a10 */ /* 0x000fe40007f1e0ff */
[----:B------:R-:W-:-:S03]  /*0a00*/  SHF.R.U32.HI R7, RZ, 0x18, R2 ;  /* 0x00000018ff077819 */ /* 0x000fc60000011602 */
[----:B------:R-:W-:Y:S01]  /*0a10*/  IMAD.X R5, RZ, RZ, c[0x0][0x174], P0 ;  /* 0x00005d00ff057624 */ /* 0x000fe200000e06ff */
[----:B------:R-:W-:-:S05]  /*0a20*/  LOP3.LUT R7, R0, R7, RZ, 0xfc, !PT ;  /* 0x0000000700077212 */ /* 0x000fca00078efcff */
[----:B------:R0:W-:Y:S01]  /*0a30*/  STG.E.U8 [R4.64], R7 ;  /* 0x0000000704007986 */ /* 0x0001e2000c101124 */
[----:B------:R-:W-:Y:S05]  /*0a40*/  BRA `(.L_x_4358) ;  /* 0x000007f000007947 */ /* 0x000fea0003800000 */
.L_x_4373:
[----:B------:R-:W-:Y:S02]  /*0a50*/  F2FP.BF16.PACK_AB R4, RZ, R4 ;  /* 0x00000004ff04723e */ /* 0x000fe400000010ff */
[----:B------:R-:W-:-:S03]  /*0a60*/  IADD3 R19, R3, 0x80, RZ ;  /* 0x0000008003137810 */ /* 0x000fc60007ffe0ff */
[----:B------:R0:W-:Y:S01]  /*0a70*/  STG.E.U16 [R8.64], R4 ;  /* 0x0000000408007986 */ /* 0x0001e2000c101524 */
[----:B------:R-:W-:Y:S05]  /*0a80*/  BRA `(.L_x_4358) ;  /* 0x000007b000007947 */ /* 0x000fea0003800000 */
.L_x_4370:
        /* <DEDUP_REMOVED lines=8> */
[----:B------:R-:W0:Y:S01]  /*0b10*/  F2I.FTZ.U32.TRUNC.NTZ R5, R4 ;  /* 0x0000000400057305 */ /* 0x000e22000021f000 */
[----:B------:R-:W-:Y:S01]  /*0b20*/  IADD3 R19, R3, 0x80, RZ ;  /* 0x0000008003137810 */ /* 0x000fe20007ffe0ff */
[----:B0-----:R0:W-:Y:S01]  /*0b30*/  STG.E.U16 [R8.64], R5 ;  /* 0x0000000508007986 */ /* 0x0011e2000c101524 */
[----:B------:R-:W-:Y:S05]  /*0b40*/  BRA `(.L_x_4358) ;  /* 0x000006f000007947 */ /* 0x000fea0003800000 */
.L_x_4382:
[----:B------:R-:W-:Y:S01]  /*0b50*/  LOP3.LUT R5, R4, 0x7fffffff, RZ, 0xc0, !PT ;  /* 0x7fffffff04057812 */ /* 0x000fe200078ec0ff */
[----:B------:R-:W-:Y:S01]  /*0b60*/  BSSY B0, `(.L_x_4383) ;  /* 0x0000013000007945 */ /* 0x000fe20003800000 */
[----:B------:R-:W-:Y:S02]  /*0b70*/  IMAD.MOV.U32 R2, RZ, RZ, 0x80 ;  /* 0x00000080ff027424 */ /* 0x000fe400078e00ff */
        /* <DEDUP_REMOVED lines=13> */
.L_x_4385:
[----:B------:R-:W-:-:S04]  /*0c50*/  LOP3.LUT R4, R4, 0x80000000, RZ, 0xc0, !PT ;  /* 0x8000000004047812 */ /* 0x000fc800078ec0ff */
[----:B------:R-:W-:-:S04]  /*0c60*/  SHF.R.U32.HI R5, RZ, 0x18, R4 ;  /* 0x00000018ff057819 */ /* 0x000fc80000011604 */
[----:B------:R-:W-:-:S04]  /*0c70*/  LOP3.LUT R0, R0, R5, RZ, 0xfc, !PT ;  /* 0x0000000500007212 */ /* 0x000fc800078efcff */
[----:B------:R-:W-:Y:S02]  /*0c80*/  PRMT R2, R0, 0x7610, R2 ;  /* 0x0000761000027816 */ /* 0x000fe40000000002 */
.L_x_4384:
[----:B------:R-:W-:Y:S05]  /*0c90*/  BSYNC B0 ;  /* 0x0000000000007941 */ /* 0x000fea0003800000 */
.L_x_4383:
[----:B------:R-:W-:Y:S01]  /*0ca0*/  IMAD R0, R16, 0x200, R3 ;  /* 0x0000020010007824 */ /* 0x000fe200078e0203 */
[----:B------:R-:W-:-:S03]  /*0cb0*/  IADD3 R19, R3, 0x80, RZ ;  /* 0x0000008003137810 */ /* 0x000fc60007ffe0ff */
[----:B------:R-:W-:-:S05]  /*0cc0*/  IMAD R0, R0, c[0x0][0x188], RZ ;  /* 0x0000620000007a24 */ /* 0x000fca00078e02ff */
[----:B------:R-:W-:-:S05]  /*0cd0*/  IADD3 R4, P0, R0, c[0x0][0x170], RZ ;  /* 0x00005c0000047a10 */ /* 0x000fca0007f1e0ff */
[----:B------:R-:W-:-:S05]  /*0ce0*/  IMAD.X R5, RZ, RZ, c[0x0][0x174], P0 ;  /* 0x00005d00ff057624 */ /* 0x000fca00000e06ff */
[----:B------:R0:W-:Y:S01]  /*0cf0*/  STG.E.U8 [R4.64], R2 ;  /* 0x0000000204007986 */ /* 0x0001e2000c101124 */
[----:B------:R-:W-:Y:S05]  /*0d00*/  BRA `(.L_x_4358) ;  /* 0x0000053000007947 */ /* 0x000fea0003800000 */
.L_x_4381:
        /* <DEDUP_REMOVED lines=16> */
.L_x_4388:
[----:B------:R-:W-:-:S04]  /*0e10*/  LOP3.LUT R4, R4, 0x80000000, RZ, 0xc0, !PT ;  /* 0x8000000004047812 */ /* 0x000fc800078ec0ff */
[----:B------:R-:W-:-:S04]  /*0e20*/  SHF.R.U32.HI R5, RZ, 0x18, R4 ;  /* 0x00000018ff057819 */ /* 0x000fc80000011604 */
[----:B------:R-:W-:-:S04]  /*0e30*/  LOP3.LUT R0, R0, R5, RZ, 0xfc, !PT ;  /* 0x0000000500007212 */ /* 0x000fc800078efcff */
[----:B------:R-:W-:Y:S02]  /*0e40*/  PRMT R2, R0, 0x7610, R2 ;  /* 0x0000761000027816 */ /* 0x000fe40000000002 */
.L_x_4387:
[----:B------:R-:W-:Y:S05]  /*0e50*/  BSYNC B0 ;  /* 0x0000000000007941 */ /* 0x000fea0003800000 */
.L_x_4386:
[----:B------:R-:W-:Y:S01]  /*0e60*/  IMAD R0, R16, 0x200, R3 ;  /* 0x0000020010007824 */ /* 0x000fe200078e0203 */
[----:B------:R-:W-:-:S03]  /*0e70*/  IADD3 R19, R3, 0x80, RZ ;  /* 0x0000008003137810 */ /* 0x000fc60007ffe0ff */
[----:B------:R-:W-:-:S05]  /*0e80*/  IMAD R0, R0, c[0x0][0x188], RZ ;  /* 0x0000620000007a24 */ /* 0x000fca00078e02ff */
[----:B------:R-:W-:-:S05]  /*0e90*/  IADD3 R4, P0, R0, c[0x0][0x170], RZ ;  /* 0x00005c0000047a10 */ /* 0x000fca0007f1e0ff */
[----:B------:R-:W-:-:S05]  /*0ea0*/  IMAD.X R5, RZ, RZ, c[0x0][0x174], P0 ;  /* 0x00005d00ff057624 */ /* 0x000fca00000e06ff */
[----:B------:R0:W-:Y:S01]  /*0eb0*/  STG.E.U8 [R4.64], R2 ;  /* 0x0000000204007986 */ /* 0x0001e2000c101124 */
[----:B------:R-:W-:Y:S05]  /*0ec0*/  BRA `(.L_x_4358) ;  /* 0x0000037000007947 */ /* 0x000fea0003800000 */
.L_x_4380:
[----:B------:R-:W-:-:S13]  /*0ed0*/  ISETP.NE.AND P0, PT, R0, 0x1c, PT ;  /* 0x0000001c0000780c */ /* 0x000fda0003f05270 */
[----:B------:R-:W-:Y:S05]  /*0ee0*/  @!P0 BRA `(.L_x_4389) ;  /* 0x0000032000008947 */ /* 0x000fea0003800000 */
[----:B------:R-:W-:-:S13]  /*0ef0*/  ISETP.NE.AND P0, PT, R0, 0x1d, PT ;  /* 0x0000001d0000780c */ /* 0x000fda0003f05270 */
[----:B------:R-:W-:Y:S05]  /*0f00*/  @!P0 BRA `(.L_x_4390) ;  /* 0x000002c000008947 */ /* 0x000fea0003800000 */
[----:B------:R-:W-:-:S13]  /*0f10*/  ISETP.NE.AND P0, PT, R0, 0x2c, PT ;  /* 0x0000002c0000780c */ /* 0x000fda0003f05270 */
[----:B------:R-:W-:Y:S05]  /*0f20*/  @P0 BRA `(.L_x_4363) ;  /* 0x0000014000000947 */ /* 0x000fea0003800000 */
[----:B------:R-:W-:Y:S01]  /*0f30*/  SHF.R.U32.HI R2, RZ, 0x17, R4 ;  /* 0x00000017ff027819 */ /* 0x000fe20000011604 */
[----:B------:R-:W-:Y:S01]  /*0f40*/  IMAD.MOV.U32 R7, RZ, RZ, 0xff ;  /* 0x000000ffff077424 */ /* 0x000fe200078e00ff */
[----:B------:R-:W-:Y:S02]  /*0f50*/  PLOP3.LUT P0, PT, PT, PT, PT, 0x80, 0x0 ;  /* 0x000000000000781c */ /* 0x000fe40003f0f070 */
[----:B------:R-:W-:Y:S02]  /*0f60*/  LOP3.LUT R5, R2, 0xff, RZ, 0xc0, !PT ;  /* 0x000000ff02057812 */ /* 0x000fe400078ec0ff */
[----:B------:R-:W-:Y:S02]  /*0f70*/  IADD3 R19, R3, 0x80, RZ ;  /* 0x0000008003137810 */ /* 0x000fe40007ffe0ff */
[----:B------:R-:W-:-:S13]  /*0f80*/  ISETP.NE.AND P2, PT, R5, 0xff, PT ;  /* 0x000000ff0500780c */ /* 0x000fda0003f45270 */
[--C-:B------:R-:W-:Y:S02]  /*0f90*/  @P2 SHF.R.U32.HI R0, RZ, 0x16, R4.reuse ;  /* 0x00000016ff002819 */ /* 0x100fe40000011604 */
[----:B------:R-:W-:Y:S02]  /*0fa0*/  @P2 LOP3.LUT P1, RZ, R5, 0x3fffff, R4, 0xf8, !PT ;  /* 0x003fffff05ff2812 */ /* 0x000fe4000782f804 */
[----:B------:R-:W-:Y:S02]  /*0fb0*/  @P2 LOP3.LUT R0, R0, 0x1, RZ, 0xc0, !PT ;  /* 0x0000000100002812 */ /* 0x000fe400078ec0ff */
[----:B------:R-:W-:Y:S02]  /*0fc0*/  @P2 IADD3 R6, R2, 0x1, RZ ;  /* 0x0000000102062810 */ /* 0x000fe40007ffe0ff */
[----:B------:R-:W-:Y:S01]  /*0fd0*/  @P2 ISETP.EQ.U32.AND P1, PT, R0, 0x1, P1 ;  /* 0x000000010000280c */ /* 0x000fe20000f22070 */
[----:B------:R-:W-:-:S03]  /*0fe0*/  IMAD R0, R16, 0x200, R3 ;  /* 0x0000020010007824 */ /* 0x000fc600078e0203 */
[----:B------:R-:W-:Y:S01]  /*0ff0*/  @P2 PLOP3.LUT P0, PT, P1, PT, PT, 0x80, 0x0 ;  /* 0x000000000000281c */ /* 0x000fe20000f0f070 */
[----:B------:R-:W-:-:S05]  /*1000*/  IMAD R0, R0, c[0x0][0x188], RZ ;  /* 0x0000620000007a24 */ /* 0x000fca00078e02ff */
[----:B------:R-:W-:-:S05]  /*1010*/  IADD3 R4, P1, R0, c[0x0][0x170], RZ ;  /* 0x00005c0000047a10 */ /* 0x000fca0007f3e0ff */
[----:B------:R-:W-:Y:S02]  /*1020*/  IMAD.X R5, RZ, RZ, c[0x0][0x174], P1 ;  /* 0x00005d00ff057624 */ /* 0x000fe400008e06ff */
[----:B------:R-:W-:-:S04]  /*1030*/  @!P0 IMAD.MOV R6, RZ, RZ, R2 ;  /* 0x000000ffff068224 */ /* 0x000fc800078e0202 */
[----:B------:R-:W-:-:S05]  /*1040*/  @P2 IMAD.MOV.U32 R7, RZ, RZ, R6 ;  /* 0x000000ffff072224 */ /* 0x000fca00078e0006 */
[----:B------:R0:W-:Y:S01]  /*1050*/  STG.E.U8 [R4.64], R7 ;  /* 0x0000000704007986 */ /* 0x0001e2000c101124 */
[----:B------:R-:W-:Y:S05]  /*1060*/  BRA `(.L_x_4358) ;  /* 0x000001d000007947 */ /* 0x000fea0003800000 */
.L_x_4363:
        /* <DEDUP_REMOVED lines=19> */
[----:B------:R-:W0:Y:S02]  /*11a0*/  S2R R3, SR_TID.X ;  /* 0x0000000000037919 */ /* 0x000e240000002100 */
[----:B0-----:R-:W-:Y:S01]  /*11b0*/  IADD3 R19, R3, 0x80, RZ ;  /* 0x0000008003137810 */ /* 0x001fe20007ffe0ff */
[----:B------:R-:W-:Y:S05]  /*11c0*/  BRA `(.L_x_4358) ;  /* 0x0000007000007947 */ /* 0x000fea0003800000 */
.L_x_4390:
[----:B------:R-:W0:Y:S01]  /*11d0*/  F2I.U64.TRUNC R4, R4 ;  /* 0x0000000400047311 */ /* 0x000e22000020d800 */
[----:B------:R-:W-:Y:S01]  /*11e0*/  IADD3 R19, R3, 0x80, RZ ;  /* 0x0000008003137810 */ /* 0x000fe20007ffe0ff */
[----:B0-----:R0:W-:Y:S01]  /*11f0*/  STG.E.64 [R8.64], R4 ;  /* 0x0000000408007986 */ /* 0x0011e2000c101b24 */
[----:B------:R-:W-:Y:S05]  /*1200*/  BRA `(.L_x_4358) ;  /* 0x0000003000007947 */ /* 0x000fea0003800000 */
.L_x_4389:
[----:B------:R-:W0:Y:S01]  /*1210*/  F2I.FTZ.U32.TRUNC.NTZ R5, R4 ;  /* 0x0000000400057305 */ /* 0x000e22000021f000 */
[----:B------:R-:W-:Y:S01]  /*1220*/  IADD3 R19, R3, 0x80, RZ ;  /* 0x0000008003137810 */ /* 0x000fe20007ffe0ff */
[----:B0-----:R0:W-:Y:S06]  /*1230*/  STG.E [R8.64], R5 ;  /* 0x0000000508007986 */ /* 0x0011ec000c101924 */
.L_x_4358:
[----:B-1----:R-:W-:Y:S05]  /*1240*/  BSYNC B6 ;  /* 0x0000000000067941 */ /* 0x002fea0003800000 */
.L_x_4357:
[----:B------:R-:W-:Y:S01]  /*1250*/  ISETP.GE.AND P0, PT, R19, R18, PT ;  /* 0x000000121300720c */ /* 0x000fe20003f06270 */
[----:B------:R-:W-:-:S12]  /*1260*/  BSSY B6, `(.L_x_4391) ;  /* 0x0000275000067945 */ /* 0x000fd80003800000 */
[----:B------:R-:W-:Y:S05]  /*1270*/  @P0 BRA `(.L_x_4392) ;  /* 0x0000273000000947 */ /* 0x000fea0003800000 */
[----:B------:R-:W-:Y:S01]  /*1280*/  IMAD R0, R16, 0x200, R19 ;  /* 0x0000020010007824 */ /* 0x000fe200078e0213 */
[----:B0-----:R-:W-:-:S03]  /*1290*/  PRMT R2, R17, 0x9910, RZ ;  /* 0x0000991011027816 */ /* 0x001fc600000000ff */
        /* <DEDUP_REMOVED lines=14> */
[----:B------:R-:W-:-:S04]  /*1380*/  IADD3 R3, R3, 0x80, RZ ;  /* 0x0000008003037810 */ /* 0x000fc80007ffe0ff */
[----:B------:R-:W-:-:S04]  /*1390*/  ISETP.GE.AND P0, PT, R3, R18, PT ;  /* 0x000000120300720c */ /* 0x000fc80003f06270 */
[----:B------:R-:W-:-:S04]  /*13a0*/  FSEL R0, RZ, c[0x0][0x168], P0 ;  /* 0x00005a00ff007a08 */ /* 0x000fc80000000000 */
[----:B------:R-:W0:Y:S02]  /*13b0*/  F2I.FTZ.TRUNC.NTZ R3, R0 ;  /* 0x0000000000037305 */ /* 0x000e24000021f100 */
[----:B0-----:R0:W-:Y:S01]  /*13c0*/  STG.E.U8 [R4.64], R3 ;  /* 0x0000000304007986 */ /* 0x0011e2000c101124 */
[----:B------:R-:W-:Y:S05]  /*13d0*/  BRA `(.L_x_4398) ;  /* 0x0000117000007947 */ /* 0x000fea0003800000 */
.L_x_4396:
[----:B------:R-:W-:-:S04]  /*13e0*/  IADD3 R3, R3, 0x80, RZ ;  /* 0x0000008003037810 */ /* 0x000fc80007ffe0ff */
[----:B------:R-:W-:-:S04]  /*13f0*/  ISETP.GE.AND P0, PT, R3, R18, PT ;  /* 0x000000120300720c */ /* 0x000fc80003f06270 */
[----:B------:R-:W-:-:S06]  /*1400*/  FSEL R3, RZ, c[0x0][0x168], P0 ;  /* 0x00005a00ff037a08 */ /* 0x000fcc0000000000 */
[----:B------:R-:W0:Y:S02]  /*1410*/  F2I.S64.TRUNC R2, R3 ;  /* 0x0000000300027311 */ /* 0x000e24000020d900 */
[----:B0-----:R0:W-:Y:S01]  /*1420*/  STG.E.U8 [R4.64], R2 ;  /* 0x0000000204007986 */ /* 0x0011e2000c101124 */
[----:B------:R-:W-:Y:S05]  /*1430*/  BRA `(.L_x_4398) ;  /* 0x0000111000007947 */ /* 0x000fea0003800000 */
.L_x_4395:
[----:B------:R-:W-:-:S13]  /*1440*/  ISETP.NE.AND P0, PT, R0, 0x2, PT ;  /* 0x000000020000780c */ /* 0x000fda0003f05270 */
[----:B------:R-:W-:Y:S05]  /*1450*/  @!P0 BRA `(.L_x_4399) ;  /* 0x0000010000008947 */ /* 0x000fea0003800000 */
[----:B------:R-:W-:-:S13]  /*1460*/  ISETP.NE.AND P0, PT, R0, 0x3, PT ;  /* 0x000000030000780c */ /* 0x000fda0003f05270 */
[----:B------:R-:W-:Y:S05]  /*1470*/  @!P0 BRA `(.L_x_4400) ;  /* 0x0000008000008947 */ /* 0x000fea0003800000 */
[----:B------:R-:W-:-:S13]  /*1480*/  ISETP.NE.AND P0, PT, R0, 0x4, PT ;  /* 0x000000040000780c */ /* 0x000fda0003f05270 */
[----:B------:R-:W-:Y:S05]  /*1490*/  @P0 BRA `(.L_x_4397) ;  /* 0x00000ec000000947 */ /* 0x000fea0003800000 */
[----:B------:R-:W-:-:S04]  /*14a0*/  IADD3 R3, R3, 0x80, RZ ;  /* 0x0000008003037810 */ /* 0x000fc80007ffe0ff */
[----:B------:R-:W-:-:S04]  /*14b0*/  ISETP.GE.AND P0, PT, R3, R18, PT ;  /* 0x000000120300720c */ /* 0x000fc80003f06270 */
[----:B------:R-:W-:-:S06]  /*14c0*/  FSEL R2, RZ, c[0x0][0x168], P0 ;  /* 0x00005a00ff027a08 */ /* 0x000fcc0000000000 */
[----:B------:R-:W0:Y:S02]  /*14d0*/  F2I.S64.TRUNC R2, R2 ;  /* 0x0000000200027311 */ /* 0x000e24000020d900 */
[----:B0-----:R0:W-:Y:S01]  /*14e0*/  STG.E.64 [R4.64], R2 ;  /* 0x0000000204007986 */ /* 0x0011e2000c101b24 */
[----:B------:R-:W-:Y:S05]  /*14f0*/  BRA `(.L_x_4398) ;  /* 0x0000105000007947 */ /* 0x000fea0003800000 */
.L_x_4400:
[----:B------:R-:W-:-:S04]  /*1500*/  IADD3 R3, R3, 0x80, RZ ;  /* 0x0000008003037810 */ /* 0x000fc80007ffe0ff */
[----:B------:R-:W-:-:S04]  /*1510*/  ISETP.GE.AND P0, PT, R3, R18, PT ;  /* 0x000000120300720c */ /* 0x000fc80003f06270 */
[----:B------:R-:W-:-:S04]  /*1520*/  FSEL R0, RZ, c[0x0][0x168], P0 ;  /* 0x00005a00ff007a08 */ /* 0x000fc80000000000 */
[----:B------:R-:W0:Y:S02]  /*1530*/  F2I.FTZ.TRUNC.NTZ R3, R0 ;  /* 0x0000000000037305 */ /* 0x000e24000021f100 */
[----:B0-----:R0:W-:Y:S01]  /*1540*/  STG.E [R4.64], R3 ;  /* 0x0000000304007986 */ /* 0x0011e2000c101924 */
[----:B------:R-:W-:Y:S05]  /*1550*/  BRA `(.L_x_4398) ;  /* 0x00000ff000007947 */ /* 0x000fea0003800000 */
.L_x_4399:
[----:B------:R-:W-:-:S04]  /*1560*/  IADD3 R3, R3, 0x80, RZ ;  /* 0x0000008003037810 */ /* 0x000fc80007ffe0ff */
[----:B------:R-:W-:-:S04]  /*1570*/  ISETP.GE.AND P0, PT, R3, R18, PT ;  /* 0x000000120300720c */ /* 0x000fc80003f06270 */
[----:B------:R-:W-:-:S04]  /*1580*/  FSEL R0, RZ, c[0x0][0x168], P0 ;  /* 0x00005a00ff007a08 */ /* 0x000fc80000000000 */
[----:B------:R-:W0:Y:S02]  /*1590*/  F2I.FTZ.TRUNC.NTZ R3, R0 ;  /* 0x0000000000037305 */ /* 0x000e24000021f100 */
[----:B0-----:R0:W-:Y:S01]  /*15a0*/  STG.E.U16 [R4.64], R3 ;  /* 0x0000000304007986 */ /* 0x0011e2000c101524 */
[----:B------:R-:W-:Y:S05]  /*15b0*/  BRA `(.L_x_4398) ;  /* 0x00000f9000007947 */ /* 0x000fea0003800000 */
.L_x_4394:
[----:B------:R-:W-:-:S13]  /*15c0*/  ISETP.GT.AND P0, PT, R0, 0x6, PT ;  /* 0x000000060000780c */ /* 0x000fda0003f04270 */
[----:B------:R-:W-:Y:S05]  /*15d0*/  @P0 BRA `(.L_x_4401) ;  /* 0x000000f000000947 */ /* 0x000fea0003800000 */
[----:B------:R-:W-:-:S13]  /*15e0*/  ISETP.NE.AND P0, PT, R0, 0x5, PT ;  /* 0x000000050000780c */ /* 0x000fda0003f05270 */
[----:B------:R-:W-:Y:S05]  /*15f0*/  @!P0 BRA `(.L_x_4402) ;  /* 0x0000007000008947 */ /* 0x000fea0003800000 */
[----:B------:R-:W-:-:S13]  /*1600*/  ISETP.NE.AND P0, PT, R0, 0x6, PT ;  /* 0x000000060000780c */ /* 0x000fda0003f05270 */
[----:B------:R-:W-:Y:S05]  /*1610*/  @P0 BRA `(.L_x_4397) ;  /* 0x00000d4000000947 */ /* 0x000fea0003800000 */
[----:B------:R-:W-:-:S04]  /*1620*/  IADD3 R3, R3, 0x80, RZ ;  /* 0x0000008003037810 */ /* 0x000fc80007ffe0ff */
[----:B------:R-:W-:-:S04]  /*1630*/  ISETP.GE.AND P0, PT, R3, R18, PT ;  /* 0x000000120300720c */ /* 0x000fc80003f06270 */
[----:B------:R-:W-:-:S05]  /*1640*/  FSEL R3, RZ, c[0x0][0x168], P0 ;  /* 0x00005a00ff037a08 */ /* 0x000fca0000000000 */
[----:B------:R0:W-:Y:S01]  /*1650*/  STG.E [R4.64], R3 ;  /* 0x0000000304007986 */ /* 0x0001e2000c101924 */
[----:B------:R-:W-:Y:S05]  /*1660*/  BRA `(.L_x_4398) ;  /* 0x00000ee000007947 */ /* 0x000fea0003800000 */
.L_x_4402:
[----:B------:R-:W-:-:S04]  /*1670*/  IADD3 R3, R3, 0x80, RZ ;  /* 0x0000008003037810 */ /* 0x000fc80007ffe0ff */
[----:B------:R-:W-:-:S04]  /*1680*/  ISETP.GE.AND P0, PT, R3, R18, PT ;  /* 0x000000120300720c */ /* 0x000fc80003f06270 */
[----:B------:R-:W-:-:S04]  /*1690*/  FSEL R0, RZ, c[0x0][0x168], P0 ;  /* 0x00005a00ff007a08 */ /* 0x000fc80000000000 */
[----:B------:R-:W-:-:S05]  /*16a0*/  F2FP.PACK_AB R0, RZ, R0 ;  /* 0x00000000ff00723e */ /* 0x000fca00000000ff */
[----:B------:R0:W-:Y:S01]  /*16b0*/  STG.E.U16 [R4.64], R0 ;  /* 0x0000000004007986 */ /* 0x0001e2000c101524 */
[----:B------:R-:W-:Y:S05]  /*16c0*/  BRA `(.L_x_4398) ;  /* 0x00000e8000007947 */ /* 0x000fea0003800000 */
.L_x_4401:
        /* <DEDUP_REMOVED lines=8> */
[----:B------:R-:W-:Y:S02]  /*1750*/  FSEL R3, RZ, c[0x0][0x16c], P0 ;  /* 0x00005b00ff037a08 */ /* 0x000fe40000000000 */
[----:B------:R-:W-:-:S05]  /*1760*/  FSEL R2, RZ, c[0x0][0x168], P0 ;  /* 0x00005a00ff027a08 */ /* 0x000fca0000000000 */
[----:B------:R0:W-:Y:S01]  /*1770*/  STG.E.64 [R4.64], R2 ;  /* 0x0000000204007986 */ /* 0x0001e2000c101b24 */
[----:B------:R-:W-:Y:S05]  /*1780*/  BRA `(.L_x_4398) ;  /* 0x00000dc000007947 */ /* 0x000fea0003800000 */
.L_x_4404:
[----:B------:R-:W-:-:S04]  /*1790*/  IADD3 R3, R3, 0x80, RZ ;  /* 0x0000008003037810 */ /* 0x000fc80007ffe0ff */
[----:B------:R-:W-:-:S04]  /*17a0*/  ISETP.GE.AND P0, PT, R3, R18, PT ;  /* 0x000000120300720c */ /* 0x000fc80003f06270 */
[----:B------:R-:W-:Y:S02]  /*17b0*/  FSEL R3, RZ, c[0x0][0x168], P0 ;  /* 0x00005a00ff037a08 */ /* 0x000fe40000000000 */
[----:B------:R-:W-:-:S04]  /*17c0*/  FSEL R0, RZ, c[0x0][0x16c], P0 ;  /* 0x00005b00ff007a08 */ /* 0x000fc80000000000 */
[----:B------:R-:W-:-:S05]  /*17d0*/  F2FP.PACK_AB R3, R0, R3 ;  /* 0x000000030003723e */ /* 0x000fca00000000ff */
[----:B------:R0:W-:Y:S01]  /*17e0*/  STG.E [R4.64], R3 ;  /* 0x0000000304007986 */ /* 0x0001e2000c101924 */
[----:B------:R-:W-:Y:S05]  /*17f0*/  BRA `(.L_x_4398) ;  /* 0x00000d5000007947 */ /* 0x000fea0003800000 */
.L_x_4403:
[----:B------:R-:W-:-:S04]  /*1800*/  IADD3 R3, R3, 0x80, RZ ;  /* 0x0000008003037810 */ /* 0x000fc80007ffe0ff */
[----:B------:R-:W-:-:S04]  /*1810*/  ISETP.GE.AND P0, PT, R3, R18, PT ;  /* 0x000000120300720c */ /* 0x000fc80003f06270 */
[----:B------:R-:W-:-:S05]  /*1820*/  FSEL R2, RZ, c[0x0][0x168], P0 ;  /* 0x00005a00ff027a08 */ /* 0x000fca0000000000 */
[----:B------:R-:W-:-:S06]  /*1830*/  FMUL.FTZ R2, R2, 1 ;  /* 0x3f80000002027820 */ /* 0x000fcc0000410000 */
[----:B------:R-:W0:Y:S02]  /*1840*/  F2F.F64.F32 R2, R2 ;  /* 0x0000000200027310 */ /* 0x000e240000201800 */
[----:B0-----:R0:W-:Y:S01]  /*1850*/  STG.E.64 [R4.64], R2 ;  /* 0x0000000204007986 */ /* 0x0011e2000c101b24 */
[----:B------:R-:W-:Y:S05]  /*1860*/  BRA `(.L_x_4398) ;  /* 0x00000ce000007947 */ /* 0x000fea0003800000 */
.L_x_4393:
        /* <DEDUP_REMOVED lines=10> */
[----:B------:R-:W-:Y:S02]  /*1910*/  FSEL R0, RZ, c[0x0][0x168], P0 ;  /* 0x00005a00ff007a08 */ /* 0x000fe40000000000 */
[----:B------:R-:W-:Y:S02]  /*1920*/  FSEL R2, RZ, c[0x0][0x16c], P0 ;  /* 0x00005b00ff027a08 */ /* 0x000fe40000000000 */
[----:B------:R-:W-:Y:S02]  /*1930*/  FSETP.NEU.FTZ.AND P0, PT, R0, RZ, PT ;  /* 0x000000ff0000720b */ /* 0x000fe40003f1d000 */
[----:B------:R-:W-:-:S04]  /*1940*/  FSETP.NEU.FTZ.AND P1, PT, R2, RZ, PT ;  /* 0x000000ff0200720b */ /* 0x000fc80003f3d000 */
[----:B------:R-:W-:-:S04]  /*1950*/  PLOP3.LUT P0, PT, P0, P1, PT, 0xa8, 0x0 ;  /* 0x000000000000781c */ /* 0x000fc80000703570 */
[----:B------:R-:W-:-:S05]  /*1960*/  SEL R3, RZ, 0x1, !P0 ;  /* 0x00000001ff037807 */ /* 0x000fca0004000000 */
[----:B------:R0:W-:Y:S01]  /*1970*/  STG.E.U8 [R4.64], R3 ;  /* 0x0000000304007986 */ /* 0x0001e2000c101124 */
[----:B------:R-:W-:Y:S05]  /*1980*/  BRA `(.L_x_4398) ;  /* 0x00000bc000007947 */ /* 0x000fea0003800000 */
.L_x_4407:
[----:B------:R-:W-:-:S04]  /*1990*/  IADD3 R3, R3, 0x80, RZ ;  /* 0x0000008003037810 */ /* 0x000fc80007ffe0ff */
[----:B------:R-:W-:-:S04]  /*19a0*/  ISETP.GE.AND P0, PT, R3, R18, PT ;  /* 0x000000120300720c */ /* 0x000fc80003f06270 */
[----:B------:R-:W-:Y:S02]  /*19b0*/  FSEL R10, RZ, c[0x0][0x16c], P0 ;  /* 0x00005b00ff0a7a08 */ /* 0x000fe40000000000 */
[----:B------:R-:W-:-:S03]  /*19c0*/  FSEL R0, RZ, c[0x0][0x168], P0 ;  /* 0x00005a00ff007a08 */ /* 0x000fc60000000000 */
[----:B------:R-:W-:Y:S02]  /*19d0*/  FMUL.FTZ R10, R10, 1 ;  /* 0x3f8000000a0a7820 */ /* 0x000fe40000410000 */
[----:B------:R-:W-:-:S04]  /*19e0*/  FMUL.FTZ R0, R0, 1 ;  /* 0x3f80000000007820 */ /* 0x000fc80000410000 */
[----:B------:R-:W-:Y:S08]  /*19f0*/  F2F.F64.F32 R10, R10 ;  /* 0x0000000a000a7310 */ /* 0x000ff00000201800 */
[----:B------:R-:W0:Y:S02]  /*1a00*/  F2F.F64.F32 R8, R0 ;  /* 0x0000000000087310 */ /* 0x000e240000201800 */
[----:B0-----:R0:W-:Y:S01]  /*1a10*/  STG.E.128 [R4.64], R8 ;  /* 0x0000000804007986 */ /* 0x0011e2000c101d24 */
[----:B------:R-:W-:Y:S05]  /*1a20*/  BRA `(.L_x_4398) ;  /* 0x00000b2000007947 */ /* 0x000fea0003800000 */
.L_x_4406:
[----:B------:R-:W-:-:S13]  /*1a30*/  ISETP.NE.AND P0, PT, R0, 0xf, PT ;  /* 0x0000000f0000780c */ /* 0x000fda0003f05270 */
[----:B------:R-:W-:Y:S05]  /*1a40*/  @!P0 BRA `(.L_x_4408) ;  /* 0x0000031000008947 */ /* 0x000fea0003800000 */
[----:B------:R-:W-:-:S13]  /*1a50*/  ISETP.NE.AND P0, PT, R0, 0x17, PT ;  /* 0x000000170000780c */ /* 0x000fda0003f05270 */
[----:B------:R-:W-:Y:S05]  /*1a60*/  @!P0 BRA `(.L_x_4409) ;  /* 0x0000017000008947 */ /* 0x000fea0003800000 */
[----:B------:R-:W-:-:S13]  /*1a70*/  ISETP.NE.AND P0, PT, R0, 0x18, PT ;  /* 0x000000180000780c */ /* 0x000fda0003f05270 */
[----:B------:R-:W-:Y:S05]  /*1a80*/  @P0 BRA `(.L_x_4397) ;  /* 0x000008d000000947 */ /* 0x000fea0003800000 */
[----:B------:R-:W-:Y:S01]  /*1a90*/  IADD3 R3, R3, 0x80, RZ ;  /* 0x0000008003037810 */ /* 0x000fe20007ffe0ff */
[----:B------:R-:W-:Y:S03]  /*1aa0*/  BSSY B0, `(.L_x_4410) ;  /* 0x0000010000007945 */ /* 0x000fe60003800000 */
[----:B------:R-:W-:-:S04]  /*1ab0*/  ISETP.GE.AND P0, PT, R3, R18, PT ;  /* 0x000000120300720c */ /* 0x000fc80003f06270 */
[----:B------:R-:W-:-:S04]  /*1ac0*/  FSEL R7, RZ, c[0x0][0x168], P0 ;  /* 0x00005a00ff077a08 */ /* 0x000fc80000000000 */
        /* <DEDUP_REMOVED lines=13> */
.L_x_4411:
[----:B------:R-:W-:Y:S05]  /*1ba0*/  BSYNC B0 ;  /* 0x0000000000007941 */ /* 0x000fea0003800000 */
.L_x_4410:
[----:B------:R-:W-:-:S05]  /*1bb0*/  LOP3.LUT R3, R2, R3, RZ, 0xfc, !PT ;  /* 0x0000000302037212 */ /* 0x000fca00078efcff */
[----:B------:R0:W-:Y:S01]  /*1bc0*/  STG.E.U8 [R4.64], R3 ;  /* 0x0000000304007986 */ /* 0x0001e2000c101124 */
[----:B------:R-:W-:Y:S05]  /*1bd0*/  BRA `(.L_x_4398) ;  /* 0x0000097000007947 */ /* 0x000fea0003800000 */
.L_x_4409:
[----:B------:R-:W-:Y:S01]  /*1be0*/  IADD3 R3, R3, 0x80, RZ ;  /* 0x0000008003037810 */ /* 0x000fe20007ffe0ff */
[----:B------:R-:W-:Y:S03]  /*1bf0*/  BSSY B0, `(.L_x_4412) ;  /* 0x0000011000007945 */ /* 0x000fe60003800000 */
[----:B------:R-:W-:-:S04]  /*1c00*/  ISETP.GE.AND P0, PT, R3, R18, PT ;  /* 0x000000120300720c */ /* 0x000fc80003f06270 */
[----:B------:R-:W-:-:S04]  /*1c10*/  FSEL R3, RZ, c[0x0][0x168], P0 ;  /* 0x00005a00ff037a08 */ /* 0x000fc80000000000 */
        /* <DEDUP_REMOVED lines=11> */
.L_x_4413:
[----:B------:R-:W-:Y:S01]  /*1cd0*/  IMAD.MOV.U32 R0, RZ, RZ, 0x7f ;  /* 0x0000007fff007424 */ /* 0x000fe200078e00ff */
[----:B------:R-:W-:-:S04]  /*1ce0*/  ISETP.GT.U32.AND P0, PT, R2, 0x7f800000, PT ;  /* 0x7f8000000200780c */ /* 0x000fc80003f04070 */
[----:B------:R-:W-:-:S04]  /*1cf0*/  SEL R0, R0, 0x7c, P0 ;  /* 0x0000007c00007807 */ /* 0x000fc80000000000 */
.L_x_4414:
[----:B------:R-:W-:Y:S05]  /*1d00*/  BSYNC B0 ;  /* 0x0000000000007941 */ /* 0x000fea0003800000 */
.L_x_4412:
[----:B------:R-:W-:-:S04]  /*1d10*/  LOP3.LUT R3, R3, 0x80000000, RZ, 0xc0, !PT ;  /* 0x8000000003037812 */ /* 0x000fc800078ec0ff */
[----:B------:R-:W-:-:S04]  /*1d20*/  SHF.R.U32.HI R3, RZ, 0x18, R3 ;  /* 0x00000018ff037819 */ /* 0x000fc80000011603 */
[----:B------:R-:W-:-:S05]  /*1d30*/  LOP3.LUT R3, R0, R3, RZ, 0xfc, !PT ;  /* 0x0000000300037212 */ /* 0x000fca00078efcff */
[----:B------:R0:W-:Y:S01]  /*1d40*/  STG.E.U8 [R4.64], R3 ;  /* 0x0000000304007986 */ /* 0x0001e2000c101124 */
[----:B------:R-:W-:Y:S05]  /*1d50*/  BRA `(.L_x_4398) ;  /* 0x000007f000007947 */ /* 0x000fea0003800000 */
.L_x_4408:
[----:B------:R-:W-:-:S04]  /*1d60*/  IADD3 R3, R3, 0x80, RZ ;  /* 0x0000008003037810 */ /* 0x000fc80007ffe0ff */
[----:B------:R-:W-:-:S04]  /*1d70*/  ISETP.GE.AND P0, PT, R3, R18, PT ;  /* 0x000000120300720c */ /* 0x000fc80003f06270 */
[----:B------:R-:W-:-:S04]  /*1d80*/  FSEL R0, RZ, c[0x0][0x168], P0 ;  /* 0x00005a00ff007a08 */ /* 0x000fc80000000000 */
[----:B------:R-:W-:-:S05]  /*1d90*/  F2FP.BF16.PACK_AB R0, RZ, R0 ;  /* 0x00000000ff00723e */ /* 0x000fca00000010ff */
[----:B------:R0:W-:Y:S01]  /*1da0*/  STG.E.U16 [R4.64], R0 ;  /* 0x0000000004007986 */ /* 0x0001e2000c101524 */
[----:B------:R-:W-:Y:S05]  /*1db0*/  BRA `(.L_x_4398) ;  /* 0x0000079000007947 */ /* 0x000fea0003800000 */
.L_x_4405:
        /* <DEDUP_REMOVED lines=11> */
[----:B------:R-:W0:Y:S02]  /*1e70*/  F2I.FTZ.U32.TRUNC.NTZ R3, R3 ;  /* 0x0000000300037305 */ /* 0x000e24000021f000 */
[----:B0-----:R0:W-:Y:S01]  /*1e80*/  STG.E.U16 [R4.64], R3 ;  /* 0x0000000304007986 */ /* 0x0011e2000c101524 */
[----:B------:R-:W-:Y:S05]  /*1e90*/  BRA `(.L_x_4398) ;  /* 0x000006b000007947 */ /* 0x000fea0003800000 */
.L_x_4417:
[----:B------:R-:W-:Y:S01]  /*1ea0*/  IADD3 R3, R3, 0x80, RZ ;  /* 0x0000008003037810 */ /* 0x000fe20007ffe0ff */
[----:B------:R-:W-:Y:S01]  /*1eb0*/  BSSY B0, `(.L_x_4418) ;  /* 0x0000016000007945 */ /* 0x000fe20003800000 */
[----:B------:R-:W-:Y:S02]  /*1ec0*/  IMAD.MOV.U32 R2, RZ, RZ, 0x80 ;  /* 0x00000080ff027424 */ /* 0x000fe400078e00ff */
[----:B------:R-:W-:-:S04]  /*1ed0*/  ISETP.GE.AND P0, PT, R3, R18, PT ;  /* 0x000000120300720c */ /* 0x000fc80003f06270 */
[----:B------:R-:W-:-:S04]  /*1ee0*/  FSEL R3, RZ, c[0x0][0x168], P0 ;  /* 0x00005a00ff037a08 */ /* 0x000fc80000000000 */
        /* <DEDUP_REMOVED lines=14> */
.L_x_4420:
[----:B------:R-:W-:-:S04]  /*1fd0*/  LOP3.LUT R3, R3, 0x80000000, RZ, 0xc0, !PT ;  /* 0x8000000003037812 */ /* 0x000fc800078ec0ff */
[----:B------:R-:W-:-:S04]  /*1fe0*/  SHF.R.U32.HI R3, RZ, 0x18, R3 ;  /* 0x00000018ff037819 */ /* 0x000fc80000011603 */
[----:B------:R-:W-:-:S04]  /*1ff0*/  LOP3.LUT R0, R0, R3, RZ, 0xfc, !PT ;  /* 0x0000000300007212 */ /* 0x000fc800078efcff */
[----:B------:R-:W-:Y:S02]  /*2000*/  PRMT R2, R0, 0x7610, R2 ;  /* 0x0000761000027816 */ /* 0x000fe40000000002 */
.L_x_4419:
[----:B------:R-:W-:Y:S05]  /*2010*/  BSYNC B0 ;  /* 0x0000000000007941 */ /* 0x000fea0003800000 */
.L_x_4418:
[----:B------:R0:W-:Y:S01]  /*2020*/  STG.E.U8 [R4.64], R2 ;  /* 0x0000000204007986 */ /* 0x0001e2000c101124 */
[----:B------:R-:W-:Y:S05]  /*2030*/  BRA `(.L_x_4398) ;  /* 0x0000051000007947 */ /* 0x000fea0003800000 */
.L_x_4416:
        /* <DEDUP_REMOVED lines=19> */
.L_x_4423:
[----:B------:R-:W-:-:S04]  /*2170*/  LOP3.LUT R3, R3, 0x80000000, RZ, 0xc0, !PT ;  /* 0x8000000003037812 */ /* 0x000fc800078ec0ff */
[----:B------:R-:W-:-:S04]  /*2180*/  SHF.R.U32.HI R3, RZ, 0x18, R3 ;  /* 0x00000018ff037819 */ /* 0x000fc80000011603 */
[----:B------:R-:W-:-:S04]  /*2190*/  LOP3.LUT R0, R0, R3, RZ, 0xfc, !PT ;  /* 0x0000000300007212 */ /* 0x000fc800078efcff */
[----:B------:R-:W-:Y:S02]  /*21a0*/  PRMT R2, R0, 0x7610, R2 ;  /* 0x0000761000027816 */ /* 0x000fe40000000002 */
.L_x_4422:
[----:B------:R-:W-:Y:S05]  /*21b0*/  BSYNC B0 ;  /* 0x0000000000007941 */ /* 0x000fea0003800000 */
.L_x_4421:
[----:B------:R0:W-:Y:S01]  /*21c0*/  STG.E.U8 [R4.64], R2 ;  /* 0x0000000204007986 */ /* 0x0001e2000c101124 */
[----:B------:R-:W-:Y:S05]  /*21d0*/  BRA `(.L_x_4398) ;  /* 0x0000037000007947 */ /* 0x000fea0003800000 */
.L_x_4415:
        /* <DEDUP_REMOVED lines=9> */
[----:B------:R-:W-:Y:S02]  /*2270*/  PLOP3.LUT P0, PT, PT, PT, PT, 0x80, 0x0 ;  /* 0x000000000000781c */ /* 0x000fe40003f0f070 */
[----:B------:R-:W-:-:S04]  /*2280*/  SHF.R.U32.HI R6, RZ, 0x17, R3 ;  /* 0x00000017ff067819 */ /* 0x000fc80000011603 */
[----:B------:R-:W-:-:S04]  /*2290*/  LOP3.LUT R0, R6, 0xff, RZ, 0xc0, !PT ;  /* 0x000000ff06007812 */ /* 0x000fc800078ec0ff */
[----:B------:R-:W-:-:S13]  /*22a0*/  ISETP.NE.AND P2, PT, R0, 0xff, PT ;  /* 0x000000ff0000780c */ /* 0x000fda0003f45270 */
[--C-:B------:R-:W-:Y:S02]  /*22b0*/  @P2 SHF.R.U32.HI R2, RZ, 0x16, R3.reuse ;  /* 0x00000016ff022819 */ /* 0x100fe40000011603 */
[----:B------:R-:W-:Y:S01]  /*22c0*/  @P2 LOP3.LUT P1, RZ, R0, 0x3fffff, R3, 0xf8, !PT ;  /* 0x003fffff00ff2812 */ /* 0x000fe2000782f803 */
[----:B------:R-:W-:Y:S01]  /*22d0*/  IMAD.MOV.U32 R3, RZ, RZ, 0xff ;  /* 0x000000ffff037424 */ /* 0x000fe200078e00ff */
[----:B------:R-:W-:Y:S02]  /*22e0*/  @P2 LOP3.LUT R2, R2, 0x1, RZ, 0xc0, !PT ;  /* 0x0000000102022812 */ /* 0x000fe400078ec0ff */
[----:B------:R-:W-:Y:S02]  /*22f0*/  @P2 IADD3 R0, R6, 0x1, RZ ;  /* 0x0000000106002810 */ /* 0x000fe40007ffe0ff */
[----:B------:R-:W-:-:S04]  /*2300*/  @P2 ISETP.EQ.U32.AND P1, PT, R2, 0x1, P1 ;  /* 0x000000010200280c */ /* 0x000fc80000f22070 */
[----:B------:R-:W-:-:S13]  /*2310*/  @P2 PLOP3.LUT P0, PT, P1, PT, PT, 0x80, 0x0 ;  /* 0x000000000000281c */ /* 0x000fda0000f0f070 */
[----:B------:R-:W-:-:S04]  /*2320*/  @!P0 IMAD.MOV R0, RZ, RZ, R6 ;  /* 0x000000ffff008224 */ /* 0x000fc800078e0206 */
[----:B------:R-:W-:-:S05]  /*2330*/  @P2 IMAD.MOV.U32 R3, RZ, RZ, R0 ;  /* 0x000000ffff032224 */ /* 0x000fca00078e0000 */
[----:B------:R0:W-:Y:S01]  /*2340*/  STG.E.U8 [R4.64], R3 ;  /* 0x0000000304007986 */ /* 0x0001e2000c101124 */
[----:B------:R-:W-:Y:S05]  /*2350*/  BRA `(.L_x_4398) ;  /* 0x000001f000007947 */ /* 0x000fea0003800000 */
.L_x_4397:
        /* <DEDUP_REMOVED lines=20> */
.L_x_4425:
[----:B------:R-:W-:-:S04]  /*24a0*/  IADD3 R3, R3, 0x80, RZ ;  /* 0x0000008003037810 */ /* 0x000fc80007ffe0ff */
[----:B------:R-:W-:-:S04]  /*24b0*/  ISETP.GE.AND P0, PT, R3, R18, PT ;  /* 0x000000120300720c */ /* 0x000fc80003f06270 */
[----:B------:R-:W-:-:S06]  /*24c0*/  FSEL R2, RZ, c[0x0][0x168], P0 ;  /* 0x00005a00ff027a08 */ /* 0x000fcc0000000000 */
[----:B------:R-:W0:Y:S02]  /*24d0*/  F2I.U64.TRUNC R2, R2 ;  /* 0x0000000200027311 */ /* 0x000e24000020d800 */
[----:B0-----:R0:W-:Y:S01]  /*24e0*/  STG.E.64 [R4.64], R2 ;  /* 0x0000000204007986 */ /* 0x0011e2000c101b24 */
[----:B------:R-:W-:Y:S05]  /*24f0*/  BRA `(.L_x_4398) ;  /* 0x0000005000007947 */ /* 0x000fea0003800000 */
.L_x_4424:
[----:B------:R-:W-:-:S04]  /*2500*/  IADD3 R3, R3, 0x80, RZ ;  /* 0x0000008003037810 */ /* 0x000fc80007ffe0ff */
[----:B------:R-:W-:-:S04]  /*2510*/  ISETP.GE.AND P0, PT, R3, R18, PT ;  /* 0x000000120300720c */ /* 0x000fc80003f06270 */
[----:B------:R-:W-:-:S04]  /*2520*/  FSEL R0, RZ, c[0x0][0x168], P0 ;  /* 0x00005a00ff007a08 */ /* 0x000fc80000000000 */
[----:B------:R-:W0:Y:S02]  /*2530*/  F2I.FTZ.U32.TRUNC.NTZ R3, R0 ;  /* 0x0000000000037305 */ /* 0x000e24000021f000 */
[----:B0-----:R0:W-:Y:S03]  /*2540*/  STG.E [R4.64], R3 ;  /* 0x0000000304007986 */ /* 0x0011e6000c101924 */
.L_x_4398:
        /* <DEDUP_REMOVED lines=19> */
[----:B------:R-:W0:Y:S02]  /*2680*/  S2R R5, SR_TID.X ;  /* 0x0000000000057919 */ /* 0x000e240000002100 */
[----:B0-----:R-:W-:-:S04]  /*2690*/  IADD3 R5, R5, 0x100, RZ ;  /* 0x0000010005057810 */ /* 0x001fc80007ffe0ff */
[----:B------:R-:W-:-:S04]  /*26a0*/  ISETP.GE.AND P0, PT, R5, R18, PT ;  /* 0x000000120500720c */ /* 0x000fc80003f06270 */
[----:B------:R-:W-:-:S04]  /*26b0*/  FSEL R0, RZ, c[0x0][0x168], P0 ;  /* 0x00005a00ff007a08 */ /* 0x000fc80000000000 */
[----:B------:R-:W0:Y:S02]  /*26c0*/  F2I.FTZ.TRUNC.NTZ R5, R0 ;  /* 0x0000000000057305 */ /* 0x000e24000021f100 */
[----:B0-----:R0:W-:Y:S01]  /*26d0*/  STG.E.U8 [R2.64], R5 ;  /* 0x0000000502007986 */ /* 0x0011e2000c101124 */
[----:B------:R-:W-:Y:S05]  /*26e0*/  BRA `(.L_x_4431) ;  /* 0x000012b000007947 */ /* 0x000fea0003800000 */
.L_x_4429:
[----:B------:R-:W0:Y:S02]  /*26f0*/  S2R R0, SR_TID.X ;  /* 0x0000000000007919 */ /* 0x000e240000002100 */
[----:B0-----:R-:W-:-:S04]  /*2700*/  IADD3 R5, R0, 0x100, RZ ;  /* 0x0000010000057810 */ /* 0x001fc80007ffe0ff */
[----:B------:R-:W-:-:S04]  /*2710*/  ISETP.GE.AND P0, PT, R5, R18, PT ;  /* 0x000000120500720c */ /* 0x000fc80003f06270 */
[----:B------:R-:W-:-:S06]  /*2720*/  FSEL R5, RZ, c[0x0][0x168], P0 ;  /* 0x00005a00ff057a08 */ /* 0x000fcc0000000000 */
[----:B------:R-:W0:Y:S02]  /*2730*/  F2I.S64.TRUNC R4, R5 ;  /* 0x0000000500047311 */ /* 0x000e24000020d900 */
[----:B0-----:R0:W-:Y:S01]  /*2740*/  STG.E.U8 [R2.64], R4 ;  /* 0x0000000402007986 */ /* 0x0011e2000c101124 */
[----:B------:R-:W-:Y:S05]  /*2750*/  BRA `(.L_x_4431) ;  /* 0x0000124000007947 */ /* 0x000fea0003800000 */
.L_x_4428:
[----:B------:R-:W-:-:S13]  /*2760*/  ISETP.NE.AND P0, PT, R0, 0x2, PT ;  /* 0x000000020000780c */ /* 0x000fda0003f05270 */
[----:B------:R-:W-:Y:S05]  /*2770*/  @!P0 BRA `(.L_x_4432) ;  /* 0x0000012000008947 */ /* 0x000fea0003800000 */
[----:B------:R-:W-:-:S13]  /*2780*/  ISETP.NE.AND P0, PT, R0, 0x3, PT ;  /* 0x000000030000780c */ /* 0x000fda0003f05270 */
[----:B------:R-:W-:Y:S05]  /*2790*/  @!P0 BRA `(.L_x_4433) ;  /* 0x0000009000008947 */ /* 0x000fea0003800000 */
[----:B------:R-:W-:-:S13]  /*27a0*/  ISETP.NE.AND P0, PT, R0, 0x4, PT ;  /* 0x000000040000780c */ /* 0x000fda0003f05270 */
[----:B------:R-:W-:Y:S05]  /*27b0*/  @P0 BRA `(.L_x_4430) ;  /* 0x00000fd000000947 */ /* 0x000fea0003800000 */
[----:B------:R-:W0:Y:S02]  /*27c0*/  S2R R0, SR_TID.X ;  /* 0x0000000000007919 */ /* 0x000e240000002100 */
[----:B0-----:R-:W-:-:S04]  /*27d0*/  IADD3 R5, R0, 0x100, RZ ;  /* 0x0000010000057810 */ /* 0x001fc80007ffe0ff */
[----:B------:R-:W-:-:S04]  /*27e0*/  ISETP.GE.AND P0, PT, R5, R18, PT ;  /* 0x000000120500720c */ /* 0x000fc80003f06270 */
[----:B------:R-:W-:-:S06]  /*27f0*/  FSEL R4, RZ, c[0x0][0x168], P0 ;  /* 0x00005a00ff047a08 */ /* 0x000fcc0000000000 */
[----:B------:R-:W0:Y:S02]  /*2800*/  F2I.S64.TRUNC R4, R4 ;  /* 0x0000000400047311 */ /* 0x000e24000020d900 */
[----:B0-----:R0:W-:Y:S01]  /*2810*/  STG.E.64 [R2.64], R4 ;  /* 0x0000000402007986 */ /* 0x0011e2000c101b24 */
[----:B------:R-:W-:Y:S05]  /*2820*/  BRA `(.L_x_4431) ;  /* 0x0000117000007947 */ /* 0x000fea0003800000 */
.L_x_4433:
[----:B------:R-:W0:Y:S02]  /*2830*/  S2R R0, SR_TID.X ;  /* 0x0000000000007919 */ /* 0x000e240000002100 */
[----:B0-----:R-:W-:-:S04]  /*2840*/  IADD3 R5, R0, 0x100, RZ ;  /* 0x0000010000057810 */ /* 0x001fc80007ffe0ff */
[----:B------:R-:W-:-:S04]  /*2850*/  ISETP.GE.AND P0, PT, R5, R18, PT ;  /* 0x000000120500720c */ /* 0x000fc80003f06270 */
[----:B------:R-:W-:-:S04]  /*2860*/  FSEL R0, RZ, c[0x0][0x168], P0 ;  /* 0x00005a00ff007a08 */ /* 0x000fc80000000000 */
[----:B------:R-:W0:Y:S02]  /*2870*/  F2I.FTZ.TRUNC.NTZ R5, R0 ;  /* 0x0000000000057305 */ /* 0x000e24000021f100 */
[----:B0-----:R0:W-:Y:S01]  /*2880*/  STG.E [R2.64], R5 ;  /* 0x0000000502007986 */ /* 0x0011e2000c101924 */
[----:B------:R-:W-:Y:S05]  /*2890*/  BRA `(.L_x_4431) ;  /* 0x0000110000007947 */ /* 0x000fea0003800000 */
.L_x_4432:
[----:B------:R-:W0:Y:S02]  /*28a0*/  S2R R0, SR_TID.X ;  /* 0x0000000000007919 */ /* 0x000e240000002100 */
[----:B0-----:R-:W-:-:S04]  /*28b0*/  IADD3 R5, R0, 0x100, RZ ;  /* 0x0000010000057810 */ /* 0x001fc80007ffe0ff */
[----:B------:R-:W-:-:S04]  /*28c0*/  ISETP.GE.AND P0, PT, R5, R18, PT ;  /* 0x000000120500720c */ /* 0x000fc80003f06270 */
[----:B------:R-:W-:-:S04]  /*28d0*/  FSEL R0, RZ, c[0x0][0x168], P0 ;  /* 0x00005a00ff007a08 */ /* 0x000fc80000000000 */
[----:B------:R-:W0:Y:S02]  /*28e0*/  F2I.FTZ.TRUNC.NTZ R5, R0 ;  /* 0x0000000000057305 */ /* 0x000e24000021f100 */
[----:B0-----:R0:W-:Y:S01]  /*28f0*/  STG.E.U16 [R2.64], R5 ;  /* 0x0000000502007986 */ /* 0x0011e2000c101524 */
[----:B------:R-:W-:Y:S05]  /*2900*/  BRA `(.L_x_4431) ;  /* 0x0000109000007947 */ /* 0x000fea0003800000 */
.L_x_4427:
[----:B------:R-:W-:-:S13]  /*2910*/  ISETP.GT.AND P0, PT, R0, 0x6, PT ;  /* 0x000000060000780c */ /* 0x000fda0003f04270 */
[----:B------:R-:W-:Y:S05]  /*2920*/  @P0 BRA `(.L_x_4434) ;  /* 0x0000011000000947 */ /* 0x000fea0003800000 */
[----:B------:R-:W-:-:S13]  /*2930*/  ISETP.NE.AND P0, PT, R0, 0x5, PT ;  /* 0x000000050000780c */ /* 0x000fda0003f05270 */
[----:B------:R-:W-:Y:S05]  /*2940*/  @!P0 BRA `(.L_x_4435) ;  /* 0x0000008000008947 */ /* 0x000fea0003800000 */
[----:B------:R-:W-:-:S13]  /*2950*/  ISETP.NE.AND P0, PT, R0, 0x6, PT ;  /* 0x000000060000780c */ /* 0x000fda0003f05270 */
[----:B------:R-:W-:Y:S05]  /*2960*/  @P0 BRA `(.L_x_4430) ;  /* 0x00000e2000000947 */ /* 0x000fea0003800000 */
[----:B------:R-:W0:Y:S02]  /*2970*/  S2R R0, SR_TID.X ;  /* 0x0000000000007919 */ /* 0x000e240000002100 */
[----:B0-----:R-:W-:-:S04]  /*2980*/  IADD3 R5, R0, 0x100, RZ ;  /* 0x0000010000057810 */ /* 0x001fc80007ffe0ff */
[----:B------:R-:W-:-:S04]  /*2990*/  ISETP.GE.AND P0, PT, R5, R18, PT ;  /* 0x000000120500720c */ /* 0x000fc80003f06270 */
[----:B------:R-:W-:-:S05]  /*29a0*/  FSEL R5, RZ, c[0x0][0x168], P0 ;  /* 0x00005a00ff057a08 */ /* 0x000fca0000000000 */
[----:B------:R0:W-:Y:S01]  /*29b0*/  STG.E [R2.64], R5 ;  /* 0x0000000502007986 */ /* 0x0001e2000c101924 */
[----:B------:R-:W-:Y:S05]  /*29c0*/  BRA `(.L_x_4431) ;  /* 0x00000fd000007947 */ /* 0x000fea0003800000 */
.L_x_4435:
[----:B------:R-:W0:Y:S02]  /*29d0*/  S2R R0, SR_TID.X ;  /* 0x0000000000007919 */ /* 0x000e240000002100 */
[----:B0-----:R-:W-:-:S04]  /*29e0*/  IADD3 R5, R0, 0x100, RZ ;  /* 0x0000010000057810 */ /* 0x001fc80007ffe0ff */
[----:B------:R-:W-:-:S04]  /*29f0*/  ISETP.GE.AND P0, PT, R5, R18, PT ;  /* 0x000000120500720c */ /* 0x000fc80003f06270 */
[----:B------:R-:W-:-:S04]  /*2a00*/  FSEL R0, RZ, c[0x0][0x168], P0 ;  /* 0x00005a00ff007a08 */ /* 0x000fc80000000000 */
[----:B------:R-:W-:-:S05]  /*2a10*/  F2FP.PACK_AB R0, RZ, R0 ;  /* 0x00000000ff00723e */ /* 0x000fca00000000ff */
[----:B------:R0:W-:Y:S01]  /*2a20*/  STG.E.U16 [R2.64], R0 ;  /* 0x0000000002007986 */ /* 0x0001e2000c101524 */
[----:B------:R-:W-:Y:S05]  /*2a30*/  BRA `(.L_x_4431) ;  /* 0x00000f6000007947 */ /* 0x000fea0003800000 */
.L_x_4434:
        /* <DEDUP_REMOVED lines=9> */
[----:B------:R-:W-:Y:S02]  /*2ad0*/  FSEL R5, RZ, c[0x0][0x16c], P0 ;  /* 0x00005b00ff057a08 */ /* 0x000fe40000000000 */
[----:B------:R-:W-:-:S05]  /*2ae0*/  FSEL R4, RZ, c[0x0][0x168], P0 ;  /* 0x00005a00ff047a08 */ /* 0x000fca0000000000 */
[----:B------:R0:W-:Y:S01]  /*2af0*/  STG.E.64 [R2.64], R4 ;  /* 0x0000000402007986 */ /* 0x0001e2000c101b24 */
[----:B------:R-:W-:Y:S05]  /*2b00*/  BRA `(.L_x_4431) ;  /* 0x00000e9000007947 */ /* 0x000fea0003800000 */
.L_x_4437:
[----:B------:R-:W0:Y:S02]  /*2b10*/  S2R R0, SR_TID.X ;  /* 0x0000000000007919 */ /* 0x000e240000002100 */
[----:B0-----:R-:W-:-:S04]  /*2b20*/  IADD3 R5, R0, 0x100, RZ ;  /* 0x0000010000057810 */ /* 0x001fc80007ffe0ff */
[----:B------:R-:W-:-:S04]  /*2b30*/  ISETP.GE.AND P0, PT, R5, R18, PT ;  /* 0x000000120500720c */ /* 0x000fc80003f06270 */
[----:B------:R-:W-:Y:S02]  /*2b40*/  FSEL R5, RZ, c[0x0][0x168], P0 ;  /* 0x00005a00ff057a08 */ /* 0x000fe40000000000 */
[----:B------:R-:W-:-:S04]  /*2b50*/  FSEL R0, RZ, c[0x0][0x16c], P0 ;  /* 0x00005b00ff007a08 */ /* 0x000fc80000000000 */
[----:B------:R-:W-:-:S05]  /*2b60*/  F2FP.PACK_AB R5, R0, R5 ;  /* 0x000000050005723e */ /* 0x000fca00000000ff */
[----:B------:R0:W-:Y:S01]  /*2b70*/  STG.E [R2.64], R5 ;  /* 0x0000000502007986 */ /* 0x0001e2000c101924 */
[----:B------:R-:W-:Y:S05]  /*2b80*/  BRA `(.L_x_4431) ;  /* 0x00000e1000007947 */ /* 0x000fea0003800000 */
.L_x_4436:
[----:B------:R-:W0:Y:S02]  /*2b90*/  S2R R0, SR_TID.X ;  /* 0x0000000000007919 */ /* 0x000e240000002100 */
[----:B0-----:R-:W-:-:S04]  /*2ba0*/  IADD3 R5, R0, 0x100, RZ ;  /* 0x0000010000057810 */ /* 0x001fc80007ffe0ff */
[----:B------:R-:W-:-:S04]  /*2bb0*/  ISETP.GE.AND P0, PT, R5, R18, PT ;  /* 0x000000120500720c */ /* 0x000fc80003f06270 */
[----:B------:R-:W-:-:S05]  /*2bc0*/  FSEL R4, RZ, c[0x0][0x168], P0 ;  /* 0x00005a00ff047a08 */ /* 0x000fca0000000000 */
[----:B------:R-:W-:-:S06]  /*2bd0*/  FMUL.FTZ R4, R4, 1 ;  /* 0x3f80000004047820 */ /* 0x000fcc0000410000 */
[----:B------:R-:W0:Y:S02]  /*2be0*/  F2F.F64.F32 R4, R4 ;  /* 0x0000000400047310 */ /* 0x000e240000201800 */
[----:B0-----:R0:W-:Y:S01]  /*2bf0*/  STG.E.64 [R2.64], R4 ;  /* 0x0000000402007986 */ /* 0x0011e2000c101b24 */
[----:B------:R-:W-:Y:S05]  /*2c00*/  BRA `(.L_x_4431) ;  /* 0x00000d9000007947 */ /* 0x000fea0003800000 */
.L_x_4426:
        /* <DEDUP_REMOVED lines=19> */
.L_x_4440:
[----:B------:R-:W0:Y:S02]  /*2d40*/  S2R R0, SR_TID.X ;  /* 0x0000000000007919 */ /* 0x000e240000002100 */
[----:B0-----:R-:W-:-:S04]  /*2d50*/  IADD3 R5, R0, 0x100, RZ ;  /* 0x0000010000057810 */ /* 0x001fc80007ffe0ff */
        /* <DEDUP_REMOVED lines=9> */
.L_x_4439:
[----:B------:R-:W-:-:S13]  /*2df0*/  ISETP.NE.AND P0, PT, R0, 0xf, PT ;  /* 0x0000000f0000780c */ /* 0x000fda0003f05270 */
[----:B------:R-:W-:Y:S05]  /*2e00*/  @!P0 BRA `(.L_x_4441) ;  /* 0x0000033000008947 */ /* 0x000fea0003800000 */
[----:B------:R-:W-:-:S13]  /*2e10*/  ISETP.NE.AND P0, PT, R0, 0x17, PT ;  /* 0x000000170000780c */ /* 0x000fda0003f05270 */
[----:B------:R-:W-:Y:S05]  /*2e20*/  @!P0 BRA `(.L_x_4442) ;  /* 0x0000018000008947 */ /* 0x000fea0003800000 */
[----:B------:R-:W-:-:S13]  /*2e30*/  ISETP.NE.AND P0, PT, R0, 0x18, PT ;  /* 0x000000180000780c */ /* 0x000fda0003f05270 */
[----:B------:R-:W-:Y:S05]  /*2e40*/  @P0 BRA `(.L_x_4430) ;  /* 0x0000094000000947 */ /* 0x000fea0003800000 */
[----:B------:R-:W0:Y:S01]  /*2e50*/  S2R R0, SR_TID.X ;  /* 0x0000000000007919 */ /* 0x000e220000002100 */
[----:B------:R-:W-:Y:S01]  /*2e60*/  BSSY B0, `(.L_x_4443) ;  /* 0x0000011000007945 */ /* 0x000fe20003800000 */
[----:B0-----:R-:W-:-:S04]  /*2e70*/  IADD3 R5, R0, 0x100, RZ ;  /* 0x0000010000057810 */ /* 0x001fc80007ffe0ff */
        /* <DEDUP_REMOVED lines=15> */
.L_x_4444:
[----:B------:R-:W-:Y:S05]  /*2f70*/  BSYNC B0 ;  /* 0x0000000000007941 */ /* 0x000fea0003800000 */
.L_x_4443:
[----:B------:R-:W-:-:S05]  /*2f80*/  LOP3.LUT R5, R4, R5, RZ, 0xfc, !PT ;  /* 0x0000000504057212 */ /* 0x000fca00078efcff */
[----:B------:R0:W-:Y:S01]  /*2f90*/  STG.E.U8 [R2.64], R5 ;  /* 0x0000000502007986 */ /* 0x0001e2000c101124 */
[----:B------:R-:W-:Y:S05]  /*2fa0*/  BRA `(.L_x_4431) ;  /* 0x000009f000007947 */ /* 0x000fea0003800000 */
.L_x_4442:
[----:B------:R-:W0:Y:S01]  /*2fb0*/  S2R R0, SR_TID.X ;  /* 0x0000000000007919 */ /* 0x000e220000002100 */
[----:B------:R-:W-:Y:S01]  /*2fc0*/  BSSY B0, `(.L_x_4445) ;  /* 0x0000012000007945 */ /* 0x000fe20003800000 */
[----:B0-----:R-:W-:-:S04]  /*2fd0*/  IADD3 R5, R0, 0x100, RZ ;  /* 0x0000010000057810 */ /* 0x001fc80007ffe0ff */
        /* <DEDUP_REMOVED lines=13> */
.L_x_4446:
[----:B------:R-:W-:Y:S01]  /*30b0*/  IMAD.MOV.U32 R0, RZ, RZ, 0x7f ;  /* 0x0000007fff007424 */ /* 0x000fe200078e00ff */
[----:B------:R-:W-:-:S04]  /*30c0*/  ISETP.GT.U32.AND P0, PT, R4, 0x7f800000, PT ;  /* 0x7f8000000400780c */ /* 0x000fc80003f04070 */
[----:B------:R-:W-:-:S04]  /*30d0*/  SEL R0, R0, 0x7c, P0 ;  /* 0x0000007c00007807 */ /* 0x000fc80000000000 */
.L_x_4447:
[----:B------:R-:W-:Y:S05]  /*30e0*/  BSYNC B0 ;  /* 0x0000000000007941 */ /* 0x000fea0003800000 */
.L_x_4445:
[----:B------:R-:W-:-:S04]  /*30f0*/  LOP3.LUT R5, R5, 0x80000000, RZ, 0xc0, !PT ;  /* 0x8000000005057812 */ /* 0x000fc800078ec0ff */
[----:B------:R-:W-:-:S04]  /*3100*/  SHF.R.U32.HI R5, RZ, 0x18, R5 ;  /* 0x00000018ff057819 */ /* 0x000fc80000011605 */
[----:B------:R-:W-:-:S05]  /*3110*/  LOP3.LUT R5, R0, R5, RZ, 0xfc, !PT ;  /* 0x0000000500057212 */ /* 0x000fca00078efcff */
[----:B------:R0:W-:Y:S01]  /*3120*/  STG.E.U8 [R2.64], R5 ;  /* 0x0000000502007986 */ /* 0x0001e2000c101124 */
[----:B------:R-:W-:Y:S05]  /*3130*/  BRA `(.L_x_4431) ;  /* 0x0000086000007947 */ /* 0x000fea0003800000 */
.L_x_4441:
[----:B------:R-:W0:Y:S02]  /*3140*/  S2R R0, SR_TID.X ;  /* 0x0000000000007919 */ /* 0x000e240000002100 */
[----:B0-----:R-:W-:-:S04]  /*3150*/  IADD3 R5, R0, 0x100, RZ ;  /* 0x0000010000057810 */ /* 0x001fc80007ffe0ff */
[----:B------:R-:W-:-:S04]  /*3160*/  ISETP.GE.AND P0, PT, R5, R18, PT ;  /* 0x000000120500720c */ /* 0x000fc80003f06270 */
[----:B------:R-:W-:-:S04]  /*3170*/  FSEL R0, RZ, c[0x0][0x168], P0 ;  /* 0x00005a00ff007a08 */ /* 0x000fc80000000000 */
[----:B------:R-:W-:-:S05]  /*3180*/  F2FP.BF16.PACK_AB R0, RZ, R0 ;  /* 0x00000000ff00723e */ /* 0x000fca00000010ff */
[----:B------:R0:W-:Y:S01]  /*3190*/  STG.E.U16 [R2.64], R0 ;  /* 0x0000000002007986 */ /* 0x0001e2000c101524 */
[----:B------:R-:W-:Y:S05]  /*31a0*/  BRA `(.L_x_4431) ;  /* 0x000007f000007947 */ /* 0x000fea0003800000 */
.L_x_4438:
        /* <DEDUP_REMOVED lines=12> */
[----:B------:R-:W0:Y:S02]  /*3270*/  F2I.FTZ.U32.TRUNC.NTZ R5, R5 ;  /* 0x0000000500057305 */ /* 0x000e24000021f000 */
[----:B0-----:R0:W-:Y:S01]  /*3280*/  STG.E.U16 [R2.64], R5 ;  /* 0x0000000502007986 */ /* 0x0011e2000c101524 */
[----:B------:R-:W-:Y:S05]  /*3290*/  BRA `(.L_x_4431) ;  /* 0x0000070000007947 */ /* 0x000fea0003800000 */
.L_x_4450:
[----:B------:R-:W0:Y:S01]  /*32a0*/  S2R R0, SR_TID.X ;  /* 0x0000000000007919 */ /* 0x000e220000002100 */
[----:B------:R-:W-:Y:S01]  /*32b0*/  BSSY B0, `(.L_x_4451) ;  /* 0x0000017000007945 */ /* 0x000fe20003800000 */
[----:B0-----:R-:W-:Y:S01]  /*32c0*/  IADD3 R5, R0, 0x100, RZ ;  /* 0x0000010000057810 */ /* 0x001fe20007ffe0ff */
[----:B------:R-:W-:-:S03]  /*32d0*/  IMAD.MOV.U32 R0, RZ, RZ, 0x80 ;  /* 0x00000080ff007424 */ /* 0x000fc600078e00ff */
        /* <DEDUP_REMOVED lines=16> */
.L_x_4453:
[----:B------:R-:W-:-:S04]  /*33e0*/  LOP3.LUT R5, R5, 0x80000000, RZ, 0xc0, !PT ;  /* 0x8000000005057812 */ /* 0x000fc800078ec0ff */
[----:B------:R-:W-:-:S04]  /*33f0*/  SHF.R.U32.HI R5, RZ, 0x18, R5 ;  /* 0x00000018ff057819 */ /* 0x000fc80000011605 */
[----:B------:R-:W-:-:S04]  /*3400*/  LOP3.LUT R4, R4, R5, RZ, 0xfc, !PT ;  /* 0x0000000504047212 */ /* 0x000fc800078efcff */
[----:B------:R-:W-:Y:S02]  /*3410*/  PRMT R0, R4, 0x7610, R0 ;  /* 0x0000761004007816 */ /* 0x000fe40000000000 */
.L_x_4452:
[----:B------:R-:W-:Y:S05]  /*3420*/  BSYNC B0 ;  /* 0x0000000000007941 */ /* 0x000fea0003800000 */
.L_x_4451:
[----:B------:R0:W-:Y:S01]  /*3430*/  STG.E.U8 [R2.64], R0 ;  /* 0x0000000002007986 */ /* 0x0001e2000c101124 */
[----:B------:R-:W-:Y:S05]  /*3440*/  BRA `(.L_x_4431) ;  /* 0x0000055000007947 */ /* 0x000fea0003800000 */
.L_x_4449:
        /* <DEDUP_REMOVED lines=20> */
.L_x_4456:
[----:B------:R-:W-:-:S04]  /*3590*/  LOP3.LUT R5, R5, 0x80000000, RZ, 0xc0, !PT ;  /* 0x8000000005057812 */ /* 0x000fc800078ec0ff */
[----:B------:R-:W-:-:S04]  /*35a0*/  SHF.R.U32.HI R5, RZ, 0x18, R5 ;  /* 0x00000018ff057819 */ /* 0x000fc80000011605 */
[----:B------:R-:W-:-:S04]  /*35b0*/  LOP3.LUT R4, R4, R5, RZ, 0xfc, !PT ;  /* 0x0000000504047212 */ /* 0x000fc800078efcff */
[----:B------:R-:W-:Y:S02]  /*35c0*/  PRMT R0, R4, 0x7610, R0 ;  /* 0x0000761004007816 */ /* 0x000fe40000000000 */
.L_x_4455:
[----:B------:R-:W-:Y:S05]  /*35d0*/  BSYNC B0 ;  /* 0x0000000000007941 */ /* 0x000fea0003800000 */
.L_x_4454:
[----:B------:R0:W-:Y:S01]  /*35e0*/  STG.E.U8 [R2.64], R0 ;  /* 0x0000000002007986 */ /* 0x0001e2000c101124 */
[----:B------:R-:W-:Y:S05]  /*35f0*/  BRA `(.L_x_4431) ;  /* 0x000003a000007947 */ /* 0x000fea0003800000 */
.L_x_4448:
        /* <DEDUP_REMOVED lines=25> */
.L_x_4430:
        /* <DEDUP_REMOVED lines=20> */
.L_x_4458:
[----:B------:R-:W0:Y:S02]  /*38d0*/  S2R R0, SR_TID.X ;  /* 0x0000000000007919 */ /* 0x000e240000002100 */
[----:B0-----:R-:W-:-:S04]  /*38e0*/  IADD3 R5, R0, 0x100, RZ ;  /* 0x0000010000057810 */ /* 0x001fc80007ffe0ff */
[----:B------:R-:W-:-:S04]  /*38f0*/  ISETP.GE.AND P0, PT, R5, R18, PT ;  /* 0x000000120500720c */ /* 0x000fc80003f06270 */
[----:B------:R-:W-:-:S06]  /*3900*/  FSEL R4, RZ, c[0x0][0x168], P0 ;  /* 0x00005a00ff047a08 */ /* 0x000fcc0000000000 */
[----:B------:R-:W0:Y:S02]  /*3910*/  F2I.U64.TRUNC R4, R4 ;  /* 0x0000000400047311 */ /* 0x000e24000020d800 */
[----:B0-----:R0:W-:Y:S01]  /*3920*/  STG.E.64 [R2.64], R4 ;  /* 0x0000000402007986 */ /* 0x0011e2000c101b24 */
[----:B------:R-:W-:Y:S05]  /*3930*/  BRA `(.L_x_4431) ;  /* 0x0000006000007947 */ /* 0x000fea0003800000 */
.L_x_4457:
[----:B------:R-:W0:Y:S02]  /*3940*/  S2R R0, SR_TID.X ;  /* 0x0000000000007919 */ /* 0x000e240000002100 */
[----:B0-----:R-:W-:-:S04]  /*3950*/  IADD3 R5, R0, 0x100, RZ ;  /* 0x0000010000057810 */ /* 0x001fc80007ffe0ff */
[----:B------:R-:W-:-:S04]  /*3960*/  ISETP.GE.AND P0, PT, R5, R18, PT ;  /* 0x000000120500720c */ /* 0x000fc80003f06270 */
[----:B------:R-:W-:-:S04]  /*3970*/  FSEL R0, RZ, c[0x0][0x168], P0 ;  /* 0x00005a00ff007a08 */ /* 0x000fc80000000000 */
[----:B------:R-:W0:Y:S02]  /*3980*/  F2I.FTZ.U32.TRUNC.NTZ R5, R0 ;  /* 0x0000000000057305 */ /* 0x000e24000021f000 */
[----:B0-----:R0:W-:Y:S03]  /*3990*/  STG.E [R2.64], R5 ;  /* 0x0000000502007986 */ /* 0x0011e6000c101924 */
.L_x_4431:
[----:B------:R-:W-:Y:S02]  /*39a0*/  IADD3 R19, R19, 0x80, RZ ;  /* 0x0000008013137810 */ /* 0x000fe40007ffe0ff */
.L_x_4392:
[----:B------:R-:W-:Y:S05]  /*39b0*/  BSYNC B6 ;  /* 0x0000000000067941 */ /* 0x000fea0003800000 */
.L_x_4391:
        /* <DEDUP_REMOVED lines=22> */
[----:B0-----:R-:W-:Y:S01]  /*3b20*/  STG.E.U8 [R2.64], R5 ;  /* 0x0000000502007986 */ /* 0x001fe2000c101124 */
[----:B------:R-:W-:Y:S05]  /*3b30*/  EXIT ;  /* 0x000000000000794d */ /* 0x000fea0003800000 */
.L_x_4462:
[----:B------:R-:W0:Y:S02]  /*3b40*/  S2R R0, SR_TID.X ;  /* 0x0000000000007919 */ /* 0x000e240000002100 */
[----:B0-----:R-:W-:-:S04]  /*3b50*/  IADD3 R5, R0, 0x180, RZ ;  /* 0x0000018000057810 */ /* 0x001fc80007ffe0ff */
[----:B------:R-:W-:-:S04]  /*3b60*/  ISETP.GE.AND P0, PT, R5, R18, PT ;  /* 0x000000120500720c */ /* 0x000fc80003f06270 */
[----:B------:R-:W-:-:S06]  /*3b70*/  FSEL R5, RZ, c[0x0][0x168], P0 ;  /* 0x00005a00ff057a08 */ /* 0x000fcc0000000000 */
[----:B------:R-:W0:Y:S02]  /*3b80*/  F2I.S64.TRUNC R4, R5 ;  /* 0x0000000500047311 */ /* 0x000e24000020d900 */
[----:B0-----:R-:W-:Y:S01]  /*3b90*/  STG.E.U8 [R2.64], R4 ;  /* 0x0000000402007986 */ /* 0x001fe2000c101124 */
[----:B------:R-:W-:Y:S05]  /*3ba0*/  EXIT ;  /* 0x000000000000794d */ /* 0x000fea0003800000 */
.L_x_4461:
        /* <DEDUP_REMOVED lines=11> */
[----:B0-----:R-:W-:Y:S01]  /*3c60*/  STG.E.64 [R2.64], R4 ;  /* 0x0000000402007986 */ /* 0x001fe2000c101b24 */
[----:B------:R-:W-:Y:S05]  /*3c70*/  EXIT ;  /* 0x000000000000794d */ /* 0x000fea0003800000 */
.L_x_4465:
[----:B------:R-:W0:Y:S02]  /*3c80*/  S2R R0, SR_TID.X ;  /* 0x0000000000007919 */ /* 0x000e240000002100 */
[----:B0-----:R-:W-:-:S04]  /*3c90*/  IADD3 R5, R0, 0x180, RZ ;  /* 0x0000018000057810 */ /* 0x001fc80007ffe0ff */
[----:B------:R-:W-:-:S04]  /*3ca0*/  ISETP.GE.AND P0, PT, R5, R18, PT ;  /* 0x000000120500720c */ /* 0x000fc80003f06270 */
[----:B------:R-:W-:-:S04]  /*3cb0*/  FSEL R0, RZ, c[0x0][0x168], P0 ;  /* 0x00005a00ff007a08 */ /* 0x000fc80000000000 */
[----:B------:R-:W0:Y:S02]  /*3cc0*/  F2I.FTZ.TRUNC.NTZ R5, R0 ;  /* 0x0000000000057305 */ /* 0x000e24000021f100 */
[----:B0-----:R-:W-:Y:S01]  /*3cd0*/  STG.E [R2.64], R5 ;  /* 0x0000000502007986 */ /* 0x001fe2000c101924 */
[----:B------:R-:W-:Y:S05]  /*3ce0*/  EXIT ;  /* 0x000000000000794d */ /* 0x000fea0003800000 */
.L_x_4464:
[----:B------:R-:W0:Y:S02]  /*3cf0*/  S2R R0, SR_TID.X ;  /* 0x0000000000007919 */ /* 0x000e240000002100 */
[----:B0-----:R-:W-:-:S04]  /*3d00*/  IADD3 R5, R0, 0x180, RZ ;  /* 0x0000018000057810 */ /* 0x001fc80007ffe0ff */
[----:B------:R-:W-:-:S04]  /*3d10*/  ISETP.GE.AND P0, PT, R5, R18, PT ;  /* 0x000000120500720c */ /* 0x000fc80003f06270 */
[----:B------:R-:W-:-:S04]  /*3d20*/  FSEL R0, RZ, c[0x0][0x168], P0 ;  /* 0x00005a00ff007a08 */ /* 0x000fc80000000000 */
[----:B------:R-:W0:Y:S02]  /*3d30*/  F2I.FTZ.TRUNC.NTZ R5, R0 ;  /* 0x0000000000057305 */ /* 0x000e24000021f100 */
[----:B0-----:R-:W-:Y:S01]  /*3d40*/  STG.E.U16 [R2.64], R5 ;  /* 0x0000000502007986 */ /* 0x001fe2000c101524 */
[----:B------:R-:W-:Y:S05]  /*3d50*/  EXIT ;  /* 0x000000000000794d */ /* 0x000fea0003800000 */
.L_x_4460:
        /* <DEDUP_REMOVED lines=10> */
[----:B------:R-:W-:Y:S01]  /*3e00*/  STG.E [R2.64], R5 ;  /* 0x0000000502007986 */ /* 0x000fe2000c101924 */
[----:B------:R-:W-:Y:S05]  /*3e10*/  EXIT ;  /* 0x000000000000794d */ /* 0x000fea0003800000 */
.L_x_4467:
[----:B------:R-:W0:Y:S02]  /*3e20*/  S2R R0, SR_TID.X ;  /* 0x0000000000007919 */ /* 0x000e240000002100 */
[----:B0-----:R-:W-:-:S04]  /*3e30*/  IADD3 R5, R0, 0x180, RZ ;  /* 0x0000018000057810 */ /* 0x001fc80007ffe0ff */
[----:B------:R-:W-:-:S04]  /*3e40*/  ISETP.GE.AND P0, PT, R5, R18, PT ;  /* 0x000000120500720c */ /* 0x000fc80003f06270 */
[----:B------:R-:W-:-:S04]  /*3e50*/  FSEL R0, RZ, c[0x0][0x168], P0 ;  /* 0x00005a00ff007a08 */ /* 0x000fc80000000000 */
[----:B------:R-:W-:-:S05]  /*3e60*/  F2FP.PACK_AB R0, RZ, R0 ;  /* 0x00000000ff00723e */ /* 0x000fca00000000ff */
[----:B------:R-:W-:Y:S01]  /*3e70*/  STG.E.U16 [R2.64], R0 ;  /* 0x0000000002007986 */ /* 0x000fe2000c101524 */
[----:B------:R-:W-:Y:S05]  /*3e80*/  EXIT ;  /* 0x000000000000794d */ /* 0x000fea0003800000 */
.L_x_4466:
        /* <DEDUP_REMOVED lines=11> */
[----:B------:R-:W-:Y:S01]  /*3f40*/  STG.E.64 [R2.64], R4 ;  /* 0x0000000402007986 */ /* 0x000fe2000c101b24 */
[----:B------:R-:W-:Y:S05]  /*3f50*/  EXIT ;  /* 0x000000000000794d */ /* 0x000fea0003800000 */
.L_x_4469:
[----:B------:R-:W0:Y:S02]  /*3f60*/  S2R R0, SR_TID.X ;  /* 0x0000000000007919 */ /* 0x000e240000002100 */
[----:B0-----:R-:W-:-:S04]  /*3f70*/  IADD3 R5, R0, 0x180, RZ ;  /* 0x0000018000057810 */ /* 0x001fc80007ffe0ff */
[----:B------:R-:W-:-:S04]  /*3f80*/  ISETP.GE.AND P0, PT, R5, R18, PT ;  /* 0x000000120500720c */ /* 0x000fc80003f06270 */
[----:B------:R-:W-:Y:S02]  /*3f90*/  FSEL R5, RZ, c[0x0][0x168], P0 ;  /* 0x00005a00ff057a08 */ /* 0x000fe40000000000 */
[----:B------:R-:W-:-:S04]  /*3fa0*/  FSEL R0, RZ, c[0x0][0x16c], P0 ;  /* 0x00005b00ff007a08 */ /* 0x000fc80000000000 */
[----:B------:R-:W-:-:S05]  /*3fb0*/  F2FP.PACK_AB R5, R0, R5 ;  /* 0x000000050005723e */ /* 0x000fca00000000ff */
[----:B------:R-:W-:Y:S01]  /*3fc0*/  STG.E [R2.64], R5 ;  /* 0x0000000502007986 */ /* 0x000fe2000c101924 */
[----:B------:R-:W-:Y:S05]  /*3fd0*/  EXIT ;  /* 0x000000000000794d */ /* 0x000fea0003800000 */
.L_x_4468:
[----:B------:R-:W0:Y:S02]  /*3fe0*/  S2R R0, SR_TID.X ;  /* 0x0000000000007919 */ /* 0x000e240000002100 */
[----:B0-----:R-:W-:-:S04]  /*3ff0*/  IADD3 R5, R0, 0x180, RZ ;  /* 0x0000018000057810 */ /* 0x001fc80007ffe0ff */
[----:B------:R-:W-:-:S04]  /*4000*/  ISETP.GE.AND P0, PT, R5, R18, PT ;  /* 0x000000120500720c */ /* 0x000fc80003f06270 */
[----:B------:R-:W-:-:S05]  /*4010*/  FSEL R4, RZ, c[0x0][0x168], P0 ;  /* 0x00005a00ff047a08 */ /* 0x000fca0000000000 */
[----:B------:R-:W-:-:S06]  /*4020*/  FMUL.FTZ R4, R4, 1 ;  /* 0x3f80000004047820 */ /* 0x000fcc0000410000 */
[----:B------:R-:W0:Y:S02]  /*4030*/  F2F.F64.F32 R4, R4 ;  /* 0x0000000400047310 */ /* 0x000e240000201800 */
[----:B0-----:R-:W-:Y:S01]  /*4040*/  STG.E.64 [R2.64], R4 ;  /* 0x0000000402007986 */ /* 0x001fe2000c101b24 */
[----:B------:R-:W-:Y:S05]  /*4050*/  EXIT ;  /* 0x000000000000794d */ /* 0x000fea0003800000 */
.L_x_4459:
        /* <DEDUP_REMOVED lines=17> */
[----:B------:R-:W-:Y:S01]  /*4170*/  STG.E.U8 [R2.64], R5 ;  /* 0x0000000502007986 */ /* 0x000fe2000c101124 */
[----:B------:R-:W-:Y:S05]  /*4180*/  EXIT ;  /* 0x000000000000794d */ /* 0x000fea0003800000 */
.L_x_4472:
        /* <DEDUP_REMOVED lines=9> */
[----:B0-----:R-:W-:Y:S01]  /*4220*/  STG.E.128 [R2.64], R4 ;  /* 0x0000000402007986 */ /* 0x001fe2000c101d24 */
[----:B------:R-:W-:Y:S05]  /*4230*/  EXIT ;  /* 0x000000000000794d */ /* 0x000fea0003800000 */
.L_x_4471:
        /* <DEDUP_REMOVED lines=24> */
.L_x_4476:
[----:B------:R-:W-:Y:S05]  /*43c0*/  BSYNC B0 ;  /* 0x0000000000007941 */ /* 0x000fea0003800000 */
.L_x_4475:
[----:B------:R-:W-:-:S05]  /*43d0*/  LOP3.LUT R5, R4, R5, RZ, 0xfc, !PT ;  /* 0x0000000504057212 */ /* 0x000fca00078efcff */
[----:B------:R-:W-:Y:S01]  /*43e0*/  STG.E.U8 [R2.64], R5 ;  /* 0x0000000502007986 */ /* 0x000fe2000c101124 */
[----:B------:R-:W-:Y:S05]  /*43f0*/  EXIT ;  /* 0x000000000000794d */ /* 0x000fea0003800000 */
.L_x_4474:
        /* <DEDUP_REMOVED lines=16> */
.L_x_4478:
[----:B------:R-:W-:Y:S01]  /*4500*/  IMAD.MOV.U32 R0, RZ, RZ, 0x7f ;  /* 0x0000007fff007424 */ /* 0x000fe200078e00ff */
[----:B------:R-:W-:-:S04]  /*4510*/  ISETP.GT.U32.AND P0, PT, R4, 0x7f800000, PT ;  /* 0x7f8000000400780c */ /* 0x000fc80003f04070 */
[----:B------:R-:W-:-:S04]  /*4520*/  SEL R0, R0, 0x7c, P0 ;  /* 0x0000007c00007807 */ /* 0x000fc80000000000 */
.L_x_4479:
[----:B------:R-:W-:Y:S05]  /*4530*/  BSYNC B0 ;  /* 0x0000000000007941 */ /* 0x000fea0003800000 */
.L_x_4477:
[----:B------:R-:W-:-:S04]  /*4540*/  LOP3.LUT R5, R5, 0x80000000, RZ, 0xc0, !PT ;  /* 0x8000000005057812 */ /* 0x000fc800078ec0ff */
[----:B------:R-:W-:-:S04]  /*4550*/  SHF.R.U32.HI R5, RZ, 0x18, R5 ;  /* 0x00000018ff057819 */ /* 0x000fc80000011605 */
[----:B------:R-:W-:-:S05]  /*4560*/  LOP3.LUT R5, R0, R5, RZ, 0xfc, !PT ;  /* 0x0000000500057212 */ /* 0x000fca00078efcff */
[----:B------:R-:W-:Y:S01]  /*4570*/  STG.E.U8 [R2.64], R5 ;  /* 0x0000000502007986 */ /* 0x000fe2000c101124 */
[----:B------:R-:W-:Y:S05]  /*4580*/  EXIT ;  /* 0x000000000000794d */ /* 0x000fea0003800000 */
.L_x_4473:
[----:B------:R-:W0:Y:S02]  /*4590*/  S2R R0, SR_TID.X ;  /* 0x0000000000007919 */ /* 0x000e240000002100 */
[----:B0-----:R-:W-:-:S04]  /*45a0*/  IADD3 R5, R0, 0x180, RZ ;  /* 0x0000018000057810 */ /* 0x001fc80007ffe0ff */
[----:B------:R-:W-:-:S04]  /*45b0*/  ISETP.GE.AND P0, PT, R5, R18, PT ;  /* 0x000000120500720c */ /* 0x000fc80003f06270 */
[----:B------:R-:W-:-:S04]  /*45c0*/  FSEL R0, RZ, c[0x0][0x168], P0 ;  /* 0x00005a00ff007a08 */ /* 0x000fc80000000000 */
[----:B------:R-:W-:-:S05]  /*45d0*/  F2FP.BF16.PACK_AB R0, RZ, R0 ;  /* 0x00000000ff00723e */ /* 0x000fca00000010ff */
[----:B------:R-:W-:Y:S01]  /*45e0*/  STG.E.U16 [R2.64], R0 ;  /* 0x0000000002007986 */ /* 0x000fe2000c101524 */
[----:B------:R-:W-:Y:S05]  /*45f0*/  EXIT ;  /* 0x000000000000794d */ /* 0x000fea0003800000 */
.L_x_4470:
        /* <DEDUP_REMOVED lines=13> */
[----:B0-----:R-:W-:Y:S01]  /*46d0*/  STG.E.U16 [R2.64], R5 ;  /* 0x0000000502007986 */ /* 0x001fe2000c101524 */
[----:B------:R-:W-:Y:S05]  /*46e0*/  EXIT ;  /* 0x000000000000794d */ /* 0x000fea0003800000 */
.L_x_4482:
        /* <DEDUP_REMOVED lines=20> */
.L_x_4485:
[----:B------:R-:W-:-:S04]  /*4830*/  LOP3.LUT R5, R5, 0x80000000, RZ, 0xc0, !PT ;  /* 0x8000000005057812 */ /* 0x000fc800078ec0ff */
[----:B------:R-:W-:-:S04]  /*4840*/  SHF.R.U32.HI R5, RZ, 0x18, R5 ;  /* 0x00000018ff057819 */ /* 0x000fc80000011605 */
[----:B------:R-:W-:-:S04]  /*4850*/  LOP3.LUT R4, R4, R5, RZ, 0xfc, !PT ;  /* 0x0000000504047212 */ /* 0x000fc800078efcff */
[----:B------:R-:W-:Y:S02]  /*4860*/  PRMT R0, R4, 0x7610, R0 ;  /* 0x0000761004007816 */ /* 0x000fe40000000000 */
.L_x_4484:
[----:B------:R-:W-:Y:S05]  /*4870*/  BSYNC B0 ;  /* 0x0000000000007941 */ /* 0x000fea0003800000 */
.L_x_4483:
[----:B------:R-:W-:Y:S01]  /*4880*/  STG.E.U8 [R2.64], R0 ;  /* 0x0000000002007986 */ /* 0x000fe2000c101124 */
[----:B------:R-:W-:Y:S05]  /*4890*/  EXIT ;  /* 0x000000000000794d */ /* 0x000fea0003800000 */
.L_x_4481:
        /* <DEDUP_REMOVED lines=20> */
.L_x_4488:
[----:B------:R-:W-:-:S04]  /*49e0*/  LOP3.LUT R5, R5, 0x80000000, RZ, 0xc0, !PT ;  /* 0x8000000005057812 */ /* 0x000fc800078ec0ff */
[----:B------:R-:W-:-:S04]  /*49f0*/  SHF.R.U32.HI R5, RZ, 0x18, R5 ;  /* 0x00000018ff057819 */ /* 0x000fc80000011605 */
[----:B------:R-:W-:-:S04]  /*4a00*/  LOP3.LUT R4, R4, R5, RZ, 0xfc, !PT ;  /* 0x0000000504047212 */ /* 0x000fc800078efcff */
[----:B------:R-:W-:Y:S02]  /*4a10*/  PRMT R0, R4, 0x7610, R0 ;  /* 0x0000761004007816 */ /* 0x000fe40000000000 */
.L_x_4487:
[----:B------:R-:W-:Y:S05]  /*4a20*/  BSYNC B0 ;  /* 0x0000000000007941 */ /* 0x000fea0003800000 */
.L_x_4486:
[----:B------:R-:W-:Y:S01]  /*4a30*/  STG.E.U8 [R2.64], R0 ;  /* 0x0000000002007986 */ /* 0x000fe2000c101124 */
[----:B------:R-:W-:Y:S05]  /*4a40*/  EXIT ;  /* 0x000000000000794d */ /* 0x000fea0003800000 */
.L_x_4480:
        /* <DEDUP_REMOVED lines=23> */
[----:B------:R-:W-:Y:S01]  /*4bc0*/  STG.E.U8 [R2.64], R5 ;  /* 0x0000000502007986 */ /* 0x000fe2000c101124 */
[----:B------:R-:W-:Y:S05]  /*4bd0*/  EXIT ;  /* 0x000000000000794d */ /* 0x000fea0003800000 */
.L_x_4463:
        /* <DEDUP_REMOVED lines=20> */
.L_x_4490:
[----:B------:R-:W0:Y:S02]  /*4d20*/  S2R R0, SR_TID.X ;  /* 0x0000000000007919 */ /* 0x000e240000002100 */
[----:B0-----:R-:W-:-:S04]  /*4d30*/  IADD3 R5, R0, 0x180, RZ ;  /* 0x0000018000057810 */ /* 0x001fc80007ffe0ff */
[----:B------:R-:W-:-:S04]  /*4d40*/  ISETP.GE.AND P0, PT, R5, R18, PT ;  /* 0x000000120500720c */ /* 0x000fc80003f06270 */
[----:B------:R-:W-:-:S06]  /*4d50*/  FSEL R4, RZ, c[0x0][0x168], P0 ;  /* 0x00005a00ff047a08 */ /* 0x000fcc0000000000 */
[----:B------:R-:W0:Y:S02]  /*4d60*/  F2I.U64.TRUNC R4, R4 ;  /* 0x0000000400047311 */ /* 0x000e24000020d800 */
[----:B0-----:R-:W-:Y:S01]  /*4d70*/  STG.E.64 [R2.64], R4 ;  /* 0x0000000402007986 */ /* 0x001fe2000c101b24 */
[----:B------:R-:W-:Y:S05]  /*4d80*/  EXIT ;  /* 0x000000000000794d */ /* 0x000fea0003800000 */
.L_x_4489:
[----:B------:R-:W0:Y:S02]  /*4d90*/  S2R R0, SR_TID.X ;  /* 0x0000000000007919 */ /* 0x000e240000002100 */
[----:B0-----:R-:W-:-:S04]  /*4da0*/  IADD3 R5, R0, 0x180, RZ ;  /* 0x0000018000057810 */ /* 0x001fc80007ffe0ff */
[----:B------:R-:W-:-:S04]  /*4db0*/  ISETP.GE.AND P0, PT, R5, R18, PT ;  /* 0x000000120500720c */ /* 0x000fc80003f06270 */
[----:B------:R-:W-:-:S04]  /*4dc0*/  FSEL R0, RZ, c[0x0][0x168], P0 ;  /* 0x00005a00ff007a08 */ /* 0x000fc80000000000 */
[----:B------:R-:W0:Y:S02]  /*4dd0*/  F2I.FTZ.U32.TRUNC.NTZ R5, R0 ;  /* 0x0000000000057305 */ /* 0x000e24000021f000 */
[----:B0-----:R-:W-:Y:S01]  /*4de0*/  STG.E [R2.64], R5 ;  /* 0x0000000502007986 */ /* 0x001fe2000c101924 */
[----:B------:R-:W-:Y:S05]  /*4df0*/  EXIT ;  /* 0x000000000000794d */ /* 0x000fea0003800000 */
.L_x_4491:
        /* <DEDUP_REMOVED lines=16> */
.L_x_6919:


//--------------------- .text._ZN2at6native18elementwise_kernelILi128ELi2EZNS0_22gpu_kernel_impl_nocastINS0_11FillFunctorIN3c107complexIfEEEEEEvRNS_18TensorIteratorBaseERKT_EUliE_EEviT1_ --------------------------
	.section	.text._ZN2at6native18elementwise_kernelILi128ELi2EZNS0_22gpu_kernel_impl_nocastINS0_11FillFunctorIN3c107complexIfEEEEEEvRNS_18TensorIteratorBaseERKT_EUliE_EEviT1_,"ax",@progbits
	.sectioninfo	@"SHI_REGISTERS=10"
	.align	128
        .global         _ZN2at6native18elementwise_kernelILi128ELi2EZNS0_22gpu_kernel_impl_nocastINS0_11FillFunctorIN3c107complexIfEEEEEEvRNS_18TensorIteratorBaseERKT_EUliE_EEviT1_
        .type           _ZN2at6native18elementwise_kernelILi128ELi2EZNS0_22gpu_kernel_impl_nocastINS0_11FillFunctorIN3c107complexIfEEEEEEvRNS_18TensorIteratorBaseERKT_EUliE_EEviT1_,@function
        .size           _ZN2at6native18elementwise_kernelILi128ELi2EZNS0_22gpu_kernel_impl_nocastINS0_11FillFunctorIN3c107complexIfEEEEEEvRNS_18TensorIteratorBaseERKT_EUliE_EEviT1_,(.L_x_6920 - _ZN2at6native18elementwise_kernelILi128ELi2EZNS0_22gpu_kernel_impl_nocastINS0_11FillFunctorIN3c107complexIfEEEEEEvRNS_18TensorIteratorBaseERKT_EUliE_EEviT1_)
        .other          _ZN2at6native18elementwise_kernelILi128ELi2EZNS0_22gpu_kernel_impl_nocastINS0_11FillFunctorIN3c107complexIfEEEEEEvRNS_18TensorIteratorBaseERKT_EUliE_EEviT1_,@"STO_CUDA_ENTRY STV_DEFAULT"
_ZN2at6native18elementwise_kernelILi128ELi2EZNS0_22gpu_kernel_impl_nocastINS0_11FillFunctorIN3c107complexIfEEEEEEvRNS_18TensorIteratorBaseERKT_EUliE_EEviT1_:
.text._ZN2at6native18elementwise_kernelILi128ELi2EZNS0_22gpu_kernel_impl_nocastINS0_11FillFunctorIN3c107complexIfEEEEEEvRNS_18TensorIteratorBaseERKT_EUliE_EEviT1_:
        /* <DEDUP_REMOVED lines=208> */
.L_x_4495:
[----:B------:R-:W-:Y:S01]  /*0d00*/  IADD3 R4, P0, R0, c[0x0][0x300], RZ ;  /* 0x0000c00000047a10 */ /* 0x000fe20007f1e0ff */
[----:B------:R-:W-:Y:S01]  /*0d10*/  IMAD.MOV.U32 R6, RZ, RZ, c[0x0][0x308] ;  /* 0x0000c200ff067624 */ /* 0x000fe200078e00ff */
[----:B------:R-:W-:Y:S02]  /*0d20*/  MOV R7, c[0x0][0x30c] ;  /* 0x0000c30000077a02 */ /* 0x000fe40000000f00 */
[----:B------:R-:W-:Y:S02]  /*0d30*/  IADD3.X R5, RZ, c[0x0][0x304], RZ, P0, !PT ;  /* 0x0000c100ff057a10 */ /* 0x000fe400007fe4ff */
[----:B------:R-:W-:-:S03]  /*0d40*/  IADD3 R3, R3, 0x80, RZ ;  /* 0x0000008003037810 */ /* 0x000fc60007ffe0ff */
[----:B------:R0:W-:Y:S04]  /*0d50*/  STG.E.64 [R4.64], R6 ;  /* 0x0000000604007986 */ /* 0x0001e8000c101b04 */
.L_x_4494:
[----:B------:R-:W-:Y:S05]  /*0d60*/  BSYNC B0 ;  /* 0x0000000000007941 */ /* 0x000fea0003800000 */
.L_x_4493:
        /* <DEDUP_REMOVED lines=200> */
.L_x_4496:
[----:B------:R-:W-:Y:S02]  /*19f0*/  IADD3 R2, P0, R0, c[0x0][0x300], RZ ;  /* 0x0000c00000027a10 */ /* 0x000fe40007f1e0ff */
[----:B------:R-:W-:Y:S02]  /*1a00*/  MOV R4, c[0x0][0x308] ;  /* 0x0000c20000047a02 */ /* 0x000fe40000000f00 */
[----:B------:R-:W-:Y:S01]  /*1a10*/  MOV R5, c[0x0][0x30c] ;  /* 0x0000c30000057a02 */ /* 0x000fe20000000f00 */
[----:B------:R-:W-:-:S05]  /*1a20*/  IMAD.X R3, RZ, RZ, c[0x0][0x304], P0 ;  /* 0x0000c100ff037624 */ /* 0x000fca00000e06ff */
[----:B------:R-:W-:Y:S01]  /*1a30*/  STG.E.64 [R2.64], R4 ;  /* 0x0000000402007986 */ /* 0x000fe2000c101b04 */
[----:B------:R-:W-:Y:S05]  /*1a40*/  EXIT ;  /* 0x000000000000794d */ /* 0x000fea0003800000 */
.L_x_4492:
[----:B------:R-:W-:Y:S02]  /*1a50*/  ISETP.GE.AND P1, PT, R3, c[0x0][0x160], PT ;  /* 0x0000580003007a0c */ /* 0x000fe40003f26270 */
[----:B------:R-:W-:Y:S02]  /*1a60*/  MOV R4, c[0x0][0x300] ;  /* 0x0000c00000047a02 */ /* 0x000fe40000000f00 */
[----:B------:R-:W-:-:S09]  /*1a70*/  MOV R5, c[0x0][0x304] ;  /* 0x0000c10000057a02 */ /* 0x000fd20000000f00 */
[----:B------:R-:W-:Y:S01]  /*1a80*/  @!P1 IADD3 R3, R3, 0x80, RZ ;  /* 0x0000008003039810 */ /* 0x000fe20007ffe0ff */
[----:B------:R-:W-:-:S03]  /*1a90*/  @!P1 IMAD.MOV.U32 R2, RZ, RZ, c[0x0][0x308] ;  /* 0x0000c200ff029624 */ /* 0x000fc600078e00ff */
[----:B------:R-:W-:Y:S02]  /*1aa0*/  ISETP.GE.AND P0, PT, R3, c[0x0][0x160], PT ;  /* 0x0000580003007a0c */ /* 0x000fe40003f06270 */
[----:B------:R-:W-:-:S05]  /*1ab0*/  @!P1 MOV R3, c[0x0][0x30c] ;  /* 0x0000c30000039a02 */ /* 0x000fca0000000f00 */
[----:B------:R0:W-:Y:S06]  /*1ac0*/  @!P1 STG.E.64 [R4.64], R2 ;  /* 0x0000000204009986 */ /* 0x0001ec000c101b04 */
[----:B------:R-:W-:Y:S05]  /*1ad0*/  @P0 EXIT ;  /* 0x000000000000094d */ /* 0x000fea0003800000 */
[----:B0-----:R-:W-:Y:S02]  /*1ae0*/  MOV R2, c[0x0][0x308] ;  /* 0x0000c20000027a02 */ /* 0x001fe40000000f00 */
[----:B------:R-:W-:-:S05]  /*1af0*/  MOV R3, c[0x0][0x30c] ;  /* 0x0000c30000037a02 */ /* 0x000fca0000000f00 */
[----:B------:R-:W-:Y:S01]  /*1b00*/  STG.E.64 [R4.64], R2 ;  /* 0x0000000204007986 */ /* 0x000fe2000c101b04 */
[----:B------:R-:W-:Y:S05]  /*1b10*/  EXIT ;  /* 0x000000000000794d */ /* 0x000fea0003800000 */
.L_x_4497:
        /* <DEDUP_REMOVED lines=14> */
.L_x_6920:


//--------------------- .text._ZN2at6native27unrolled_elementwise_kernelINS0_11FillFunctorIN3c107complexIfEEEESt5arrayIPcLm1EELi4E23TrivialOffsetCalculatorILi0EjESA_ILi1EjENS0_6memory15LoadWithoutCastENSD_16StoreWithoutCastEEEviT_T0_T2_T3_T4_T5_ --------------------------
	.section	.text._ZN2at6native27unrolled_elementwise_kernelINS0_11FillFunctorIN3c107complexIfEEEESt5arrayIPcLm1EELi4E23TrivialOffsetCalculatorILi0EjESA_ILi1EjENS0_6memory15LoadWithoutCastENSD_16StoreWithoutCastEEEviT_T0_T2_T3_T4_T5_,"ax",@progbits
	.sectioninfo	@"SHI_REGISTERS=12"
	.align	128
        .global         _ZN2at6native27unrolled_elementwise_kernelINS0_11FillFunctorIN3c107complexIfEEEESt5arrayIPcLm1EELi4E23TrivialOffsetCalculatorILi0EjESA_ILi1EjENS0_6memory15LoadWithoutCastENSD_16StoreWithoutCastEEEviT_T0_T2_T3_T4_T5_
        .type           _ZN2at6native27unrolled_elementwise_kernelINS0_11FillFunctorIN3c107complexIfEEEESt5arrayIPcLm1EELi4E23TrivialOffsetCalculatorILi0EjESA_ILi1EjENS0_6memory15LoadWithoutCastENSD_16StoreWithoutCastEEEviT_T0_T2_T3_T4_T5_,@function
        .size           _ZN2at6native27unrolled_elementwise_kernelINS0_11FillFunctorIN3c107complexIfEEEESt5arrayIPcLm1EELi4E23TrivialOffsetCalculatorILi0EjESA_ILi1EjENS0_6memory15LoadWithoutCastENSD_16StoreWithoutCastEEEviT_T0_T2_T3_T4_T5_,(.L_x_6921 - _ZN2at6native27unrolled_elementwise_kernelINS0_11FillFunctorIN3c107complexIfEEEESt5arrayIPcLm1EELi4E23TrivialOffsetCalculatorILi0EjESA_ILi1EjENS0_6memory15LoadWithoutCastENSD_16StoreWithoutCastEEEviT_T0_T2_T3_T4_T5_)
        .other          _ZN2at6native27unrolled_elementwise_kernelINS0_11FillFunctorIN3c107complexIfEEEESt5arrayIPcLm1EELi4E23TrivialOffsetCalculatorILi0EjESA_ILi1EjENS0_6memory15LoadWithoutCastENSD_16StoreWithoutCastEEEviT_T0_T2_T3_T4_T5_,@"STO_CUDA_ENTRY STV_DEFAULT"
_ZN2at6native27unrolled_elementwise_kernelINS0_11FillFunctorIN3c107complexIfEEEESt5arrayIPcLm1EELi4E23TrivialOffsetCalculatorILi0EjESA_ILi1EjENS0_6memory15LoadWithoutCastENSD_16StoreWithoutCastEEEviT_T0_T2_T3_T4_T5_:
.text._ZN2at6native27unrolled_elementwise_kernelINS0_11FillFunctorIN3c107complexIfEEEESt5arrayIPcLm1EELi4E23TrivialOffsetCalculatorILi0EjESA_ILi1EjENS0_6memory15LoadWithoutCastENSD_16StoreWithoutCastEEEviT_T0_T2_T3_T4_T5_:
[----:B------:R-:W-:Y:S02]  /*0000*/  IMAD.MOV.U32 R1, RZ, RZ, c[0x0][0x28] ;  /* 0x00000a00ff017624 */ /* 0x000fe400078e00ff */
[----:B------:R-:W0:Y:S01]  /*0010*/  S2R R4, SR_CTAID.X ;  /* 0x0000000000047919 */ /* 0x000e220000002500 */
[----:B------:R-:W-:Y:S01]  /*0020*/  IMAD.MOV.U32 R3, RZ, RZ, -0x200 ;  /* 0xfffffe00ff037424 */ /* 0x000fe200078e00ff */
[----:B------:R-:W-:Y:S01]  /*0030*/  ULDC.64 UR4, c[0x0][0x118] ;  /* 0x0000460000047ab9 */ /* 0x000fe20000000a00 */
[----:B------:R-:W-:Y:S01]  /*0040*/  BSSY B0, `(.L_x_4498) ;  /* 0x0000023000007945 */ /* 0x000fe20003800000 */
[----:B------:R-:W1:Y:S01]  /*0050*/  S2R R9, SR_TID.X ;  /* 0x0000000000097919 */ /* 0x000e620000002100 */
[----:B0-----:R-:W-:Y:S02]  /*0060*/  IMAD R0, R4, R3, c[0x0][0x160] ;  /* 0x0000580004007624 */ /* 0x001fe400078e0203 */
[----:B-1----:R-:W-:-:S03]  /*0070*/  IMAD.MOV.U32 R5, RZ, RZ, R9 ;  /* 0x000000ffff057224 */ /* 0x002fc600078e0009 */
[----:B------:R-:W-:-:S13]  /*0080*/  ISETP.GE.AND P0, PT, R9, R0, PT ;  /* 0x000000000900720c */ /* 0x000fda0003f06270 */
[----:B------:R-:W-:Y:S01]  /*0090*/  @!P0 IMAD R2, R4, 0x200, R9 ;  /* 0x0000020004028824 */ /* 0x000fe200078e0209 */
[CC--:B------:R-:W-:Y:S01]  /*00a0*/  @!P0 ISETP.GE.AND P1, PT, R9.reuse, R0.reuse, PT ;  /* 0x000000000900820c */ /* 0x0c0fe20003f26270 */
[----:B------:R-:W-:Y:S01]  /*00b0*/  @!P0 IMAD.MOV.U32 R3, RZ, RZ, 0x8 ;  /* 0x00000008ff038424 */ /* 0x000fe200078e00ff */
[----:B------:R-:W-:Y:S02]  /*00c0*/  @!P0 IADD3 R5, R9, 0x80, RZ ;  /* 0x0000008009058810 */ /* 0x000fe40007ffe0ff */
[----:B------:R-:W-:Y:S01]  /*00d0*/  @!P0 FSEL R7, RZ, c[0x0][0x16c], P1 ;  /* 0x00005b00ff078a08 */ /* 0x000fe20000800000 */
[----:B------:R-:W-:Y:S01]  /*00e0*/  @!P0 IMAD.WIDE.U32 R2, R2, R3, c[0x0][0x170] ;  /* 0x00005c0002028625 */ /* 0x000fe200078e0003 */
[----:B------:R-:W-:Y:S02]  /*00f0*/  @!P0 FSEL R6, RZ, c[0x0][0x168], P1 ;  /* 0x00005a00ff068a08 */ /* 0x000fe40000800000 */
[----:B------:R-:W-:-:S03]  /*0100*/  ISETP.GE.AND P2, PT, R5, R0, PT ;  /* 0x000000000500720c */ /* 0x000fc60003f46270 */
[----:B------:R0:W-:Y:S10]  /*0110*/  @!P0 STG.E.64 [R2.64], R6 ;  /* 0x0000000602008986 */ /* 0x0001f4000c101b04 */
[----:B------:R-:W-:Y:S05]  /*0120*/  @P2 BRA `(.L_x_4499) ;  /* 0x0000014000002947 */ /* 0x000fea0003800000 */
[----:B0-----:R-:W-:Y:S01]  /*0130*/  IADD3 R7, R9, 0x80, RZ ;  /* 0x0000008009077810 */ /* 0x001fe20007ffe0ff */
[----:B------:R-:W-:Y:S01]  /*0140*/  IMAD R2, R4, 0x200, R5 ;  /* 0x0000020004027824 */ /* 0x000fe200078e0205 */
[----:B------:R-:W-:Y:S01]  /*0150*/  IADD3 R5, R5, 0x80, RZ ;  /* 0x0000008005057810 */ /* 0x000fe20007ffe0ff */
[----:B------:R-:W-:Y:S01]  /*0160*/  IMAD.MOV.U32 R3, RZ, RZ, 0x8 ;  /* 0x00000008ff037424 */ /* 0x000fe200078e00ff */
[----:B------:R-:W-:-:S03]  /*0170*/  ISETP.GE.AND P0, PT, R7, R0, PT ;  /* 0x000000000700720c */ /* 0x000fc60003f06270 */
[----:B------:R-:W-:Y:S01]  /*0180*/  IMAD.WIDE.U32 R2, R2, R3, c[0x0][0x170] ;  /* 0x00005c0002027625 */ /* 0x000fe200078e0003 */
[----:B------:R-:W-:Y:S02]  /*0190*/  FSEL R7, RZ, c[0x0][0x16c], P0 ;  /* 0x00005b00ff077a08 */ /* 0x000fe40000000000 */
[----:B------:R-:W-:Y:S02]  /*01a0*/  FSEL R6, RZ, c[0x0][0x168], P0 ;  /* 0x00005a00ff067a08 */ /* 0x000fe40000000000 */
[----:B------:R-:W-:-:S03]  /*01b0*/  ISETP.GE.AND P0, PT, R5, R0, PT ;  /* 0x000000000500720c */ /* 0x000fc60003f06270 */
[----:B------:R0:W-:Y:S10]  /*01c0*/  STG.E.64 [R2.64], R6 ;  /* 0x0000000602007986 */ /* 0x0001f4000c101b04 */
        /* <DEDUP_REMOVED lines=8> */
[----:B------:R-:W-:-:S05]  /*0250*/  FSEL R6, RZ, c[0x0][0x168], P0 ;  /* 0x00005a00ff067a08 */ /* 0x000fca0000000000 */
[----:B------:R0:W-:Y:S02]  /*0260*/  STG.E.64 [R2.64], R6 ;  /* 0x0000000602007986 */ /* 0x0001e4000c101b04 */
.L_x_4499:
[----:B------:R-:W-:Y:S05]  /*0270*/  BSYNC B0 ;  /* 0x0000000000007941 */ /* 0x000fea0003800000 */
.L_x_4498:
[----:B------:R-:W-:-:S13]  /*0280*/  ISETP.GE.AND P0, PT, R5, R0, PT ;  /* 0x000000000500720c */ /* 0x000fda0003f06270 */
[----:B------:R-:W-:Y:S05]  /*0290*/  @P0 EXIT ;  /* 0x000000000000094d */ /* 0x000fea0003800000 */
[----:B0-----:R-:W-:Y:S01]  /*02a0*/  IADD3 R3, R9, 0x180, RZ ;  /* 0x0000018009037810 */ /* 0x001fe20007ffe0ff */
[----:B------:R-:W-:Y:S02]  /*02b0*/  IMAD R2, R4, 0x200, R5 ;  /* 0x0000020004027824 */ /* 0x000fe400078e0205 */
[----:B------:R-:W-:Y:S01]  /*02c0*/  IMAD.MOV.U32 R5, RZ, RZ, 0x8 ;  /* 0x00000008ff057424 */ /* 0x000fe200078e00ff */
[----:B------:R-:W-:-:S03]  /*02d0*/  ISETP.GE.AND P0, PT, R3, R0, PT ;  /* 0x000000000300720c */ /* 0x000fc60003f06270 */
[----:B------:R-:W-:Y:S01]  /*02e0*/  IMAD.WIDE.U32 R2, R2, R5, c[0x0][0x170] ;  /* 0x00005c0002027625 */ /* 0x000fe200078e0005 */
[----:B------:R-:W-:Y:S02]  /*02f0*/  FSEL R5, RZ, c[0x0][0x16c], P0 ;  /* 0x00005b00ff057a08 */ /* 0x000fe40000000000 */
[----:B------:R-:W-:-:S05]  /*0300*/  FSEL R4, RZ, c[0x0][0x168], P0 ;  /* 0x00005a00ff047a08 */ /* 0x000fca0000000000 */
[----:B------:R-:W-:Y:S01]  /*0310*/  STG.E.64 [R2.64], R4 ;  /* 0x0000000402007986 */ /* 0x000fe2000c101b04 */
[----:B------:R-:W-:Y:S05]  /*0320*/  EXIT ;  /* 0x000000000000794d */ /* 0x000fea0003800000 */
.L_x_4500:
        /* <DEDUP_REMOVED lines=13> */
.L_x_6921:


//--------------------- .text._ZN2at6native29vectorized_elementwise_kernelILi2ENS0_11FillFunctorIN3c107complexIfEEEESt5arrayIPcLm1EEEEviT0_T1_ --------------------------
	.section	.text._ZN2at6native29vectorized_elementwise_kernelILi2ENS0_11FillFunctorIN3c107complexIfEEEESt5arrayIPcLm1EEEEviT0_T1_,"ax",@progbits
	.sectioninfo	@"SHI_REGISTERS=22"
	.align	128
        .global         _ZN2at6native29vectorized_elementwise_kernelILi2ENS0_11FillFunctorIN3c107complexIfEEEESt5arrayIPcLm1EEEEviT0_T1_
        .type           _ZN2at6native29vectorized_elementwise_kernelILi2ENS0_11FillFunctorIN3c107complexIfEEEESt5arrayIPcLm1EEEEviT0_T1_,@function
        .size           _ZN2at6native29vectorized_elementwise_kernelILi2ENS0_11FillFunctorIN3c107complexIfEEEESt5arrayIPcLm1EEEEviT0_T1_,(.L_x_6922 - _ZN2at6native29vectorized_elementwise_kernelILi2ENS0_11FillFunctorIN3c107complexIfEEEESt5arrayIPcLm1EEEEviT0_T1_)
        .other          _ZN2at6native29vectorized_elementwise_kernelILi2ENS0_11FillFunctorIN3c107complexIfEEEESt5arrayIPcLm1EEEEviT0_T1_,@"STO_CUDA_ENTRY STV_DEFAULT"
_ZN2at6native29vectorized_elementwise_kernelILi2ENS0_11FillFunctorIN3c107complexIfEEEESt5arrayIPcLm1EEEEviT0_T1_:
.text._ZN2at6native29vectorized_elementwise_kernelILi2ENS0_11FillFunctorIN3c107complexIfEEEESt5arrayIPcLm1EEEEviT0_T1_:
        /* <DEDUP_REMOVED lines=8> */
[----:B------:R-:W-:Y:S02]  /*0080*/  IMAD.MOV.U32 R3, RZ, RZ, 0x8 ;  /* 0x00000008ff037424 */ /* 0x000fe400078e00ff */
[----:B------:R-:W-:Y:S02]  /*0090*/  IMAD.MOV.U32 R4, RZ, RZ, c[0x0][0x168] ;  /* 0x00005a00ff047624 */ /* 0x000fe400078e00ff */
[----:B------:R-:W-:-:S04]  /*00a0*/  IMAD.WIDE.U32 R2, R0, R3, c[0x0][0x170] ;  /* 0x00005c0000027625 */ /* 0x000fc800078e0003 */
[----:B------:R-:W-:Y:S02]  /*00b0*/  IMAD.MOV.U32 R5, RZ, RZ, c[0x0][0x16c] ;  /* 0x00005b00ff057624 */ /* 0x000fe400078e00ff */
[----:B------:R-:W-:Y:S02]  /*00c0*/  IMAD.MOV.U32 R6, RZ, RZ, c[0x0][0x168] ;  /* 0x00005a00ff067624 */ /* 0x000fe400078e00ff */
[----:B------:R-:W-:Y:S02]  /*00d0*/  IMAD.MOV.U32 R8, RZ, RZ, c[0x0][0x168] ;  /* 0x00005a00ff087624 */ /* 0x000fe400078e00ff */
[----:B------:R-:W-:Y:S02]  /*00e0*/  IMAD.MOV.U32 R9, RZ, RZ, c[0x0][0x16c] ;  /* 0x00005b00ff097624 */ /* 0x000fe400078e00ff */
[----:B------:R-:W-:Y:S02]  /*00f0*/  IMAD.MOV.U32 R10, RZ, RZ, c[0x0][0x168] ;  /* 0x00005a00ff0a7624 */ /* 0x000fe400078e00ff */
[----:B------:R-:W-:-:S02]  /*0100*/  IMAD.MOV.U32 R11, RZ, RZ, c[0x0][0x16c] ;  /* 0x00005b00ff0b7624 */ /* 0x000fc400078e00ff */
[----:B------:R-:W-:Y:S02]  /*0110*/  IMAD.MOV.U32 R12, RZ, RZ, c[0x0][0x168] ;  /* 0x00005a00ff0c7624 */ /* 0x000fe400078e00ff */
[----:B------:R-:W-:Y:S02]  /*0120*/  IMAD.MOV.U32 R13, RZ, RZ, c[0x0][0x16c] ;  /* 0x00005b00ff0d7624 */ /* 0x000fe400078e00ff */
[----:B0-----:R-:W-:-:S04]  /*0130*/  IMAD.WIDE R2, R7, 0x10, R2 ;  /* 0x0000001007027825 */ /* 0x001fc800078e0202 */
[----:B------:R-:W-:Y:S01]  /*0140*/  IMAD.MOV.U32 R7, RZ, RZ, c[0x0][0x16c] ;  /* 0x00005b00ff077624 */ /* 0x000fe200078e00ff */
[----:B------:R-:W-:Y:S01]  /*0150*/  STG.E.128 [R2.64+0x800], R8 ;  /* 0x0008000802007986 */ /* 0x000fe2000c101d04 */
[----:B------:R-:W-:Y:S02]  /*0160*/  IMAD.MOV.U32 R14, RZ, RZ, c[0x0][0x168] ;  /* 0x00005a00ff0e7624 */ /* 0x000fe400078e00ff */
[----:B------:R-:W-:Y:S01]  /*0170*/  IMAD.MOV.U32 R15, RZ, RZ, c[0x0][0x16c] ;  /* 0x00005b00ff0f7624 */ /* 0x000fe200078e00ff */
[----:B------:R-:W-:Y:S01]  /*0180*/  STG.E.128 [R2.64], R4 ;  /* 0x0000000402007986 */ /* 0x000fe2000c101d04 */
[----:B------:R-:W-:Y:S02]  /*0190*/  IMAD.MOV.U32 R16, RZ, RZ, c[0x0][0x168] ;  /* 0x00005a00ff107624 */ /* 0x000fe400078e00ff */
[----:B------:R-:W-:Y:S01]  /*01a0*/  IMAD.MOV.U32 R17, RZ, RZ, c[0x0][0x16c] ;  /* 0x00005b00ff117624 */ /* 0x000fe200078e00ff */
[----:B------:R-:W-:Y:S01]  /*01b0*/  STG.E.128 [R2.64+0x1000], R12 ;  /* 0x0010000c02007986 */ /* 0x000fe2000c101d04 */
[----:B------:R-:W-:-:S02]  /*01c0*/  IMAD.MOV.U32 R18, RZ, RZ, c[0x0][0x168] ;  /* 0x00005a00ff127624 */ /* 0x000fc400078e00ff */
[----:B------:R-:W-:-:S05]  /*01d0*/  IMAD.MOV.U32 R19, RZ, RZ, c[0x0][0x16c] ;  /* 0x00005b00ff137624 */ /* 0x000fca00078e00ff */
[----:B------:R-:W-:Y:S01]  /*01e0*/  STG.E.128 [R2.64+0x1800], R16 ;  /* 0x0018001002007986 */ /* 0x000fe2000c101d04 */
[----:B------:R-:W-:Y:S05]  /*01f0*/  EXIT ;  /* 0x000000000000794d */ /* 0x000fea0003800000 */
.L_x_4501:
[----:B------:R-:W0:Y:S01]  /*0200*/  S2R R3, SR_TID.X ;  /* 0x0000000000037919 */ /* 0x000e220000002100 */
[----:B------:R-:W-:Y:S01]  /*0210*/  BSSY B0, `(.L_x_4502) ;  /* 0x0000051000007945 */ /* 0x000fe20003800000 */
[----:B------:R-:W-:Y:S01]  /*0220*/  BSSY B1, `(.L_x_4503) ;  /* 0x0000046000017945 */ /* 0x000fe20003800000 */
[----:B0-----:R-:W-:Y:S01]  /*0230*/  ISETP.GE.AND P0, PT, R3, R2, PT ;  /* 0x000000020300720c */ /* 0x001fe20003f06270 */
[----:B------:R-:W-:-:S12]  /*0240*/  IMAD.MOV.U32 R5, RZ, RZ, R3 ;  /* 0x000000ffff057224 */ /* 0x000fd800078e0003 */
[----:B------:R-:W-:Y:S01]  /*0250*/  @!P0 IMAD.IADD R6, R0, 0x1, R3 ;  /* 0x0000000100068824 */ /* 0x000fe200078e0203 */
[C---:B------:R-:W-:Y:S01]  /*0260*/  @!P0 ISETP.GE.AND P1, PT, R3.reuse, R2, PT ;  /* 0x000000020300820c */ /* 0x040fe20003f26270 */
[----:B------:R-:W-:Y:S01]  /*0270*/  @!P0 IMAD.MOV.U32 R7, RZ, RZ, 0x8 ;  /* 0x00000008ff078424 */ /* 0x000fe200078e00ff */
[----:B------:R-:W-:Y:S02]  /*0280*/  @!P0 IADD3 R5, R3, 0x80, RZ ;  /* 0x0000008003058810 */ /* 0x000fe40007ffe0ff */
[----:B------:R-:W-:Y:S01]  /*0290*/  @!P0 FSEL R9, RZ, c[0x0][0x16c], P1 ;  /* 0x00005b00ff098a08 */ /* 0x000fe20000800000 */
[----:B------:R-:W-:Y:S01]  /*02a0*/  @!P0 IMAD.WIDE.U32 R6, R6, R7, c[0x0][0x170] ;  /* 0x00005c0006068625 */ /* 0x000fe200078e0007 */
[----:B------:R-:W-:-:S05]  /*02b0*/  @!P0 FSEL R8, RZ, c[0x0][0x168], P1 ;  /* 0x00005a00ff088a08 */ /* 0x000fca0000800000 */
[----:B------:R0:W-:Y:S01]  /*02c0*/  @!P0 STG.E.64 [R6.64], R8 ;  /* 0x0000000806008986 */ /* 0x0001e2000c101b04 */
[----:B------:R-:W-:-:S13]  /*02d0*/  ISETP.GE.AND P0, PT, R5, R2, PT ;  /* 0x000000020500720c */ /* 0x000fda0003f06270 */
[----:B------:R-:W-:Y:S05]  /*02e0*/  @P0 BRA `(.L_x_4504) ;  /* 0x0000014000000947 */ /* 0x000fea0003800000 */
[----:B0-----:R-:W-:Y:S01]  /*02f0*/  IADD3 R9, R3, 0x80, RZ ;  /* 0x0000008003097810 */ /* 0x001fe20007ffe0ff */
[----:B------:R-:W-:Y:S01]  /*0300*/  IMAD.IADD R6, R0, 0x1, R5 ;  /* 0x0000000100067824 */ /* 0x000fe200078e0205 */
        /* <DEDUP_REMOVED lines=16> */
[----:B------:R-:W-:-:S05]  /*0410*/  FSEL R8, RZ, c[0x0][0x168], P0 ;  /* 0x00005a00ff087a08 */ /* 0x000fca0000000000 */
[----:B------:R0:W-:Y:S02]  /*0420*/  STG.E.64 [R6.64], R8 ;  /* 0x0000000806007986 */ /* 0x0001e4000c101b04 */
.L_x_4504:
[----:B0-----:R-:W-:-:S13]  /*0430*/  ISETP.GE.AND P0, PT, R5, R2, PT ;  /* 0x000000020500720c */ /* 0x001fda0003f06270 */
[----:B------:R-:W-:Y:S05]  /*0440*/  @P0 BRA `(.L_x_4506) ;  /* 0x0000014000000947 */ /* 0x000fea0003800000 */
[----:B------:R-:W-:Y:S01]  /*0450*/  IADD3 R7, R3, 0x180, RZ ;  /* 0x0000018003077810 */ /* 0x000fe20007ffe0ff */
        /* <DEDUP_REMOVED lines=8> */
.L_x_4505:
        /* <DEDUP_REMOVED lines=11> */
.L_x_4506:
[----:B------:R-:W-:-:S13]  /*0590*/  ISETP.GE.AND P0, PT, R5, R2, PT ;  /* 0x000000020500720c */ /* 0x000fda0003f06270 */
[----:B------:R-:W-:Y:S01]  /*05a0*/  @P0 BREAK B1 ;  /* 0x0000000000010942 */ /* 0x000fe20003800000 */
        /* <DEDUP_REMOVED lines=10> */
.L_x_4507:
[----:B------:R-:W-:-:S13]  /*0650*/  ISETP.GE.AND P0, PT, R5, R2, PT ;  /* 0x000000020500720c */ /* 0x000fda0003f06270 */
[----:B------:R-:W-:Y:S01]  /*0660*/  @P0 BREAK B1 ;  /* 0x0000000000010942 */ /* 0x000fe20003800000 */
[----:B------:R-:W-:Y:S05]  /*0670*/  @P0 BRA `(.L_x_4508) ;  /* 0x000000a000000947 */ /* 0x000fea0003800000 */
[----:B------:R-:W-:Y:S05]  /*0680*/  BSYNC B1 ;  /* 0x0000000000017941 */ /* 0x000fea0003800000 */
.L_x_4503:
        /* <DEDUP_REMOVED lines=9> */
.L_x_4508:
[----:B------:R-:W-:Y:S05]  /*0720*/  BSYNC B0 ;  /* 0x0000000000007941 */ /* 0x000fea0003800000 */
.L_x_4502:
[----:B------:R-:W-:Y:S01]  /*0730*/  WARPSYNC 0xffffffff ;  /* 0xffffffff00007948 */ /* 0x000fe20003800000 */
[----:B------:R-:W-:-:S13]  /*0740*/  ISETP.GE.AND P0, PT, R5, R2, PT ;  /* 0x000000020500720c */ /* 0x000fda0003f06270 */
[----:B------:R-:W-:Y:S05]  /*0750*/  @P0 EXIT ;  /* 0x000000000000094d */ /* 0x000fea0003800000 */
[----:B0-----:R-:W-:Y:S01]  /*0760*/  IADD3 R7, R3, 0x380, RZ ;  /* 0x0000038003077810 */ /* 0x001fe20007ffe0ff */
[----:B------:R-:W-:Y:S02]  /*0770*/  IMAD.IADD R3, R0, 0x1, R5 ;  /* 0x0000000100037824 */ /* 0x000fe400078e0205 */
[----:B------:R-:W-:Y:S01]  /*0780*/  IMAD.MOV.U32 R0, RZ, RZ, 0x8 ;  /* 0x00000008ff007424 */ /* 0x000fe200078e00ff */
[----:B------:R-:W-:-:S03]  /*0790*/  ISETP.GE.AND P0, PT, R7, R2, PT ;  /* 0x000000020700720c */ /* 0x000fc60003f06270 */
[----:B------:R-:W-:Y:S01]  /*07a0*/  IMAD.WIDE.U32 R2, R3, R0, c[0x0][0x170] ;  /* 0x00005c0003027625 */ /* 0x000fe200078e0000 */
[----:B------:R-:W-:Y:S02]  /*07b0*/  FSEL R5, RZ, c[0x0][0x16c], P0 ;  /* 0x00005b00ff057a08 */ /* 0x000fe40000000000 */
[----:B------:R-:W-:-:S05]  /*07c0*/  FSEL R4, RZ, c[0x0][0x168], P0 ;  /* 0x00005a00ff047a08 */ /* 0x000fca0000000000 */
[----:B------:R-:W-:Y:S01]  /*07d0*/  STG.E.64 [R2.64], R4 ;  /* 0x0000000402007986 */ /* 0x000fe2000c101b04 */
[----:B------:R-:W-:Y:S05]  /*07e0*/  EXIT ;  /* 0x000000000000794d */ /* 0x000fea0003800000 */
.L_x_4509:
        /* <DEDUP_REMOVED lines=9> */
.L_x_6922:


//--------------------- .text._ZN2at6native29vectorized_elementwise_kernelILi4ENS0_11FillFunctorIN3c107complexIfEEEESt5arrayIPcLm1EEEEviT0_T1_ --------------------------
	.section	.text._ZN2at6native29vectorized_elementwise_kernelILi4ENS0_11FillFunctorIN3c107complexIfEEEESt5arrayIPcLm1EEEEviT0_T1_,"ax",@progbits
	.sectioninfo	@"SHI_REGISTERS=22"
	.align	128
        .global         _ZN2at6native29vectorized_elementwise_kernelILi4ENS0_11FillFunctorIN3c107complexIfEEEESt5arrayIPcLm1EEEEviT0_T1_
        .type           _ZN2at6native29vectorized_elementwise_kernelILi4ENS0_11FillFunctorIN3c107complexIfEEEESt5arrayIPcLm1EEEEviT0_T1_,@function
        .size           _ZN2at6native29vectorized_elementwise_kernelILi4ENS0_11FillFunctorIN3c107complexIfEEEESt5arrayIPcLm1EEEEviT0_T1_,(.L_x_6923 - _ZN2at6native29vectorized_elementwise_kernelILi4ENS0_11FillFunctorIN3c107complexIfEEEESt5arrayIPcLm1EEEEviT0_T1_)
        .other          _ZN2at6native29vectorized_elementwise_kernelILi4ENS0_11FillFunctorIN3c107complexIfEEEESt5arrayIPcLm1EEEEviT0_T1_,@"STO_CUDA_ENTRY STV_DEFAULT"
_ZN2at6native29vectorized_elementwise_kernelILi4ENS0_11FillFunctorIN3c107complexIfEEEESt5arrayIPcLm1EEEEviT0_T1_:
.text._ZN2at6native29vectorized_elementwise_kernelILi4ENS0_11FillFunctorIN3c107complexIfEEEESt5arrayIPcLm1EEEEviT0_T1_:
        /* <DEDUP_REMOVED lines=32> */
.L_x_4510:
        /* <DEDUP_REMOVED lines=35> */
.L_x_4513:
        /* <DEDUP_REMOVED lines=11> */
.L_x_4514:
        /* <DEDUP_REMOVED lines=11> */
.L_x_4515:
        /* <DEDUP_REMOVED lines=12> */
.L_x_4516:
[----:B------:R-:W-:-:S13]  /*0650*/  ISETP.GE.AND P0, PT, R5, R2, PT ;  /* 0x000000020500720c */ /* 0x000fda0003f06270 */
[----:B------:R-:W-:Y:S01]  /*0660*/  @P0 BREAK B1 ;  /* 0x0000000000010942 */ /* 0x000fe20003800000 */
[----:B------:R-:W-:Y:S05]  /*0670*/  @P0 BRA `(.L_x_4517) ;  /* 0x000000a000000947 */ /* 0x000fea0003800000 */
[----:B------:R-:W-:Y:S05]  /*0680*/  BSYNC B1 ;  /* 0x0000000000017941 */ /* 0x000fea0003800000 */
.L_x_4512:
        /* <DEDUP_REMOVED lines=9> */
.L_x_4517:
[----:B------:R-:W-:Y:S05]  /*0720*/  BSYNC B0 ;  /* 0x0000000000007941 */ /* 0x000fea0003800000 */
.L_x_4511:
        /* <DEDUP_REMOVED lines=12> */
.L_x_4518:
        /* <DEDUP_REMOVED lines=9> */
.L_x_6923:


//--------------------- .text._ZN2at6native29vectorized_elementwise_kernelILi8ENS0_11FillFunctorIN3c107complexIfEEEESt5arrayIPcLm1EEEEviT0_T1_ --------------------------
	.section	.text._ZN2at6native29vectorized_elementwise_kernelILi8ENS0_11FillFunctorIN3c107complexIfEEEESt5arrayIPcLm1EEEEviT0_T1_,"ax",@progbits
	.sectioninfo	@"SHI_REGISTERS=4"
	.align	128
        .global         _ZN2at6native29vectorized_elementwise_kernelILi8ENS0_11FillFunctorIN3c107complexIfEEEESt5arrayIPcLm1EEEEviT0_T1_
        .type           _ZN2at6native29vectorized_elementwise_kernelILi8ENS0_11FillFunctorIN3c107complexIfEEEESt5arrayIPcLm1EEEEviT0_T1_,@function
        .size           _ZN2at6native29vectorized_elementwise_kernelILi8ENS0_11FillFunctorIN3c107complexIfEEEESt5arrayIPcLm1EEEEviT0_T1_,(.L_x_6924 - _ZN2at6native29vectorized_elementwise_kernelILi8ENS0_11FillFunctorIN3c107complexIfEEEESt5arrayIPcLm1EEEEviT0_T1_)
        .other          _ZN2at6native29vectorized_elementwise_kernelILi8ENS0_11FillFunctorIN3c107complexIfEEEESt5arrayIPcLm1EEEEviT0_T1_,@"STO_CUDA_ENTRY STV_DEFAULT"
_ZN2at6native29vectorized_elementwise_kernelILi8ENS0_11FillFunctorIN3c107complexIfEEEESt5arrayIPcLm1EEEEviT0_T1_:
.text._ZN2at6native29vectorized_elementwise_kernelILi8ENS0_11FillFunctorIN3c107complexIfEEEESt5arrayIPcLm1EEEEviT0_T1_:
[----:B------:R-:W-:Y:S02]  /*0000*/  MOV R1, c[0x0][0x28] ;  /* 0x00000a0000017a02 */ /* 0x000fe40000000f00 */
[----:B------:R-:W-:Y:S05]  /*0010*/  EXIT ;  /* 0x000000000000794d */ /* 0x000fea0003800000 */
.L_x_4519:
        /* <DEDUP_REMOVED lines=14> */
.L_x_6924:


//--------------------- .text._ZN2at6native18elementwise_kernelILi128ELi4EZNS0_15gpu_kernel_implINS0_11FillFunctorIN3c107complexIdEEEEEEvRNS_18TensorIteratorBaseERKT_EUliE_EEviT1_ --------------------------
	.section	.text._ZN2at6native18elementwise_kernelILi128ELi4EZNS0_15gpu_kernel_implINS0_11FillFunctorIN3c107complexIdEEEEEEvRNS_18TensorIteratorBaseERKT_EUliE_EEviT1_,"ax",@progbits
	.sectioninfo	@"SHI_REGISTERS=24"
	.align	128
        .global         _ZN2at6native18elementwise_kernelILi128ELi4EZNS0_15gpu_kernel_implINS0_11FillFunctorIN3c107complexIdEEEEEEvRNS_18TensorIteratorBaseERKT_EUliE_EEviT1_
        .type           _ZN2at6native18elementwise_kernelILi128ELi4EZNS0_15gpu_kernel_implINS0_11FillFunctorIN3c107complexIdEEEEEEvRNS_18TensorIteratorBaseERKT_EUliE_EEviT1_,@function
        .size           _ZN2at6native18elementwise_kernelILi128ELi4EZNS0_15gpu_kernel_implINS0_11FillFunctorIN3c107complexIdEEEEEEvRNS_18TensorIteratorBaseERKT_EUliE_EEviT1_,(.L_x_6925 - _ZN2at6native18elementwise_kernelILi128ELi4EZNS0_15gpu_kernel_implINS0_11FillFunctorIN3c107complexIdEEEEEEvRNS_18TensorIteratorBaseERKT_EUliE_EEviT1_)
        .other          _ZN2at6native18elementwise_kernelILi128ELi4EZNS0_15gpu_kernel_implINS0_11FillFunctorIN3c107complexIdEEEEEEvRNS_18TensorIteratorBaseERKT_EUliE_EEviT1_,@"STO_CUDA_ENTRY STV_DEFAULT"
_ZN2at6native18elementwise_kernelILi128ELi4EZNS0_15gpu_kernel_implINS0_11FillFunctorIN3c107complexIdEEEEEEvRNS_18TensorIteratorBaseERKT_EUliE_EEviT1_:
.text._ZN2at6native18elementwise_kernelILi128ELi4EZNS0_15gpu_kernel_implINS0_11FillFunctorIN3c107complexIdEEEEEEvRNS_18TensorIteratorBaseERKT_EUliE_EEviT1_:
        /* <DEDUP_REMOVED lines=11> */
[----:B------:R-:W-:Y:S01]  /*00b0*/  MOV R3, R17 ;  /* 0x0000001100037202 */ /* 0x000fe20000000f00 */
[----:B------:R-:W-:Y:S02]  /*00c0*/  IMAD.MOV.U32 R2, RZ, RZ, RZ ;  /* 0x000000ffff027224 */ /* 0x000fe400078e00ff */
        /* <DEDUP_REMOVED lines=197> */
.L_x_4522:
        /* <DEDUP_REMOVED lines=14> */
[----:B------:R-:W0:Y:S02]  /*0e00*/  F2I.F64.TRUNC R5, c[0x0][0x310] ;  /* 0x0000c40000057b11 */ /* 0x000e24000030d100 */
[----:B0-----:R0:W-:Y:S01]  /*0e10*/  STG.E.U8 [R2.64], R5 ;  /* 0x0000000502007986 */ /* 0x0011e2000c101124 */
[----:B------:R-:W-:Y:S05]  /*0e20*/  BRA `(.L_x_4528) ;  /* 0x0000108000007947 */ /* 0x000fea0003800000 */
.L_x_4526:
[----:B------:R-:W0:Y:S02]  /*0e30*/  F2I.S64.F64.TRUNC R4, c[0x0][0x310] ;  /* 0x0000c40000047b11 */ /* 0x000e24000030d900 */
[----:B0-----:R0:W-:Y:S01]  /*0e40*/  STG.E.U8 [R2.64], R4 ;  /* 0x0000000402007986 */ /* 0x0011e2000c101124 */
[----:B------:R-:W-:Y:S05]  /*0e50*/  BRA `(.L_x_4528) ;  /* 0x0000105000007947 */ /* 0x000fea0003800000 */
.L_x_4525:
[----:B------:R-:W-:-:S13]  /*0e60*/  ISETP.NE.AND P0, PT, R4, 0x2, PT ;  /* 0x000000020400780c */ /* 0x000fda0003f05270 */
[----:B------:R-:W-:Y:S05]  /*0e70*/  @!P0 BRA `(.L_x_4529) ;  /* 0x000000a000008947 */ /* 0x000fea0003800000 */
[----:B------:R-:W-:-:S13]  /*0e80*/  ISETP.NE.AND P0, PT, R4, 0x3, PT ;  /* 0x000000030400780c */ /* 0x000fda0003f05270 */
[----:B------:R-:W-:Y:S05]  /*0e90*/  @!P0 BRA `(.L_x_4530) ;  /* 0x0000005000008947 */ /* 0x000fea0003800000 */
[----:B------:R-:W-:-:S13]  /*0ea0*/  ISETP.NE.AND P0, PT, R4, 0x4, PT ;  /* 0x000000040400780c */ /* 0x000fda0003f05270 */
[----:B------:R-:W-:Y:S05]  /*0eb0*/  @P0 BRA `(.L_x_4527) ;  /* 0x00000e6000000947 */ /* 0x000fea0003800000 */
[----:B------:R-:W0:Y:S02]  /*0ec0*/  F2I.S64.F64.TRUNC R4, c[0x0][0x310] ;  /* 0x0000c40000047b11 */ /* 0x000e24000030d900 */
[----:B0-----:R0:W-:Y:S01]  /*0ed0*/  STG.E.64 [R2.64], R4 ;  /* 0x0000000402007986 */ /* 0x0011e2000c101b24 */
[----:B------:R-:W-:Y:S05]  /*0ee0*/  BRA `(.L_x_4528) ;  /* 0x00000fc000007947 */ /* 0x000fea0003800000 */
.L_x_4530:
[----:B------:R-:W0:Y:S02]  /*0ef0*/  F2I.F64.TRUNC R5, c[0x0][0x310] ;  /* 0x0000c40000057b11 */ /* 0x000e24000030d100 */
[----:B0-----:R0:W-:Y:S01]  /*0f00*/  STG.E [R2.64], R5 ;  /* 0x0000000502007986 */ /* 0x0011e2000c101924 */
[----:B------:R-:W-:Y:S05]  /*0f10*/  BRA `(.L_x_4528) ;  /* 0x00000f9000007947 */ /* 0x000fea0003800000 */
.L_x_4529:
[----:B------:R-:W0:Y:S02]  /*0f20*/  F2I.F64.TRUNC R5, c[0x0][0x310] ;  /* 0x0000c40000057b11 */ /* 0x000e24000030d100 */
[----:B0-----:R0:W-:Y:S01]  /*0f30*/  STG.E.U16 [R2.64], R5 ;  /* 0x0000000502007986 */ /* 0x0011e2000c101524 */
[----:B------:R-:W-:Y:S05]  /*0f40*/  BRA `(.L_x_4528) ;  /* 0x00000f6000007947 */ /* 0x000fea0003800000 */
.L_x_4524:
[----:B------:R-:W-:-:S13]  /*0f50*/  ISETP.GT.AND P0, PT, R4, 0x6, PT ;  /* 0x000000060400780c */ /* 0x000fda0003f04270 */
[----:B------:R-:W-:Y:S05]  /*0f60*/  @P0 BRA `(.L_x_4531) ;  /* 0x0000013000000947 */ /* 0x000fea0003800000 */
[----:B------:R-:W-:-:S13]  /*0f70*/  ISETP.NE.AND P0, PT, R4, 0x5, PT ;  /* 0x000000050400780c */ /* 0x000fda0003f05270 */
[----:B------:R-:W-:Y:S05]  /*0f80*/  @!P0 BRA `(.L_x_4532) ;  /* 0x0000009000008947 */ /* 0x000fea0003800000 */
[----:B------:R-:W-:-:S13]  /*0f90*/  ISETP.NE.AND P0, PT, R4, 0x6, PT ;  /* 0x000000060400780c */ /* 0x000fda0003f05270 */
[----:B------:R-:W-:Y:S05]  /*0fa0*/  @P0 BRA `(.L_x_4527) ;  /* 0x00000d7000000947 */ /* 0x000fea0003800000 */
[----:B------:R-:W-:Y:S01]  /*0fb0*/  IMAD.MOV.U32 R6, RZ, RZ, c[0x0][0x310] ;  /* 0x0000c400ff067624 */ /* 0x000fe200078e00ff */
[----:B------:R-:W0:Y:S01]  /*0fc0*/  F2F.F32.F64 R5, c[0x0][0x310] ;  /* 0x0000c40000057b10 */ /* 0x000e220000301000 */
[----:B------:R-:W-:-:S06]  /*0fd0*/  IMAD.MOV.U32 R7, RZ, RZ, c[0x0][0x314] ;  /* 0x0000c500ff077624 */ /* 0x000fcc00078e00ff */
[----:B------:R-:W0:-:S14]  /*0fe0*/  DSETP.GEU.AND P0, PT, |R6|, c[0x2][0x0], PT ;  /* 0x008000000600762a */ /* 0x000e1c0003f0e200 */
[----:B0-----:R-:W-:-:S05]  /*0ff0*/  @!P0 FMUL R5, R5, 1.175494350822287508e-38 ;  /* 0x0080000005058820 */ /* 0x001fca0000400000 */
[----:B------:R0:W-:Y:S01]  /*1000*/  STG.E [R2.64], R5 ;  /* 0x0000000502007986 */ /* 0x0001e2000c101924 */
[----:B------:R-:W-:Y:S05]  /*1010*/  BRA `(.L_x_4528) ;  /* 0x00000e9000007947 */ /* 0x000fea0003800000 */
.L_x_4532:
[----:B------:R-:W-:Y:S01]  /*1020*/  IMAD.MOV.U32 R4, RZ, RZ, c[0x0][0x310] ;  /* 0x0000c400ff047624 */ /* 0x000fe200078e00ff */
[----:B------:R-:W-:Y:S01]  /*1030*/  MOV R5, c[0x0][0x314] ;  /* 0x0000c50000057a02 */ /* 0x000fe20000000f00 */
[----:B------:R-:W0:Y:S05]  /*1040*/  F2F.F32.F64 R0, c[0x0][0x310] ;  /* 0x0000c40000007b10 */ /* 0x000e2a0000301000 */
[----:B------:R-:W0:-:S14]  /*1050*/  DSETP.GEU.AND P0, PT, |R4|, c[0x2][0x0], PT ;  /* 0x008000000400762a */ /* 0x000e1c0003f0e200 */
[----:B0-----:R-:W-:-:S05]  /*1060*/  @!P0 FMUL R0, R0, 1.175494350822287508e-38 ;  /* 0x0080000000008820 */ /* 0x001fca0000400000 */
[----:B------:R-:W-:-:S05]  /*1070*/  F2FP.PACK_AB R0, RZ, R0 ;  /* 0x00000000ff00723e */ /* 0x000fca00000000ff */
[----:B------:R0:W-:Y:S01]  /*1080*/  STG.E.U16 [R2.64], R0 ;  /* 0x0000000002007986 */ /* 0x0001e2000c101524 */
[----:B------:R-:W-:Y:S05]  /*1090*/  BRA `(.L_x_4528) ;  /* 0x00000e1000007947 */ /* 0x000fea0003800000 */
.L_x_4531:
[----:B------:R-:W-:-:S13]  /*10a0*/  ISETP.NE.AND P0, PT, R4, 0x7, PT ;  /* 0x000000070400780c */ /* 0x000fda0003f05270 */
[----:B------:R-:W-:Y:S05]  /*10b0*/  @!P0 BRA `(.L_x_4533) ;  /* 0x000001d000008947 */ /* 0x000fea0003800000 */
[----:B------:R-:W-:-:S13]  /*10c0*/  ISETP.NE.AND P0, PT, R4, 0x8, PT ;  /* 0x000000080400780c */ /* 0x000fda0003f05270 */
[----:B------:R-:W-:Y:S05]  /*10d0*/  @!P0 BRA `(.L_x_4534) ;  /* 0x000000e000008947 */ /* 0x000fea0003800000 */
[----:B------:R-:W-:-:S13]  /*10e0*/  ISETP.NE.AND P0, PT, R4, 0x9, PT ;  /* 0x000000090400780c */ /* 0x000fda0003f05270 */
[----:B------:R-:W-:Y:S05]  /*10f0*/  @P0 BRA `(.L_x_4527) ;  /* 0x00000c2000000947 */ /* 0x000fea0003800000 */
[----:B------:R-:W-:Y:S01]  /*1100*/  IMAD.MOV.U32 R6, RZ, RZ, -0x10000000 ;  /* 0xf0000000ff067424 */ /* 0x000fe200078e00ff */
[----:B------:R-:W0:Y:S01]  /*1110*/  F2F.F32.F64 R5, c[0x0][0x318] ;  /* 0x0000c60000057b10 */ /* 0x000e220000301000 */
[----:B------:R-:W-:Y:S02]  /*1120*/  IMAD.MOV.U32 R7, RZ, RZ, 0x380fffff ;  /* 0x380fffffff077424 */ /* 0x000fe400078e00ff */
[----:B------:R-:W-:Y:S02]  /*1130*/  IMAD.MOV.U32 R8, RZ, RZ, c[0x0][0x310] ;  /* 0x0000c400ff087624 */ /* 0x000fe400078e00ff */
[----:B------:R-:W-:Y:S02]  /*1140*/  IMAD.MOV.U32 R9, RZ, RZ, c[0x0][0x314] ;  /* 0x0000c500ff097624 */ /* 0x000fe400078e00ff */
[----:B------:R-:W0:Y:S01]  /*1150*/  DSETP.LEU.AND P0, PT, R6, |c[0x0][0x318]|, PT ;  /* 0x4000c6000600762a */ /* 0x000e220003f0b000 */
[----:B------:R-:W1:Y:S03]  /*1160*/  F2F.F32.F64 R4, c[0x0][0x310] ;  /* 0x0000c40000047b10 */ /* 0x000e660000301000 */
[----:B------:R-:W1:-:S10]  /*1170*/  DSETP.GEU.AND P1, PT, |R8|, c[0x2][0x0], PT ;  /* 0x008000000800762a */ /* 0x000e540003f2e200 */
[----:B0-----:R-:W-:-:S04]  /*1180*/  @!P0 FMUL R5, R5, 1.175494350822287508e-38 ;  /* 0x0080000005058820 */ /* 0x001fc80000400000 */
[----:B-1----:R-:W-:-:S05]  /*1190*/  @!P1 FMUL R4, R4, 1.175494350822287508e-38 ;  /* 0x0080000004049820 */ /* 0x002fca0000400000 */
[----:B------:R0:W-:Y:S01]  /*11a0*/  STG.E.64 [R2.64], R4 ;  /* 0x0000000402007986 */ /* 0x0001e2000c101b24 */
[----:B------:R-:W-:Y:S05]  /*11b0*/  BRA `(.L_x_4528) ;  /* 0x00000cf000007947 */ /* 0x000fea0003800000 */
.L_x_4534:
[----:B------:R-:W-:Y:S01]  /*11c0*/  MOV R6, c[0x0][0x310] ;  /* 0x0000c40000067a02 */ /* 0x000fe20000000f00 */
[----:B------:R-:W-:Y:S01]  /*11d0*/  IMAD.MOV.U32 R7, RZ, RZ, c[0x0][0x314] ;  /* 0x0000c500ff077624 */ /* 0x000fe200078e00ff */
[----:B------:R-:W0:Y:S01]  /*11e0*/  F2F.F32.F64 R5, c[0x0][0x310] ;  /* 0x0000c40000057b10 */ /* 0x000e220000301000 */
[----:B------:R-:W-:Y:S02]  /*11f0*/  IMAD.MOV.U32 R8, RZ, RZ, -0x10000000 ;  /* 0xf0000000ff087424 */ /* 0x000fe400078e00ff */
[----:B------:R-:W-:Y:S02]  /*1200*/  IMAD.MOV.U32 R9, RZ, RZ, 0x380fffff ;  /* 0x380fffffff097424 */ /* 0x000fe400078e00ff */
[----:B------:R-:W0:-:S03]  /*1210*/  DSETP.GEU.AND P0, PT, |R6|, c[0x2][0x0], PT ;  /* 0x008000000600762a */ /* 0x000e060003f0e200 */
[----:B------:R-:W1:Y:S01]  /*1220*/  F2F.F32.F64 R0, c[0x0][0x318] ;  /* 0x0000c60000007b10 */ /* 0x000e620000301000 */
[----:B------:R-:W1:-:S10]  /*1230*/  DSETP.LEU.AND P1, PT, R8, |c[0x0][0x318]|, PT ;  /* 0x4000c6000800762a */ /* 0x000e540003f2b000 */
[----:B0-----:R-:W-:-:S04]  /*1240*/  @!P0 FMUL R5, R5, 1.175494350822287508e-38 ;  /* 0x0080000005058820 */ /* 0x001fc80000400000 */
[----:B-1----:R-:W-:-:S05]  /*1250*/  @!P1 FMUL R0, R0, 1.175494350822287508e-38 ;  /* 0x0080000000009820 */ /* 0x002fca0000400000 */
[----:B------:R-:W-:-:S05]  /*1260*/  F2FP.PACK_AB R5, R0, R5 ;  /* 0x000000050005723e */ /* 0x000fca00000000ff */
[----:B------:R0:W-:Y:S01]  /*1270*/  STG.E [R2.64], R5 ;  /* 0x0000000502007986 */ /* 0x0001e2000c101924 */
[----:B------:R-:W-:Y:S05]  /*1280*/  BRA `(.L_x_4528) ;  /* 0x00000c2000007947 */ /* 0x000fea0003800000 */
.L_x_4533:
[----:B------:R-:W-:Y:S01]  /*1290*/  IMAD.MOV.U32 R4, RZ, RZ, c[0x0][0x310] ;  /* 0x0000c400ff047624 */ /* 0x000fe200078e00ff */
[----:B------:R-:W-:-:S05]  /*12a0*/  MOV R5, c[0x0][0x314] ;  /* 0x0000c50000057a02 */ /* 0x000fca0000000f00 */
[----:B------:R0:W-:Y:S01]  /*12b0*/  STG.E.64 [R2.64], R4 ;  /* 0x0000000402007986 */ /* 0x0001e2000c101b24 */
[----:B------:R-:W-:Y:S05]  /*12c0*/  BRA `(.L_x_4528) ;  /* 0x00000be000007947 */ /* 0x000fea0003800000 */
.L_x_4523:
        /* <DEDUP_REMOVED lines=8> */
[----:B------:R-:W0:-:S06]  /*1350*/  DSETP.NEU.AND P0, PT, RZ, c[0x0][0x318], PT ;  /* 0x0000c600ff00762a */ /* 0x000e0c0003f0d000 */
[----:B0-----:R-:W0:-:S06]  /*1360*/  DSETP.NEU.OR P0, PT, RZ, c[0x0][0x310], P0 ;  /* 0x0000c400ff00762a */ /* 0x001e0c000070d400 */
[----:B0-----:R-:W-:-:S05]  /*1370*/  SEL R5, RZ, 0x1, !P0 ;  /* 0x00000001ff057807 */ /* 0x001fca0004000000 */
[----:B------:R0:W-:Y:S01]  /*1380*/  STG.E.U8 [R2.64], R5 ;  /* 0x0000000502007986 */ /* 0x0001e2000c101124 */
[----:B------:R-:W-:Y:S05]  /*1390*/  BRA `(.L_x_4528) ;  /* 0x00000b1000007947 */ /* 0x000fea0003800000 */
.L_x_4537:
[----:B------:R-:W-:Y:S02]  /*13a0*/  IMAD.MOV.U32 R4, RZ, RZ, c[0x0][0x310] ;  /* 0x0000c400ff047624 */ /* 0x000fe400078e00ff */
[----:B------:R-:W-:Y:S02]  /*13b0*/  IMAD.MOV.U32 R5, RZ, RZ, c[0x0][0x314] ;  /* 0x0000c500ff057624 */ /* 0x000fe400078e00ff */
[----:B------:R-:W-:Y:S02]  /*13c0*/  IMAD.MOV.U32 R6, RZ, RZ, c[0x0][0x318] ;  /* 0x0000c600ff067624 */ /* 0x000fe400078e00ff */
[----:B------:R-:W-:-:S05]  /*13d0*/  IMAD.MOV.U32 R7, RZ, RZ, c[0x0][0x31c] ;  /* 0x0000c700ff077624 */ /* 0x000fca00078e00ff */
[----:B------:R0:W-:Y:S01]  /*13e0*/  STG.E.128 [R2.64], R4 ;  /* 0x0000000402007986 */ /* 0x0001e2000c101d24 */
[----:B------:R-:W-:Y:S05]  /*13f0*/  BRA `(.L_x_4528) ;  /* 0x00000ab000007947 */ /* 0x000fea0003800000 */
.L_x_4536:
[----:B------:R-:W-:-:S13]  /*1400*/  ISETP.NE.AND P0, PT, R4, 0xf, PT ;  /* 0x0000000f0400780c */ /* 0x000fda0003f05270 */
[----:B------:R-:W-:Y:S05]  /*1410*/  @!P0 BRA `(.L_x_4538) ;  /* 0x0000031000008947 */ /* 0x000fea0003800000 */
[----:B------:R-:W-:-:S13]  /*1420*/  ISETP.NE.AND P0, PT, R4, 0x17, PT ;  /* 0x000000170400780c */ /* 0x000fda0003f05270 */
[----:B------:R-:W-:Y:S05]  /*1430*/  @!P0 BRA `(.L_x_4539) ;  /* 0x0000017000008947 */ /* 0x000fea0003800000 */
[----:B------:R-:W-:-:S13]  /*1440*/  ISETP.NE.AND P0, PT, R4, 0x18, PT ;  /* 0x000000180400780c */ /* 0x000fda0003f05270 */
[----:B------:R-:W-:Y:S05]  /*1450*/  @P0 BRA `(.L_x_4527) ;  /* 0x000008c000000947 */ /* 0x000fea0003800000 */
[----:B------:R-:W-:Y:S01]  /*1460*/  MOV R4, c[0x0][0x310] ;  /* 0x0000c40000047a02 */ /* 0x000fe20000000f00 */
[----:B------:R-:W-:Y:S01]  /*1470*/  IMAD.MOV.U32 R5, RZ, RZ, c[0x0][0x314] ;  /* 0x0000c500ff057624 */ /* 0x000fe200078e00ff */
[----:B------:R-:W0:Y:S05]  /*1480*/  F2F.F32.F64 R7, c[0x0][0x310] ;  /* 0x0000c40000077b10 */ /* 0x000e2a0000301000 */
[----:B------:R-:W0:-:S14]  /*1490*/  DSETP.GEU.AND P0, PT, |R4|, c[0x2][0x0], PT ;  /* 0x008000000400762a */ /* 0x000e1c0003f0e200 */
[----:B0-----:R-:W-:-:S05]  /*14a0*/  @!P0 FMUL R7, R7, 1.175494350822287508e-38 ;  /* 0x0080000007078820 */ /* 0x001fca0000400000 */
        /* <DEDUP_REMOVED lines=13> */
.L_x_4540:
[----:B------:R-:W-:-:S05]  /*1580*/  LOP3.LUT R5, R4, R5, RZ, 0xfc, !PT ;  /* 0x0000000504057212 */ /* 0x000fca00078efcff */
[----:B------:R0:W-:Y:S01]  /*1590*/  STG.E.U8 [R2.64], R5 ;  /* 0x0000000502007986 */ /* 0x0001e2000c101124 */
[----:B------:R-:W-:Y:S05]  /*15a0*/  BRA `(.L_x_4528) ;  /* 0x0000090000007947 */ /* 0x000fea0003800000 */
.L_x_4539:
[----:B------:R-:W-:Y:S01]  /*15b0*/  IMAD.MOV.U32 R6, RZ, RZ, c[0x0][0x310] ;  /* 0x0000c400ff067624 */ /* 0x000fe200078e00ff */
[----:B------:R-:W0:Y:S01]  /*15c0*/  F2F.F32.F64 R5, c[0x0][0x310] ;  /* 0x0000c40000057b10 */ /* 0x000e220000301000 */
[----:B------:R-:W-:-:S06]  /*15d0*/  IMAD.MOV.U32 R7, RZ, RZ, c[0x0][0x314] ;  /* 0x0000c500ff077624 */ /* 0x000fcc00078e00ff */
[----:B------:R-:W0:-:S14]  /*15e0*/  DSETP.GEU.AND P0, PT, |R6|, c[0x2][0x0], PT ;  /* 0x008000000600762a */ /* 0x000e1c0003f0e200 */
[----:B0-----:R-:W-:-:S05]  /*15f0*/  @!P0 FMUL R5, R5, 1.175494350822287508e-38 ;  /* 0x0080000005058820 */ /* 0x001fca0000400000 */
        /* <DEDUP_REMOVED lines=11> */
.L_x_4541:
[----:B------:R-:W-:Y:S02]  /*16b0*/  ISETP.GT.U32.AND P0, PT, R4, 0x7f800000, PT ;  /* 0x7f8000000400780c */ /* 0x000fe40003f04070 */
[----:B------:R-:W-:-:S04]  /*16c0*/  MOV R0, 0x7f ;  /* 0x0000007f00007802 */ /* 0x000fc80000000f00 */
[----:B------:R-:W-:Y:S02]  /*16d0*/  SEL R0, R0, 0x7c, P0 ;  /* 0x0000007c00007807 */ /* 0x000fe40000000000 */
.L_x_4542:
[----:B------:R-:W-:-:S04]  /*16e0*/  LOP3.LUT R5, R5, 0x80000000, RZ, 0xc0, !PT ;  /* 0x8000000005057812 */ /* 0x000fc800078ec0ff */
[----:B------:R-:W-:-:S04]  /*16f0*/  SHF.R.U32.HI R5, RZ, 0x18, R5 ;  /* 0x00000018ff057819 */ /* 0x000fc80000011605 */
[----:B------:R-:W-:-:S05]  /*1700*/  LOP3.LUT R5, R0, R5, RZ, 0xfc, !PT ;  /* 0x0000000500057212 */ /* 0x000fca00078efcff */
[----:B------:R0:W-:Y:S01]  /*1710*/  STG.E.U8 [R2.64], R5 ;  /* 0x0000000502007986 */ /* 0x0001e2000c101124 */
[----:B------:R-:W-:Y:S05]  /*1720*/  BRA `(.L_x_4528) ;  /* 0x0000078000007947 */ /* 0x000fea0003800000 */
.L_x_4538:
[----:B------:R-:W-:Y:S01]  /*1730*/  IMAD.MOV.U32 R4, RZ, RZ, c[0x0][0x310] ;  /* 0x0000c400ff047624 */ /* 0x000fe200078e00ff */
[----:B------:R-:W0:Y:S01]  /*1740*/  F2F.F32.F64 R0, c[0x0][0x310] ;  /* 0x0000c40000007b10 */ /* 0x000e220000301000 */
[----:B------:R-:W-:-:S06]  /*1750*/  IMAD.MOV.U32 R5, RZ, RZ, c[0x0][0x314] ;  /* 0x0000c500ff057624 */ /* 0x000fcc00078e00ff */
[----:B------:R-:W0:-:S14]  /*1760*/  DSETP.GEU.AND P0, PT, |R4|, c[0x2][0x0], PT ;  /* 0x008000000400762a */ /* 0x000e1c0003f0e200 */
[----:B0-----:R-:W-:-:S05]  /*1770*/  @!P0 FMUL R0, R0, 1.175494350822287508e-38 ;  /* 0x0080000000008820 */ /* 0x001fca0000400000 */
[----:B------:R-:W-:-:S05]  /*1780*/  F2FP.BF16.PACK_AB R0, RZ, R0 ;  /* 0x00000000ff00723e */ /* 0x000fca00000010ff */
[----:B------:R0:W-:Y:S01]  /*1790*/  STG.E.U16 [R2.64], R0 ;  /* 0x0000000002007986 */ /* 0x0001e2000c101524 */
[----:B------:R-:W-:Y:S05]  /*17a0*/  BRA `(.L_x_4528) ;  /* 0x0000070000007947 */ /* 0x000fea0003800000 */
.L_x_4535:
        /* <DEDUP_REMOVED lines=8> */
[----:B------:R-:W0:Y:S02]  /*1830*/  F2I.U32.F64.TRUNC R5, c[0x0][0x310] ;  /* 0x0000c40000057b11 */ /* 0x000e24000030d000 */
[----:B0-----:R0:W-:Y:S01]  /*1840*/  STG.E.U16 [R2.64], R5 ;  /* 0x0000000502007986 */ /* 0x0011e2000c101524 */
[----:B------:R-:W-:Y:S05]  /*1850*/  BRA `(.L_x_4528) ;  /* 0x0000065000007947 */ /* 0x000fea0003800000 */
.L_x_4545:
[----:B------:R-:W-:Y:S01]  /*1860*/  IMAD.MOV.U32 R6, RZ, RZ, c[0x0][0x310] ;  /* 0x0000c400ff067624 */ /* 0x000fe200078e00ff */
[----:B------:R-:W0:Y:S01]  /*1870*/  F2F.F32.F64 R5, c[0x0][0x310] ;  /* 0x0000c40000057b10 */ /* 0x000e220000301000 */
[----:B------:R-:W-:Y:S01]  /*1880*/  IMAD.MOV.U32 R7, RZ, RZ, c[0x0][0x314] ;  /* 0x0000c500ff077624 */ /* 0x000fe200078e00ff */
[----:B------:R-:W-:-:S05]  /*1890*/  MOV R0, 0x80 ;  /* 0x0000008000007802 */ /* 0x000fca0000000f00 */
[----:B------:R-:W0:-:S14]  /*18a0*/  DSETP.GEU.AND P0, PT, |R6|, c[0x2][0x0], PT ;  /* 0x008000000600762a */ /* 0x000e1c0003f0e200 */
[----:B0-----:R-:W-:-:S05]  /*18b0*/  @!P0 FMUL R5, R5, 1.175494350822287508e-38 ;  /* 0x0080000005058820 */ /* 0x001fca0000400000 */
        /* <DEDUP_REMOVED lines=14> */
.L_x_4547:
[----:B------:R-:W-:-:S04]  /*19a0*/  LOP3.LUT R5, R5, 0x80000000, RZ, 0xc0, !PT ;  /* 0x8000000005057812 */ /* 0x000fc800078ec0ff */
[----:B------:R-:W-:-:S04]  /*19b0*/  SHF.R.U32.HI R5, RZ, 0x18, R5 ;  /* 0x00000018ff057819 */ /* 0x000fc80000011605 */
[----:B------:R-:W-:-:S04]  /*19c0*/  LOP3.LUT R4, R4, R5, RZ, 0xfc, !PT ;  /* 0x0000000504047212 */ /* 0x000fc800078efcff */
[----:B------:R-:W-:-:S05]  /*19d0*/  PRMT R0, R4, 0x7610, R0 ;  /* 0x0000761004007816 */ /* 0x000fca0000000000 */
.L_x_4546:
[----:B------:R0:W-:Y:S01]  /*19e0*/  STG.E.U8 [R2.64], R0 ;  /* 0x0000000002007986 */ /* 0x0001e2000c101124 */
[----:B------:R-:W-:Y:S05]  /*19f0*/  BRA `(.L_x_4528) ;  /* 0x000004b000007947 */ /* 0x000fea0003800000 */
.L_x_4544:
[----:B------:R-:W-:Y:S01]  /*1a00*/  IMAD.MOV.U32 R6, RZ, RZ, c[0x0][0x310] ;  /* 0x0000c400ff067624 */ /* 0x000fe200078e00ff */
[----:B------:R-:W0:Y:S01]  /*1a10*/  F2F.F32.F64 R5, c[0x0][0x310] ;  /* 0x0000c40000057b10 */ /* 0x000e220000301000 */
[----:B------:R-:W-:Y:S02]  /*1a20*/  IMAD.MOV.U32 R7, RZ, RZ, c[0x0][0x314] ;  /* 0x0000c500ff077624 */ /* 0x000fe400078e00ff */
[----:B------:R-:W-:-:S04]  /*1a30*/  IMAD.MOV.U32 R0, RZ, RZ, 0x80 ;  /* 0x00000080ff007424 */ /* 0x000fc800078e00ff */
        /* <DEDUP_REMOVED lines=16> */
.L_x_4549:
[----:B------:R-:W-:-:S04]  /*1b40*/  LOP3.LUT R5, R5, 0x80000000, RZ, 0xc0, !PT ;  /* 0x8000000005057812 */ /* 0x000fc800078ec0ff */
[----:B------:R-:W-:-:S04]  /*1b50*/  SHF.R.U32.HI R5, RZ, 0x18, R5 ;  /* 0x00000018ff057819 */ /* 0x000fc80000011605 */
[----:B------:R-:W-:-:S04]  /*1b60*/  LOP3.LUT R4, R4, R5, RZ, 0xfc, !PT ;  /* 0x0000000504047212 */ /* 0x000fc800078efcff */
[----:B------:R-:W-:-:S05]  /*1b70*/  PRMT R0, R4, 0x7610, R0 ;  /* 0x0000761004007816 */ /* 0x000fca0000000000 */
.L_x_4548:
[----:B------:R0:W-:Y:S01]  /*1b80*/  STG.E.U8 [R2.64], R0 ;  /* 0x0000000002007986 */ /* 0x0001e2000c101124 */
[----:B------:R-:W-:Y:S05]  /*1b90*/  BRA `(.L_x_4528) ;  /* 0x0000031000007947 */ /* 0x000fea0003800000 */
.L_x_4543:
[----:B------:R-:W-:-:S13]  /*1ba0*/  ISETP.NE.AND P0, PT, R4, 0x1c, PT ;  /* 0x0000001c0400780c */ /* 0x000fda0003f05270 */
[----:B------:R-:W-:Y:S05]  /*1bb0*/  @!P0 BRA `(.L_x_4550) ;  /* 0x000002d000008947 */ /* 0x000fea0003800000 */
[----:B------:R-:W-:-:S13]  /*1bc0*/  ISETP.NE.AND P0, PT, R4, 0x1d, PT ;  /* 0x0000001d0400780c */ /* 0x000fda0003f05270 */
[----:B------:R-:W-:Y:S05]  /*1bd0*/  @!P0 BRA `(.L_x_4551) ;  /* 0x0000028000008947 */ /* 0x000fea0003800000 */
[----:B------:R-:W-:-:S13]  /*1be0*/  ISETP.NE.AND P0, PT, R4, 0x2c, PT ;  /* 0x0000002c0400780c */ /* 0x000fda0003f05270 */
[----:B------:R-:W-:Y:S05]  /*1bf0*/  @P0 BRA `(.L_x_4527) ;  /* 0x0000012000000947 */ /* 0x000fea0003800000 */
[----:B------:R-:W-:Y:S01]  /*1c00*/  IMAD.MOV.U32 R6, RZ, RZ, c[0x0][0x310] ;  /* 0x0000c400ff067624 */ /* 0x000fe200078e00ff */
[----:B------:R-:W-:Y:S01]  /*1c10*/  MOV R7, c[0x0][0x314] ;  /* 0x0000c50000077a02 */ /* 0x000fe20000000f00 */
[----:B------:R-:W0:Y:S01]  /*1c20*/  F2F.F32.F64 R5, c[0x0][0x310] ;  /* 0x0000c40000057b10 */ /* 0x000e220000301000 */
[----:B------:R-:W-:-:S04]  /*1c30*/  IMAD.MOV.U32 R4, RZ, RZ, 0xff ;  /* 0x000000ffff047424 */ /* 0x000fc800078e00ff */
[----:B------:R-:W0:-:S14]  /*1c40*/  DSETP.GEU.AND P0, PT, |R6|, c[0x2][0x0], PT ;  /* 0x008000000600762a */ /* 0x000e1c0003f0e200 */
[----:B0-----:R-:W-:-:S05]  /*1c50*/  @!P0 FMUL R5, R5, 1.175494350822287508e-38 ;  /* 0x0080000005058820 */ /* 0x001fca0000400000 */
        /* <DEDUP_REMOVED lines=10> */
.L_x_4552:
[----:B------:R0:W-:Y:S01]  /*1d00*/  STG.E.U8 [R2.64], R4 ;  /* 0x0000000402007986 */ /* 0x0001e2000c101124 */
[----:B------:R-:W-:Y:S05]  /*1d10*/  BRA `(.L_x_4528) ;  /* 0x0000019000007947 */ /* 0x000fea0003800000 */
.L_x_4527:
[----:B------:R-:W-:Y:S01]  /*1d20*/  MOV R2, 0x0 ;  /* 0x0000000000027802 */ /* 0x000fe20000000f00 */
[----:B------:R-:W-:Y:S01]  /*1d30*/  HFMA2.MMA R12, -RZ, RZ, 0, 5.9604644775390625e-08 ;  /* 0x00000001ff0c7435 */ /* 0x000fe200000001ff */
[----:B------:R-:W-:Y:S01]  /*1d40*/  IMAD.MOV.U32 R4, RZ, RZ, c[0x4][0x190] ;  /* 0x01006400ff047624 */ /* 0x000fe200078e00ff */
[----:B------:R-:W-:Y:S01]  /*1d50*/  MOV R6, c[0x4][0x198] ;  /* 0x0100660000067a02 */ /* 0x000fe20000000f00 */
[----:B------:R-:W-:Y:S02]  /*1d60*/  IMAD.MOV.U32 R5, RZ, RZ, c[0x4][0x194] ;  /* 0x01006500ff057624 */ /* 0x000fe400078e00ff */
[----:B------:R-:W0:Y:S01]  /*1d70*/  LDC.64 R2, c[0x4][R2] ;  /* 0x0100000002027b82 */ /* 0x000e220000000a00 */
[----:B------:R-:W-:Y:S02]  /*1d80*/  IMAD.MOV.U32 R7, RZ, RZ, c[0x4][0x19c] ;  /* 0x01006700ff077624 */ /* 0x000fe400078e00ff */
[----:B------:R-:W-:-:S02]  /*1d90*/  IMAD.MOV.U32 R8, RZ, RZ, 0x65 ;  /* 0x00000065ff087424 */ /* 0x000fc400078e00ff */
[----:B------:R-:W-:Y:S02]  /*1da0*/  IMAD.MOV.U32 R10, RZ, RZ, c[0x4][0x40] ;  /* 0x01001000ff0a7624 */ /* 0x000fe400078e00ff */
[----:B------:R-:W-:Y:S02]  /*1db0*/  IMAD.MOV.U32 R11, RZ, RZ, c[0x4][0x44] ;  /* 0x01001100ff0b7624 */ /* 0x000fe400078e00ff */
        /* <DEDUP_REMOVED lines=10> */
.L_x_4551:
[----:B------:R-:W0:Y:S02]  /*1e60*/  F2I.U64.F64.TRUNC R4, c[0x0][0x310] ;  /* 0x0000c40000047b11 */ /* 0x000e24000030d800 */
[----:B0-----:R0:W-:Y:S01]  /*1e70*/  STG.E.64 [R2.64], R4 ;  /* 0x0000000402007986 */ /* 0x0011e2000c101b24 */
[----:B------:R-:W-:Y:S05]  /*1e80*/  BRA `(.L_x_4528) ;  /* 0x0000002000007947 */ /* 0x000fea0003800000 */
.L_x_4550:
[----:B------:R-:W0:Y:S02]  /*1e90*/  F2I.U32.F64.TRUNC R5, c[0x0][0x310] ;  /* 0x0000c40000057b11 */ /* 0x000e24000030d000 */
[----:B0-----:R0:W-:Y:S02]  /*1ea0*/  STG.E [R2.64], R5 ;  /* 0x0000000502007986 */ /* 0x0011e4000c101924 */
.L_x_4528:
[----:B------:R-:W-:-:S05]  /*1eb0*/  IMAD R16, R19, 0x200, R16 ;  /* 0x0000020013107824 */ /* 0x000fca00078e0210 */
[----:B------:R-:W-:Y:S02]  /*1ec0*/  IADD3 R17, R16, 0x80, RZ ;  /* 0x0000008010117810 */ /* 0x000fe40007ffe0ff */
.L_x_4521:
[----:B------:R-:W-:Y:S05]  /*1ed0*/  BSYNC B6 ;  /* 0x0000000000067941 */ /* 0x000fea0003800000 */
.L_x_4520:
[----:B------:R-:W-:Y:S01]  /*1ee0*/  ISETP.GE.AND P0, PT, R17, c[0x0][0x160], PT ;  /* 0x0000580011007a0c */ /* 0x000fe20003f06270 */
[----:B------:R-:W-:-:S12]  /*1ef0*/  BSSY B6, `(.L_x_4553) ;  /* 0x00003cc000067945 */ /* 0x000fd80003800000 */
[----:B------:R-:W-:Y:S05]  /*1f00*/  @P0 BRA `(.L_x_4554) ;  /* 0x00003ca000000947 */ /* 0x000fea0003800000 */
[----:B------:R-:W-:Y:S01]  /*1f10*/  ISETP.NE.AND P0, PT, RZ, c[0x0][0x170], PT ;  /* 0x00005c00ff007a0c */ /* 0x000fe20003f05270 */
[----:B0-----:R-:W-:-:S12]  /*1f20*/  IMAD.MOV.U32 R0, RZ, RZ, RZ ;  /* 0x000000ffff007224 */ /* 0x001fd800078e00ff */
[----:B------:R-:W-:Y:S05]  /*1f30*/  @!P0 BRA `(.L_x_4555) ;  /* 0x00000c7000008947 */ /* 0x000fea0003800000 */
[----:B------:R-:W-:Y:S01]  /*1f40*/  IMAD.MOV.U32 R16, RZ, RZ, RZ ;  /* 0x000000ffff107224 */ /* 0x000fe200078e00ff */
[----:B------:R-:W-:-:S03]  /*1f50*/  MOV R4, 0x1 ;  /* 0x0000000100047802 */ /* 0x000fc60000000f00 */
[----:B------:R-:W-:Y:S01]  /*1f60*/  IMAD.HI.U32 R2, R17, c[0x0][0x178], R16 ;  /* 0x00005e0011027a27 */ /* 0x000fe200078e0010 */
[----:B------:R-:W-:-:S04]  /*1f70*/  ISETP.NE.AND P0, PT, R4, c[0x0][0x170], PT ;  /* 0x00005c0004007a0c */ /* 0x000fc80003f05270 */
        /* <DEDUP_REMOVED lines=195> */
.L_x_4555:
        /* <DEDUP_REMOVED lines=17> */
.L_x_4559:
[----:B------:R-:W0:Y:S02]  /*2cc0*/  F2I.S64.F64.TRUNC R4, c[0x0][0x310] ;  /* 0x0000c40000047b11 */ /* 0x000e24000030d900 */
[----:B0-----:R0:W-:Y:S01]  /*2cd0*/  STG.E.U8 [R2.64], R4 ;  /* 0x0000000402007986 */ /* 0x0011e2000c101124 */
[----:B------:R-:W-:Y:S05]  /*2ce0*/  BRA `(.L_x_4561) ;  /* 0x0000105000007947 */ /* 0x000fea0003800000 */
.L_x_4558:
        /* <DEDUP_REMOVED lines=9> */
.L_x_4563:
[----:B------:R-:W0:Y:S02]  /*2d80*/  F2I.F64.TRUNC R5, c[0x0][0x310] ;  /* 0x0000c40000057b11 */ /* 0x000e24000030d100 */
[----:B0-----:R0:W-:Y:S01]  /*2d90*/  STG.E [R2.64], R5 ;  /* 0x0000000502007986 */ /* 0x0011e2000c101924 */
[----:B------:R-:W-:Y:S05]  /*2da0*/  BRA `(.L_x_4561) ;  /* 0x00000f9000007947 */ /* 0x000fea0003800000 */
.L_x_4562:
[----:B------:R-:W0:Y:S02]  /*2db0*/  F2I.F64.TRUNC R5, c[0x0][0x310] ;  /* 0x0000c40000057b11 */ /* 0x000e24000030d100 */
[----:B0-----:R0:W-:Y:S01]  /*2dc0*/  STG.E.U16 [R2.64], R5 ;  /* 0x0000000502007986 */ /* 0x0011e2000c101524 */
[----:B------:R-:W-:Y:S05]  /*2dd0*/  BRA `(.L_x_4561) ;  /* 0x00000f6000007947 */ /* 0x000fea0003800000 */
.L_x_4557:
        /* <DEDUP_REMOVED lines=13> */
.L_x_4565:
        /* <DEDUP_REMOVED lines=8> */
.L_x_4564:
        /* <DEDUP_REMOVED lines=18> */
.L_x_4567:
[----:B------:R-:W-:Y:S01]  /*3050*/  MOV R4, c[0x0][0x310] ;  /* 0x0000c40000047a02 */ /* 0x000fe20000000f00 */
[----:B------:R-:W-:Y:S01]  /*3060*/  IMAD.MOV.U32 R5, RZ, RZ, c[0x0][0x314] ;  /* 0x0000c500ff057624 */ /* 0x000fe200078e00ff */
[----:B------:R-:W0:Y:S01]  /*3070*/  F2F.F32.F64 R0, c[0x0][0x310] ;  /* 0x0000c40000007b10 */ /* 0x000e220000301000 */
[----:B------:R-:W-:Y:S02]  /*3080*/  IMAD.MOV.U32 R6, RZ, RZ, -0x10000000 ;  /* 0xf0000000ff067424 */ /* 0x000fe400078e00ff */
[----:B------:R-:W-:Y:S02]  /*3090*/  IMAD.MOV.U32 R7, RZ, RZ, 0x380fffff ;  /* 0x380fffffff077424 */ /* 0x000fe400078e00ff */
[----:B------:R1:W0:-:S03]  /*30a0*/  DSETP.GEU.AND P0, PT, |R4|, c[0x2][0x0], PT ;  /* 0x008000000400762a */ /* 0x0002060003f0e200 */
[----:B-1----:R-:W1:Y:S01]  /*30b0*/  F2F.F32.F64 R5, c[0x0][0x318] ;  /* 0x0000c60000057b10 */ /* 0x002e620000301000 */
[----:B------:R-:W1:-:S10]  /*30c0*/  DSETP.LEU.AND P1, PT, R6, |c[0x0][0x318]|, PT ;  /* 0x4000c6000600762a */ /* 0x000e540003f2b000 */
[----:B0-----:R-:W-:-:S04]  /*30d0*/  @!P0 FMUL R0, R0, 1.175494350822287508e-38 ;  /* 0x0080000000008820 */ /* 0x001fc80000400000 */
[----:B-1----:R-:W-:-:S05]  /*30e0*/  @!P1 FMUL R5, R5, 1.175494350822287508e-38 ;  /* 0x0080000005059820 */ /* 0x002fca0000400000 */
[----:B------:R-:W-:-:S05]  /*30f0*/  F2FP.PACK_AB R5, R5, R0 ;  /* 0x000000000505723e */ /* 0x000fca00000000ff */
[----:B------:R0:W-:Y:S01]  /*3100*/  STG.E [R2.64], R5 ;  /* 0x0000000502007986 */ /* 0x0001e2000c101924 */
[----:B------:R-:W-:Y:S05]  /*3110*/  BRA `(.L_x_4561) ;  /* 0x00000c2000007947 */ /* 0x000fea0003800000 */
.L_x_4566:
[----:B------:R-:W-:Y:S01]  /*3120*/  IMAD.MOV.U32 R4, RZ, RZ, c[0x0][0x310] ;  /* 0x0000c400ff047624 */ /* 0x000fe200078e00ff */
[----:B------:R-:W-:-:S05]  /*3130*/  MOV R5, c[0x0][0x314] ;  /* 0x0000c50000057a02 */ /* 0x000fca0000000f00 */
[----:B------:R0:W-:Y:S01]  /*3140*/  STG.E.64 [R2.64], R4 ;  /* 0x0000000402007986 */ /* 0x0001e2000c101b24 */
[----:B------:R-:W-:Y:S05]  /*3150*/  BRA `(.L_x_4561) ;  /* 0x00000be000007947 */ /* 0x000fea0003800000 */
.L_x_4556:
        /* <DEDUP_REMOVED lines=13> */
.L_x_4570:
[----:B------:R-:W-:Y:S02]  /*3230*/  IMAD.MOV.U32 R4, RZ, RZ, c[0x0][0x310] ;  /* 0x0000c400ff047624 */ /* 0x000fe400078e00ff */
[----:B------:R-:W-:Y:S02]  /*3240*/  IMAD.MOV.U32 R5, RZ, RZ, c[0x0][0x314] ;  /* 0x0000c500ff057624 */ /* 0x000fe400078e00ff */
[----:B------:R-:W-:Y:S02]  /*3250*/  IMAD.MOV.U32 R6, RZ, RZ, c[0x0][0x318] ;  /* 0x0000c600ff067624 */ /* 0x000fe400078e00ff */
[----:B------:R-:W-:-:S05]  /*3260*/  IMAD.MOV.U32 R7, RZ, RZ, c[0x0][0x31c] ;  /* 0x0000c700ff077624 */ /* 0x000fca00078e00ff */
[----:B------:R0:W-:Y:S01]  /*3270*/  STG.E.128 [R2.64], R4 ;  /* 0x0000000402007986 */ /* 0x0001e2000c101d24 */
[----:B------:R-:W-:Y:S05]  /*3280*/  BRA `(.L_x_4561) ;  /* 0x00000ab000007947 */ /* 0x000fea0003800000 */
.L_x_4569:
        /* <DEDUP_REMOVED lines=24> */
.L_x_4573:
[----:B------:R-:W-:-:S05]  /*3410*/  LOP3.LUT R5, R0, R9, RZ, 0xfc, !PT ;  /* 0x0000000900057212 */ /* 0x000fca00078efcff */
[----:B------:R0:W-:Y:S01]  /*3420*/  STG.E.U8 [R2.64], R5 ;  /* 0x0000000502007986 */ /* 0x0001e2000c101124 */
[----:B------:R-:W-:Y:S05]  /*3430*/  BRA `(.L_x_4561) ;  /* 0x0000090000007947 */ /* 0x000fea0003800000 */
.L_x_4572:
        /* <DEDUP_REMOVED lines=16> */
.L_x_4574:
[----:B------:R-:W-:Y:S02]  /*3540*/  ISETP.GT.U32.AND P0, PT, R0, 0x7f800000, PT ;  /* 0x7f8000000000780c */ /* 0x000fe40003f04070 */
[----:B------:R-:W-:-:S04]  /*3550*/  MOV R0, 0x7f ;  /* 0x0000007f00007802 */ /* 0x000fc80000000f00 */
[----:B------:R-:W-:Y:S02]  /*3560*/  SEL R0, R0, 0x7c, P0 ;  /* 0x0000007c00007807 */ /* 0x000fe40000000000 */
.L_x_4575:
[----:B------:R-:W-:-:S04]  /*3570*/  LOP3.LUT R4, R4, 0x80000000, RZ, 0xc0, !PT ;  /* 0x8000000004047812 */ /* 0x000fc800078ec0ff */
[----:B------:R-:W-:-:S04]  /*3580*/  SHF.R.U32.HI R5, RZ, 0x18, R4 ;  /* 0x00000018ff057819 */ /* 0x000fc80000011604 */
[----:B------:R-:W-:-:S05]  /*3590*/  LOP3.LUT R5, R0, R5, RZ, 0xfc, !PT ;  /* 0x0000000500057212 */ /* 0x000fca00078efcff */
[----:B------:R0:W-:Y:S01]  /*35a0*/  STG.E.U8 [R2.64], R5 ;  /* 0x0000000502007986 */ /* 0x0001e2000c101124 */
[----:B------:R-:W-:Y:S05]  /*35b0*/  BRA `(.L_x_4561) ;  /* 0x0000078000007947 */ /* 0x000fea0003800000 */
.L_x_4571:
        /* <DEDUP_REMOVED lines=8> */
.L_x_4568:
        /* <DEDUP_REMOVED lines=11> */
.L_x_4578:
        /* <DEDUP_REMOVED lines=21> */
.L_x_4580:
[----:B------:R-:W-:-:S04]  /*3840*/  LOP3.LUT R4, R4, 0x80000000, RZ, 0xc0, !PT ;  /* 0x8000000004047812 */ /* 0x000fc800078ec0ff */
[----:B------:R-:W-:-:S04]  /*3850*/  SHF.R.U32.HI R5, RZ, 0x18, R4 ;  /* 0x00000018ff057819 */ /* 0x000fc80000011604 */
[----:B------:R-:W-:-:S05]  /*3860*/  LOP3.LUT R0, R0, R5, RZ, 0xfc, !PT ;  /* 0x0000000500007212 */ /* 0x000fca00078efcff */
.L_x_4579:
[----:B------:R0:W-:Y:S01]  /*3870*/  STG.E.U8 [R2.64], R0 ;  /* 0x0000000002007986 */ /* 0x0001e2000c101124 */
[----:B------:R-:W-:Y:S05]  /*3880*/  BRA `(.L_x_4561) ;  /* 0x000004b000007947 */ /* 0x000fea0003800000 */
.L_x_4577:
        /* <DEDUP_REMOVED lines=20> */
[----:B------:R-:W-:Y:S02]  /*39d0*/  MOV R0, R5 ;  /* 0x0000000500007202 */ /* 0x000fe40000000f00 */
.L_x_4582:
[----:B------:R-:W-:-:S04]  /*39e0*/  LOP3.LUT R4, R4, 0x80000000, RZ, 0xc0, !PT ;  /* 0x8000000004047812 */ /* 0x000fc800078ec0ff */
[----:B------:R-:W-:-:S04]  /*39f0*/  SHF.R.U32.HI R5, RZ, 0x18, R4 ;  /* 0x00000018ff057819 */ /* 0x000fc80000011604 */
[----:B------:R-:W-:-:S05]  /*3a00*/  LOP3.LUT R0, R0, R5, RZ, 0xfc, !PT ;  /* 0x0000000500007212 */ /* 0x000fca00078efcff */
.L_x_4581:
[----:B------:R0:W-:Y:S01]  /*3a10*/  STG.E.U8 [R2.64], R0 ;  /* 0x0000000002007986 */ /* 0x0001e2000c101124 */
[----:B------:R-:W-:Y:S05]  /*3a20*/  BRA `(.L_x_4561) ;  /* 0x0000031000007947 */ /* 0x000fea0003800000 */
.L_x_4576:
[----:B------:R-:W-:-:S13]  /*3a30*/  ISETP.NE.AND P0, PT, R4, 0x1c, PT ;  /* 0x0000001c0400780c */ /* 0x000fda0003f05270 */
[----:B------:R-:W-:Y:S05]  /*3a40*/  @!P0 BRA `(.L_x_4583) ;  /* 0x000002d000008947 */ /* 0x000fea0003800000 */
[----:B------:R-:W-:-:S13]  /*3a50*/  ISETP.NE.AND P0, PT, R4, 0x1d, PT ;  /* 0x0000001d0400780c */ /* 0x000fda0003f05270 */
[----:B------:R-:W-:Y:S05]  /*3a60*/  @!P0 BRA `(.L_x_4584) ;  /* 0x0000028000008947 */ /* 0x000fea0003800000 */
[----:B------:R-:W-:-:S13]  /*3a70*/  ISETP.NE.AND P0, PT, R4, 0x2c, PT ;  /* 0x0000002c0400780c */ /* 0x000fda0003f05270 */
[----:B------:R-:W-:Y:S05]  /*3a80*/  @P0 BRA `(.L_x_4560) ;  /* 0x0000012000000947 */ /* 0x000fea0003800000 */
[----:B------:R-:W-:Y:S01]  /*3a90*/  IMAD.MOV.U32 R6, RZ, RZ, c[0x0][0x310] ;  /* 0x0000c400ff067624 */ /* 0x000fe200078e00ff */
[----:B------:R-:W0:Y:S01]  /*3aa0*/  F2F.F32.F64 R4, c[0x0][0x310] ;  /* 0x0000c40000047b10 */ /* 0x000e220000301000 */
[----:B------:R-:W-:Y:S02]  /*3ab0*/  IMAD.MOV.U32 R7, RZ, RZ, c[0x0][0x314] ;  /* 0x0000c500ff077624 */ /* 0x000fe400078e00ff */
        /* <DEDUP_REMOVED lines=13> */
.L_x_4585:
[----:B------:R0:W-:Y:S01]  /*3b90*/  STG.E.U8 [R2.64], R0 ;  /* 0x0000000002007986 */ /* 0x0001e2000c101124 */
[----:B------:R-:W-:Y:S05]  /*3ba0*/  BRA `(.L_x_4561) ;  /* 0x0000019000007947 */ /* 0x000fea0003800000 */
.L_x_4560:
[----:B------:R-:W-:Y:S01]  /*3bb0*/  MOV R2, 0x0 ;  /* 0x0000000000027802 */ /* 0x000fe20000000f00 */
[----:B------:R-:W-:Y:S01]  /*3bc0*/  IMAD.MOV.U32 R5, RZ, RZ, c[0x4][0x194] ;  /* 0x01006500ff057624 */ /* 0x000fe200078e00ff */
[----:B------:R-:W-:Y:S01]  /*3bd0*/  MOV R4, c[0x4][0x190] ;  /* 0x0100640000047a02 */ /* 0x000fe20000000f00 */
[----:B------:R-:W-:Y:S01]  /*3be0*/  IMAD.MOV.U32 R6, RZ, RZ, c[0x4][0x198] ;  /* 0x01006600ff067624 */ /* 0x000fe200078e00ff */
[----:B------:R-:W-:Y:S01]  /*3bf0*/  MOV R10, c[0x4][0x40] ;  /* 0x01001000000a7a02 */ /* 0x000fe20000000f00 */
[----:B------:R-:W-:Y:S01]  /*3c00*/  IMAD.MOV.U32 R7, RZ, RZ, c[0x4][0x19c] ;  /* 0x01006700ff077624 */ /* 0x000fe200078e00ff */
[----:B------:R-:W0:Y:S01]  /*3c10*/  LDC.64 R2, c[0x4][R2] ;  /* 0x0100000002027b82 */ /* 0x000e220000000a00 */
[----:B------:R-:W-:Y:S02]  /*3c20*/  IMAD.MOV.U32 R8, RZ, RZ, 0x65 ;  /* 0x00000065ff087424 */ /* 0x000fe400078e00ff */
[----:B------:R-:W-:-:S02]  /*3c30*/  IMAD.MOV.U32 R11, RZ, RZ, c[0x4][0x44] ;  /* 0x01001100ff0b7624 */ /* 0x000fc400078e00ff */
[----:B------:R-:W-:Y:S02]  /*3c40*/  IMAD.MOV.U32 R12, RZ, RZ, 0x1 ;  /* 0x00000001ff0c7424 */ /* 0x000fe400078e00ff */
[----:B------:R-:W-:Y:S02]  /*3c50*/  IMAD.MOV.U32 R13, RZ, RZ, RZ ;  /* 0x000000ffff0d7224 */ /* 0x000fe400078e00ff */
[----:B------:R-:W-:Y:S01]  /*3c60*/  LEPC R14 ;  /* 0x00000000000e734e */ /* 0x000fe20000000000 */
[----:B------:R-:W-:Y:S02]  /*3c70*/  MOV R9, 0x3ce0 ;  /* 0x00003ce000097802 */ /* 0x000fe40000000f00 */
[----:B------:R-:W-:Y:S02]  /*3c80*/  MOV R20, 0x3c60 ;  /* 0x00003c6000147802 */ /* 0x000fe40000000f00 */
[----:B------:R-:W-:Y:S02]  /*3c90*/  MOV R21, 0x0 ;  /* 0x0000000000157802 */ /* 0x000fe40000000f00 */
[----:B------:R-:W-:Y:S02]  /*3ca0*/  MOV R0, 0x0 ;  /* 0x0000000000007802 */ /* 0x000fe40000000f00 */
[----:B------:R-:W-:-:S04]  /*3cb0*/  IADD3 R20, P0, P1, -R20, R9, R14 ;  /* 0x0000000914147210 */ /* 0x000fc8000791e10e */
[----:B------:R-:W-:-:S04]  /*3cc0*/  IADD3.X R21, ~R0, R21, R15, P0, P1 ;  /* 0x0000001500157210 */ /* 0x000fc800007e250f */
[----:B0-----:R-:W-:Y:S05]  /*3cd0*/  CALL.ABS.NOINC R2 ;  /* 0x0000000002007343 */ /* 0x001fea0003c00000 */
[----:B------:R-:W-:Y:S05]  /*3ce0*/  BRA `(.L_x_4561) ;  /* 0x0000005000007947 */ /* 0x000fea0003800000 */
.L_x_4584:
[----:B------:R-:W0:Y:S02]  /*3cf0*/  F2I.U64.F64.TRUNC R4, c[0x0][0x310] ;  /* 0x0000c40000047b11 */ /* 0x000e24000030d800 */
[----:B0-----:R0:W-:Y:S01]  /*3d00*/  STG.E.64 [R2.64], R4 ;  /* 0x0000000402007986 */ /* 0x0011e2000c101b24 */
[----:B------:R-:W-:Y:S05]  /*3d10*/  BRA `(.L_x_4561) ;  /* 0x0000002000007947 */ /* 0x000fea0003800000 */
.L_x_4583:
[----:B------:R-:W0:Y:S02]  /*3d20*/  F2I.U32.F64.TRUNC R5, c[0x0][0x310] ;  /* 0x0000c40000057b11 */ /* 0x000e24000030d000 */
[----:B0-----:R0:W-:Y:S02]  /*3d30*/  STG.E [R2.64], R5 ;  /* 0x0000000502007986 */ /* 0x0011e4000c101924 */
.L_x_4561:
[----:B------:R-:W-:-:S04]  /*3d40*/  IADD3 R17, R17, 0x80, RZ ;  /* 0x0000008011117810 */ /* 0x000fc80007ffe0ff */
[----:B------:R-:W-:-:S13]  /*3d50*/  ISETP.GE.AND P0, PT, R17, c[0x0][0x160], PT ;  /* 0x0000580011007a0c */ /* 0x000fda0003f06270 */
        /* <DEDUP_REMOVED lines=203> */
.L_x_4586:
        /* <DEDUP_REMOVED lines=17> */
.L_x_4590:
[----:B------:R-:W0:Y:S02]  /*4b20*/  F2I.S64.F64.TRUNC R4, c[0x0][0x310] ;  /* 0x0000c40000047b11 */ /* 0x000e24000030d900 */
[----:B0-----:R0:W-:Y:S01]  /*4b30*/  STG.E.U8 [R2.64], R4 ;  /* 0x0000000402007986 */ /* 0x0011e2000c101124 */
[----:B------:R-:W-:Y:S05]  /*4b40*/  BRA `(.L_x_4592) ;  /* 0x0000105000007947 */ /* 0x000fea0003800000 */
.L_x_4589:
        /* <DEDUP_REMOVED lines=9> */
.L_x_4594:
[----:B------:R-:W0:Y:S02]  /*4be0*/  F2I.F64.TRUNC R5, c[0x0][0x310] ;  /* 0x0000c40000057b11 */ /* 0x000e24000030d100 */
[----:B0-----:R0:W-:Y:S01]  /*4bf0*/  STG.E [R2.64], R5 ;  /* 0x0000000502007986 */ /* 0x0011e2000c101924 */
[----:B------:R-:W-:Y:S05]  /*4c00*/  BRA `(.L_x_4592) ;  /* 0x00000f9000007947 */ /* 0x000fea0003800000 */
.L_x_4593:
[----:B------:R-:W0:Y:S02]  /*4c10*/  F2I.F64.TRUNC R5, c[0x0][0x310] ;  /* 0x0000c40000057b11 */ /* 0x000e24000030d100 */
[----:B0-----:R0:W-:Y:S01]  /*4c20*/  STG.E.U16 [R2.64], R5 ;  /* 0x0000000502007986 */ /* 0x0011e2000c101524 */
[----:B------:R-:W-:Y:S05]  /*4c30*/  BRA `(.L_x_4592) ;  /* 0x00000f6000007947 */ /* 0x000fea0003800000 */
.L_x_4588:
        /* <DEDUP_REMOVED lines=13> */
.L_x_4596:
[----:B------:R-:W-:Y:S01]  /*4d10*/  MOV R4, c[0x0][0x310] ;  /* 0x0000c40000047a02 */ /* 0x000fe20000000f00 */
[----:B------:R-:W-:Y:S01]  /*4d20*/  IMAD.MOV.U32 R5, RZ, RZ, c[0x0][0x314] ;  /* 0x0000c500ff057624 */ /* 0x000fe200078e00ff */
[----:B------:R-:W0:Y:S05]  /*4d30*/  F2F.F32.F64 R0, c[0x0][0x310] ;  /* 0x0000c40000007b10 */ /* 0x000e2a0000301000 */
[----:B------:R-:W0:-:S14]  /*4d40*/  DSETP.GEU.AND P0, PT, |R4|, c[0x2][0x0], PT ;  /* 0x008000000400762a */ /* 0x000e1c0003f0e200 */
[----:B0-----:R-:W-:-:S05]  /*4d50*/  @!P0 FMUL R0, R0, 1.175494350822287508e-38 ;  /* 0x0080000000008820 */ /* 0x001fca0000400000 */
[----:B------:R-:W-:-:S05]  /*4d60*/  F2FP.PACK_AB R0, RZ, R0 ;  /* 0x00000000ff00723e */ /* 0x000fca00000000ff */
[----:B------:R0:W-:Y:S01]  /*4d70*/  STG.E.U16 [R2.64], R0 ;  /* 0x0000000002007986 */ /* 0x0001e2000c101524 */
[----:B------:R-:W-:Y:S05]  /*4d80*/  BRA `(.L_x_4592) ;  /* 0x00000e1000007947 */ /* 0x000fea0003800000 */
.L_x_4595:
[----:B------:R-:W-:-:S13]  /*4d90*/  ISETP.NE.AND P0, PT, R4, 0x7, PT ;  /* 0x000000070400780c */ /* 0x000fda0003f05270 */
[----:B------:R-:W-:Y:S05]  /*4da0*/  @!P0 BRA `(.L_x_4597) ;  /* 0x000001d000008947 */ /* 0x000fea0003800000 */
[----:B------:R-:W-:-:S13]  /*4db0*/  ISETP.NE.AND P0, PT, R4, 0x8, PT ;  /* 0x000000080400780c */ /* 0x000fda0003f05270 */
[----:B------:R-:W-:Y:S05]  /*4dc0*/  @!P0 BRA `(.L_x_4598) ;  /* 0x000000e000008947 */ /* 0x000fea0003800000 */
[----:B------:R-:W-:-:S13]  /*4dd0*/  ISETP.NE.AND P0, PT, R4, 0x9, PT ;  /* 0x000000090400780c */ /* 0x000fda0003f05270 */
[----:B------:R-:W-:Y:S05]  /*4de0*/  @P0 BRA `(.L_x_4591) ;  /* 0x00000c2000000947 */ /* 0x000fea0003800000 */
[----:B------:R-:W-:Y:S01]  /*4df0*/  IMAD.MOV.U32 R6, RZ, RZ, -0x10000000 ;  /* 0xf0000000ff067424 */ /* 0x000fe200078e00ff */
[----:B------:R-:W-:Y:S01]  /*4e00*/  MOV R9, c[0x0][0x314] ;  /* 0x0000c50000097a02 */ /* 0x000fe20000000f00 */
[----:B------:R-:W-:Y:S01]  /*4e10*/  IMAD.MOV.U32 R7, RZ, RZ, 0x380fffff ;  /* 0x380fffffff077424 */ /* 0x000fe200078e00ff */
[----:B------:R-:W0:Y:S01]  /*4e20*/  F2F.F32.F64 R5, c[0x0][0x318] ;  /* 0x0000c60000057b10 */ /* 0x000e220000301000 */
[----:B------:R-:W-:-:S04]  /*4e30*/  IMAD.MOV.U32 R8, RZ, RZ, c[0x0][0x310] ;  /* 0x0000c400ff087624 */ /* 0x000fc800078e00ff */
[----:B------:R-:W0:-:S03]  /*4e40*/  DSETP.LEU.AND P0, PT, R6, |c[0x0][0x318]|, PT ;  /* 0x4000c6000600762a */ /* 0x000e060003f0b000 */
[----:B------:R-:W1:Y:S01]  /*4e50*/  F2F.F32.F64 R4, c[0x0][0x310] ;  /* 0x0000c40000047b10 */ /* 0x000e620000301000 */
[----:B------:R-:W1:-:S10]  /*4e60*/  DSETP.GEU.AND P1, PT, |R8|, c[0x2][0x0], PT ;  /* 0x008000000800762a */ /* 0x000e540003f2e200 */
[----:B0-----:R-:W-:-:S04]  /*4e70*/  @!P0 FMUL R5, R5, 1.175494350822287508e-38 ;  /* 0x0080000005058820 */ /* 0x001fc80000400000 */
[----:B-1----:R-:W-:-:S05]  /*4e80*/  @!P1 FMUL R4, R4, 1.175494350822287508e-38 ;  /* 0x0080000004049820 */ /* 0x002fca0000400000 */
[----:B------:R0:W-:Y:S01]  /*4e90*/  STG.E.64 [R2.64], R4 ;  /* 0x0000000402007986 */ /* 0x0001e2000c101b24 */
[----:B------:R-:W-:Y:S05]  /*4ea0*/  BRA `(.L_x_4592) ;  /* 0x00000cf000007947 */ /* 0x000fea0003800000 */
.L_x_4598:
[----:B------:R-:W-:Y:S01]  /*4eb0*/  IMAD.MOV.U32 R4, RZ, RZ, c[0x0][0x310] ;  /* 0x0000c400ff047624 */ /* 0x000fe200078e00ff */
[----:B------:R-:W0:Y:S01]  /*4ec0*/  F2F.F32.F64 R0, c[0x0][0x310] ;  /* 0x0000c40000007b10 */ /* 0x000e220000301000 */
[----:B------:R-:W-:Y:S02]  /*4ed0*/  IMAD.MOV.U32 R5, RZ, RZ, c[0x0][0x314] ;  /* 0x0000c500ff057624 */ /* 0x000fe400078e00ff */
[----:B------:R-:W-:Y:S02]  /*4ee0*/  IMAD.MOV.U32 R6, RZ, RZ, -0x10000000 ;  /* 0xf0000000ff067424 */ /* 0x000fe400078e00ff */
[----:B------:R-:W-:Y:S02]  /*4ef0*/  IMAD.MOV.U32 R7, RZ, RZ, 0x380fffff ;  /* 0x380fffffff077424 */ /* 0x000fe400078e00ff */
[----:B------:R1:W0:Y:S02]  /*4f00*/  DSETP.GEU.AND P0, PT, |R4|, c[0x2][0x0], PT ;  /* 0x008000000400762a */ /* 0x0002240003f0e200 */
[----:B-1----:R-:W1:Y:S02]  /*4f10*/  F2F.F32.F64 R5, c[0x0][0x318] ;  /* 0x0000c60000057b10 */ /* 0x002e640000301000 */
[----:B------:R-:W1:-:S10]  /*4f20*/  DSETP.LEU.AND P1, PT, R6, |c[0x0][0x318]|, PT ;  /* 0x4000c6000600762a */ /* 0x000e540003f2b000 */
[----:B0-----:R-:W-:-:S04]  /*4f30*/  @!P0 FMUL R0, R0, 1.175494350822287508e-38 ;  /* 0x0080000000008820 */ /* 0x001fc80000400000 */
[----:B-1----:R-:W-:-:S05]  /*4f40*/  @!P1 FMUL R5, R5, 1.175494350822287508e-38 ;  /* 0x0080000005059820 */ /* 0x002fca0000400000 */
[----:B------:R-:W-:-:S05]  /*4f50*/  F2FP.PACK_AB R5, R5, R0 ;  /* 0x000000000505723e */ /* 0x000fca00000000ff */
[----:B------:R0:W-:Y:S01]  /*4f60*/  STG.E [R2.64], R5 ;  /* 0x0000000502007986 */ /* 0x0001e2000c101924 */
[----:B------:R-:W-:Y:S05]  /*4f70*/  BRA `(.L_x_4592) ;  /* 0x00000c2000007947 */ /* 0x000fea0003800000 */
.L_x_4597:
[----:B------:R-:W-:Y:S01]  /*4f80*/  MOV R4, c[0x0][0x310] ;  /* 0x0000c40000047a02 */ /* 0x000fe20000000f00 */
[----:B------:R-:W-:-:S05]  /*4f90*/  IMAD.MOV.U32 R5, RZ, RZ, c[0x0][0x314] ;  /* 0x0000c500ff057624 */ /* 0x000fca00078e00ff */
[----:B------:R0:W-:Y:S01]  /*4fa0*/  STG.E.64 [R2.64], R4 ;  /* 0x0000000402007986 */ /* 0x0001e2000c101b24 */
[----:B------:R-:W-:Y:S05]  /*4fb0*/  BRA `(.L_x_4592) ;  /* 0x00000be000007947 */ /* 0x000fea0003800000 */
.L_x_4587:
        /* <DEDUP_REMOVED lines=13> */
.L_x_4601:
[----:B------:R-:W-:Y:S01]  /*5090*/  IMAD.MOV.U32 R4, RZ, RZ, c[0x0][0x310] ;  /* 0x0000c400ff047624 */ /* 0x000fe200078e00ff */
[----:B------:R-:W-:Y:S01]  /*50a0*/  MOV R7, c[0x0][0x31c] ;  /* 0x0000c70000077a02 */ /* 0x000fe20000000f00 */
[----:B------:R-:W-:Y:S02]  /*50b0*/  IMAD.MOV.U32 R5, RZ, RZ, c[0x0][0x314] ;  /* 0x0000c500ff057624 */ /* 0x000fe400078e00ff */
[----:B------:R-:W-:-:S05]  /*50c0*/  IMAD.MOV.U32 R6, RZ, RZ, c[0x0][0x318] ;  /* 0x0000c600ff067624 */ /* 0x000fca00078e00ff */
[----:B------:R0:W-:Y:S01]  /*50d0*/  STG.E.128 [R2.64], R4 ;  /* 0x0000000402007986 */ /* 0x0001e2000c101d24 */
[----:B------:R-:W-:Y:S05]  /*50e0*/  BRA `(.L_x_4592) ;  /* 0x00000ab000007947 */ /* 0x000fea0003800000 */
.L_x_4600:
        /* <DEDUP_REMOVED lines=24> */
.L_x_4604:
[----:B------:R-:W-:-:S05]  /*5270*/  LOP3.LUT R5, R0, R9, RZ, 0xfc, !PT ;  /* 0x0000000900057212 */ /* 0x000fca00078efcff */
[----:B------:R0:W-:Y:S01]  /*5280*/  STG.E.U8 [R2.64], R5 ;  /* 0x0000000502007986 */ /* 0x0001e2000c101124 */
[----:B------:R-:W-:Y:S05]  /*5290*/  BRA `(.L_x_4592) ;  /* 0x0000090000007947 */ /* 0x000fea0003800000 */
.L_x_4603:
[----:B------:R-:W-:Y:S01]  /*52a0*/  IMAD.MOV.U32 R6, RZ, RZ, c[0x0][0x310] ;  /* 0x0000c400ff067624 */ /* 0x000fe200078e00ff */
[----:B------:R-:W-:Y:S01]  /*52b0*/  MOV R7, c[0x0][0x314] ;  /* 0x0000c50000077a02 */ /* 0x000fe20000000f00 */
[----:B------:R-:W0:Y:S05]  /*52c0*/  F2F.F32.F64 R4, c[0x0][0x310] ;  /* 0x0000c40000047b10 */ /* 0x000e2a0000301000 */
        /* <DEDUP_REMOVED lines=13> */
.L_x_4605:
[----:B------:R-:W-:Y:S01]  /*53a0*/  ISETP.GT.U32.AND P0, PT, R0, 0x7f800000, PT ;  /* 0x7f8000000000780c */ /* 0x000fe20003f04070 */
[----:B------:R-:W-:-:S05]  /*53b0*/  IMAD.MOV.U32 R0, RZ, RZ, 0x7f ;  /* 0x0000007fff007424 */ /* 0x000fca00078e00ff */
[----:B------:R-:W-:Y:S02]  /*53c0*/  SEL R0, R0, 0x7c, P0 ;  /* 0x0000007c00007807 */ /* 0x000fe40000000000 */
.L_x_4606:
[----:B------:R-:W-:-:S04]  /*53d0*/  LOP3.LUT R4, R4, 0x80000000, RZ, 0xc0, !PT ;  /* 0x8000000004047812 */ /* 0x000fc800078ec0ff */
[----:B------:R-:W-:-:S04]  /*53e0*/  SHF.R.U32.HI R5, RZ, 0x18, R4 ;  /* 0x00000018ff057819 */ /* 0x000fc80000011604 */
[----:B------:R-:W-:-:S05]  /*53f0*/  LOP3.LUT R5, R0, R5, RZ, 0xfc, !PT ;  /* 0x0000000500057212 */ /* 0x000fca00078efcff */
[----:B------:R0:W-:Y:S01]  /*5400*/  STG.E.U8 [R2.64], R5 ;  /* 0x0000000502007986 */ /* 0x0001e2000c101124 */
[----:B------:R-:W-:Y:S05]  /*5410*/  BRA `(.L_x_4592) ;  /* 0x0000078000007947 */ /* 0x000fea0003800000 */
.L_x_4602:
        /* <DEDUP_REMOVED lines=8> */
.L_x_4599:
        /* <DEDUP_REMOVED lines=11> */
.L_x_4609:
[----:B------:R-:W-:Y:S01]  /*5550*/  IMAD.MOV.U32 R6, RZ, RZ, c[0x0][0x310] ;  /* 0x0000c400ff067624 */ /* 0x000fe200078e00ff */
[----:B------:R-:W-:Y:S01]  /*5560*/  MOV R7, c[0x0][0x314] ;  /* 0x0000c50000077a02 */ /* 0x000fe20000000f00 */
[----:B------:R-:W0:Y:S01]  /*5570*/  F2F.F32.F64 R4, c[0x0][0x310] ;  /* 0x0000c40000047b10 */ /* 0x000e220000301000 */
        /* <DEDUP_REMOVED lines=18> */
.L_x_4611:
[----:B------:R-:W-:-:S04]  /*56a0*/  LOP3.LUT R4, R4, 0x80000000, RZ, 0xc0, !PT ;  /* 0x8000000004047812 */ /* 0x000fc800078ec0ff */
[----:B------:R-:W-:-:S04]  /*56b0*/  SHF.R.U32.HI R5, RZ, 0x18, R4 ;  /* 0x00000018ff057819 */ /* 0x000fc80000011604 */
[----:B------:R-:W-:-:S05]  /*56c0*/  LOP3.LUT R0, R0, R5, RZ, 0xfc, !PT ;  /* 0x0000000500007212 */ /* 0x000fca00078efcff */
.L_x_4610:
[----:B------:R0:W-:Y:S01]  /*56d0*/  STG.E.U8 [R2.64], R0 ;  /* 0x0000000002007986 */ /* 0x0001e2000c101124 */
[----:B------:R-:W-:Y:S05]  /*56e0*/  BRA `(.L_x_4592) ;  /* 0x000004b000007947 */ /* 0x000fea0003800000 */
.L_x_4608:
        /* <DEDUP_REMOVED lines=21> */
.L_x_4613:
[----:B------:R-:W-:-:S04]  /*5840*/  LOP3.LUT R4, R4, 0x80000000, RZ, 0xc0, !PT ;  /* 0x8000000004047812 */ /* 0x000fc800078ec0ff */
[----:B------:R-:W-:-:S04]  /*5850*/  SHF.R.U32.HI R5, RZ, 0x18, R4 ;  /* 0x00000018ff057819 */ /* 0x000fc80000011604 */
[----:B------:R-:W-:-:S05]  /*5860*/  LOP3.LUT R0, R0, R5, RZ, 0xfc, !PT ;  /* 0x0000000500007212 */ /* 0x000fca00078efcff */
.L_x_4612:
[----:B------:R0:W-:Y:S01]  /*5870*/  STG.E.U8 [R2.64], R0 ;  /* 0x0000000002007986 */ /* 0x0001e2000c101124 */
[----:B------:R-:W-:Y:S05]  /*5880*/  BRA `(.L_x_4592) ;  /* 0x0000031000007947 */ /* 0x000fea0003800000 */
.L_x_4607:
        /* <DEDUP_REMOVED lines=21> */
[----:B------:R-:W-:-:S05]  /*59e0*/  @!P0 IADD3 R0, R6, RZ, RZ ;  /* 0x000000ff06008210 */ /* 0x000fca0007ffe0ff */
.L_x_4616:
[----:B------:R0:W-:Y:S01]  /*59f0*/  STG.E.U8 [R2.64], R0 ;  /* 0x0000000002007986 */ /* 0x0001e2000c101124 */
[----:B------:R-:W-:Y:S05]  /*5a00*/  BRA `(.L_x_4592) ;  /* 0x0000019000007947 */ /* 0x000fea0003800000 */
.L_x_4591:
[----:B------:R-:W-:Y:S01]  /*5a10*/  MOV R2, 0x0 ;  /* 0x0000000000027802 */ /* 0x000fe20000000f00 */
[----:B------:R-:W-:Y:S01]  /*5a20*/  HFMA2.MMA R8, -RZ, RZ, 0, 6.020069122314453125e-06 ;  /* 0x00000065ff087435 */ /* 0x000fe200000001ff */
[----:B------:R-:W-:Y:S02]  /*5a30*/  IMAD.MOV.U32 R4, RZ, RZ, c[0x4][0x190] ;  /* 0x01006400ff047624 */ /* 0x000fe400078e00ff */
[----:B------:R-:W-:Y:S02]  /*5a40*/  IMAD.MOV.U32 R5, RZ, RZ, c[0x4][0x194] ;  /* 0x01006500ff057624 */ /* 0x000fe400078e00ff */
[----:B------:R-:W0:Y:S01]  /*5a50*/  LDC.64 R2, c[0x4][R2] ;  /* 0x0100000002027b82 */ /* 0x000e220000000a00 */
[----:B------:R-:W-:Y:S02]  /*5a60*/  IMAD.MOV.U32 R6, RZ, RZ, c[0x4][0x198] ;  /* 0x01006600ff067624 */ /* 0x000fe400078e00ff */
[----:B------:R-:W-:-:S02]  /*5a70*/  IMAD.MOV.U32 R7, RZ, RZ, c[0x4][0x19c] ;  /* 0x01006700ff077624 */ /* 0x000fc400078e00ff */
        /* <DEDUP_REMOVED lines=13> */
.L_x_4615:
[----:B------:R-:W0:Y:S02]  /*5b50*/  F2I.U64.F64.TRUNC R4, c[0x0][0x310] ;  /* 0x0000c40000047b11 */ /* 0x000e24000030d800 */
[----:B0-----:R0:W-:Y:S01]  /*5b60*/  STG.E.64 [R2.64], R4 ;  /* 0x0000000402007986 */ /* 0x0011e2000c101b24 */
[----:B------:R-:W-:Y:S05]  /*5b70*/  BRA `(.L_x_4592) ;  /* 0x0000002000007947 */ /* 0x000fea0003800000 */
.L_x_4614:
[----:B------:R-:W0:Y:S02]  /*5b80*/  F2I.U32.F64.TRUNC R5, c[0x0][0x310] ;  /* 0x0000c40000057b11 */ /* 0x000e24000030d000 */
[----:B0-----:R0:W-:Y:S02]  /*5b90*/  STG.E [R2.64], R5 ;  /* 0x0000000502007986 */ /* 0x0011e4000c101924 */
.L_x_4592:
[----:B------:R-:W-:Y:S02]  /*5ba0*/  IADD3 R17, R17, 0x80, RZ ;  /* 0x0000008011117810 */ /* 0x000fe40007ffe0ff */
.L_x_4554:
[----:B------:R-:W-:Y:S05]  /*5bb0*/  BSYNC B6 ;  /* 0x0000000000067941 */ /* 0x000fea0003800000 */
.L_x_4553:
[----:B------:R-:W-:-:S13]  /*5bc0*/  ISETP.GE.AND P0, PT, R17, c[0x0][0x160], PT ;  /* 0x0000580011007a0c */ /* 0x000fda0003f06270 */
[----:B------:R-:W-:Y:S05]  /*5bd0*/  @P0 EXIT ;  /* 0x000000000000094d */ /* 0x000fea0003800000 */
[----:B------:R-:W-:Y:S02]  /*5be0*/  ISETP.NE.AND P0, PT, RZ, c[0x0][0x170], PT ;  /* 0x00005c00ff007a0c */ /* 0x000fe40003f05270 */
[----:B0-----:R-:W-:-:S11]  /*5bf0*/  MOV R0, RZ ;  /* 0x000000ff00007202 */ /* 0x001fd60000000f00 */
        /* <DEDUP_REMOVED lines=10> */
[----:B------:R-:W-:Y:S01]  /*5ca0*/  IMAD.MOV.U32 R2, RZ, RZ, RZ ;  /* 0x000000ffff027224 */ /* 0x000fe200078e00ff */
[----:B------:R-:W-:-:S03]  /*5cb0*/  MOV R6, c[0x0][0x170] ;  /* 0x00005c0000067a02 */ /* 0x000fc60000000f00 */
[----:B------:R-:W-:Y:S01]  /*5cc0*/  IMAD.HI.U32 R4, R3, c[0x0][0x184], R2 ;  /* 0x0000610003047a27 */ /* 0x000fe200078e0002 */
[----:B------:R-:W-:-:S04]  /*5cd0*/  ISETP.NE.AND P0, PT, R6, 0x2, PT ;  /* 0x000000020600780c */ /* 0x000fc80003f05270 */
        /* <DEDUP_REMOVED lines=186> */
.L_x_4617:
        /* <DEDUP_REMOVED lines=15> */
[----:B0-----:R-:W-:Y:S01]  /*6970*/  STG.E.U8 [R2.64], R5 ;  /* 0x0000000502007986 */ /* 0x001fe2000c101124 */
[----:B------:R-:W-:Y:S05]  /*6980*/  EXIT ;  /* 0x000000000000794d */ /* 0x000fea0003800000 */
.L_x_4621:
[----:B------:R-:W0:Y:S02]  /*6990*/  F2I.S64.F64.TRUNC R4, c[0x0][0x310] ;  /* 0x0000c40000047b11 */ /* 0x000e24000030d900 */
[----:B0-----:R-:W-:Y:S01]  /*69a0*/  STG.E.U8 [R2.64], R4 ;  /* 0x0000000402007986 */ /* 0x001fe2000c101124 */
[----:B------:R-:W-:Y:S05]  /*69b0*/  EXIT ;  /* 0x000000000000794d */ /* 0x000fea0003800000 */
.L_x_4620:
[----:B------:R-:W-:-:S13]  /*69c0*/  ISETP.NE.AND P0, PT, R4, 0x2, PT ;  /* 0x000000020400780c */ /* 0x000fda0003f05270 */
[----:B------:R-:W-:Y:S05]  /*69d0*/  @!P0 BRA `(.L_x_4623) ;  /* 0x000000a000008947 */ /* 0x000fea0003800000 */
[----:B------:R-:W-:-:S13]  /*69e0*/  ISETP.NE.AND P0, PT, R4, 0x3, PT ;  /* 0x000000030400780c */ /* 0x000fda0003f05270 */
[----:B------:R-:W-:Y:S05]  /*69f0*/  @!P0 BRA `(.L_x_4624) ;  /* 0x0000005000008947 */ /* 0x000fea0003800000 */
[----:B------:R-:W-:-:S13]  /*6a00*/  ISETP.NE.AND P0, PT, R4, 0x4, PT ;  /* 0x000000040400780c */ /* 0x000fda0003f05270 */
[----:B------:R-:W-:Y:S05]  /*6a10*/  @P0 BRA `(.L_x_4622) ;  /* 0x00000e6000000947 */ /* 0x000fea0003800000 */
[----:B------:R-:W0:Y:S02]  /*6a20*/  F2I.S64.F64.TRUNC R4, c[0x0][0x310] ;  /* 0x0000c40000047b11 */ /* 0x000e24000030d900 */
[----:B0-----:R-:W-:Y:S01]  /*6a30*/  STG.E.64 [R2.64], R4 ;  /* 0x0000000402007986 */ /* 0x001fe2000c101b24 */
[----:B------:R-:W-:Y:S05]  /*6a40*/  EXIT ;  /* 0x000000000000794d */ /* 0x000fea0003800000 */
.L_x_4624:
[----:B------:R-:W0:Y:S02]  /*6a50*/  F2I.F64.TRUNC R5, c[0x0][0x310] ;  /* 0x0000c40000057b11 */ /* 0x000e24000030d100 */
[----:B0-----:R-:W-:Y:S01]  /*6a60*/  STG.E [R2.64], R5 ;  /* 0x0000000502007986 */ /* 0x001fe2000c101924 */
[----:B------:R-:W-:Y:S05]  /*6a70*/  EXIT ;  /* 0x000000000000794d */ /* 0x000fea0003800000 */
.L_x_4623:
[----:B------:R-:W0:Y:S02]  /*6a80*/  F2I.F64.TRUNC R5, c[0x0][0x310] ;  /* 0x0000c40000057b11 */ /* 0x000e24000030d100 */
[----:B0-----:R-:W-:Y:S01]  /*6a90*/  STG.E.U16 [R2.64], R5 ;  /* 0x0000000502007986 */ /* 0x001fe2000c101524 */
[----:B------:R-:W-:Y:S05]  /*6aa0*/  EXIT ;  /* 0x000000000000794d */ /* 0x000fea0003800000 */
.L_x_4619:
[----:B------:R-:W-:-:S13]  /*6ab0*/  ISETP.GT.AND P0, PT, R4, 0x6, PT ;  /* 0x000000060400780c */ /* 0x000fda0003f04270 */
[----:B------:R-:W-:Y:S05]  /*6ac0*/  @P0 BRA `(.L_x_4625) ;  /* 0x0000013000000947 */ /* 0x000fea0003800000 */
        /* <DEDUP_REMOVED lines=9> */
[----:B------:R-:W-:Y:S01]  /*6b60*/  STG.E [R2.64], R5 ;  /* 0x0000000502007986 */ /* 0x000fe2000c101924 */
[----:B------:R-:W-:Y:S05]  /*6b70*/  EXIT ;  /* 0x000000000000794d */ /* 0x000fea0003800000 */
.L_x_4626:
[----:B------:R-:W-:Y:S01]  /*6b80*/  IMAD.MOV.U32 R4, RZ, RZ, c[0x0][0x310] ;  /* 0x0000c400ff047624 */ /* 0x000fe200078e00ff */
[----:B------:R-:W0:Y:S01]  /*6b90*/  F2F.F32.F64 R0, c[0x0][0x310] ;  /* 0x0000c40000007b10 */ /* 0x000e220000301000 */
[----:B------:R-:W-:-:S06]  /*6ba0*/  IMAD.MOV.U32 R5, RZ, RZ, c[0x0][0x314] ;  /* 0x0000c500ff057624 */ /* 0x000fcc00078e00ff */
[----:B------:R-:W0:-:S14]  /*6bb0*/  DSETP.GEU.AND P0, PT, |R4|, c[0x2][0x0], PT ;  /* 0x008000000400762a */ /* 0x000e1c0003f0e200 */
[----:B0-----:R-:W-:-:S05]  /*6bc0*/  @!P0 FMUL R0, R0, 1.175494350822287508e-38 ;  /* 0x0080000000008820 */ /* 0x001fca0000400000 */
[----:B------:R-:W-:-:S05]  /*6bd0*/  F2FP.PACK_AB R0, RZ, R0 ;  /* 0x00000000ff00723e */ /* 0x000fca00000000ff */
[----:B------:R-:W-:Y:S01]  /*6be0*/  STG.E.U16 [R2.64], R0 ;  /* 0x0000000002007986 */ /* 0x000fe2000c101524 */
[----:B------:R-:W-:Y:S05]  /*6bf0*/  EXIT ;  /* 0x000000000000794d */ /* 0x000fea0003800000 */
.L_x_4625:
[----:B------:R-:W-:-:S13]  /*6c00*/  ISETP.NE.AND P0, PT, R4, 0x7, PT ;  /* 0x000000070400780c */ /* 0x000fda0003f05270 */
[----:B------:R-:W-:Y:S05]  /*6c10*/  @!P0 BRA `(.L_x_4627) ;  /* 0x000001d000008947 */ /* 0x000fea0003800000 */
[----:B------:R-:W-:-:S13]  /*6c20*/  ISETP.NE.AND P0, PT, R4, 0x8, PT ;  /* 0x000000080400780c */ /* 0x000fda0003f05270 */
[----:B------:R-:W-:Y:S05]  /*6c30*/  @!P0 BRA `(.L_x_4628) ;  /* 0x000000e000008947 */ /* 0x000fea0003800000 */
[----:B------:R-:W-:-:S13]  /*6c40*/  ISETP.NE.AND P0, PT, R4, 0x9, PT ;  /* 0x000000090400780c */ /* 0x000fda0003f05270 */
[----:B------:R-:W-:Y:S05]  /*6c50*/  @P0 BRA `(.L_x_4622) ;  /* 0x00000c2000000947 */ /* 0x000fea0003800000 */
[----:B------:R-:W-:Y:S01]  /*6c60*/  MOV R6, 0xf0000000 ;  /* 0xf000000000067802 */ /* 0x000fe20000000f00 */
[----:B------:R-:W-:Y:S01]  /*6c70*/  IMAD.MOV.U32 R7, RZ, RZ, 0x380fffff ;  /* 0x380fffffff077424 */ /* 0x000fe200078e00ff */
[----:B------:R-:W0:Y:S01]  /*6c80*/  F2F.F32.F64 R5, c[0x0][0x318] ;  /* 0x0000c60000057b10 */ /* 0x000e220000301000 */
[----:B------:R-:W-:Y:S02]  /*6c90*/  IMAD.MOV.U32 R8, RZ, RZ, c[0x0][0x310] ;  /* 0x0000c400ff087624 */ /* 0x000fe400078e00ff */
[----:B------:R-:W-:Y:S02]  /*6ca0*/  IMAD.MOV.U32 R9, RZ, RZ, c[0x0][0x314] ;  /* 0x0000c500ff097624 */ /* 0x000fe400078e00ff */
[----:B------:R-:W0:-:S03]  /*6cb0*/  DSETP.LEU.AND P0, PT, R6, |c[0x0][0x318]|, PT ;  /* 0x4000c6000600762a */ /* 0x000e060003f0b000 */
[----:B------:R-:W1:Y:S01]  /*6cc0*/  F2F.F32.F64 R4, c[0x0][0x310] ;  /* 0x0000c40000047b10 */ /* 0x000e620000301000 */
[----:B------:R-:W1:-:S10]  /*6cd0*/  DSETP.GEU.AND P1, PT, |R8|, c[0x2][0x0], PT ;  /* 0x008000000800762a */ /* 0x000e540003f2e200 */
[----:B0-----:R-:W-:-:S04]  /*6ce0*/  @!P0 FMUL R5, R5, 1.175494350822287508e-38 ;  /* 0x0080000005058820 */ /* 0x001fc80000400000 */
[----:B-1----:R-:W-:-:S05]  /*6cf0*/  @!P1 FMUL R4, R4, 1.175494350822287508e-38 ;  /* 0x0080000004049820 */ /* 0x002fca0000400000 */
[----:B------:R-:W-:Y:S01]  /*6d00*/  STG.E.64 [R2.64], R4 ;  /* 0x0000000402007986 */ /* 0x000fe2000c101b24 */
[----:B------:R-:W-:Y:S05]  /*6d10*/  EXIT ;  /* 0x000000000000794d */ /* 0x000fea0003800000 */
.L_x_4628:
        /* <DEDUP_REMOVED lines=11> */
[----:B------:R-:W-:Y:S01]  /*6dd0*/  STG.E [R2.64], R5 ;  /* 0x0000000502007986 */ /* 0x000fe2000c101924 */
[----:B------:R-:W-:Y:S05]  /*6de0*/  EXIT ;  /* 0x000000000000794d */ /* 0x000fea0003800000 */
.L_x_4627:
[----:B------:R-:W-:Y:S01]  /*6df0*/  MOV R4, c[0x0][0x310] ;  /* 0x0000c40000047a02 */ /* 0x000fe20000000f00 */
[----:B------:R-:W-:-:S05]  /*6e00*/  IMAD.MOV.U32 R5, RZ, RZ, c[0x0][0x314] ;  /* 0x0000c500ff057624 */ /* 0x000fca00078e00ff */
[----:B------:R-:W-:Y:S01]  /*6e10*/  STG.E.64 [R2.64], R4 ;  /* 0x0000000402007986 */ /* 0x000fe2000c101b24 */
[----:B------:R-:W-:Y:S05]  /*6e20*/  EXIT ;  /* 0x000000000000794d */ /* 0x000fea0003800000 */
.L_x_4618:
        /* <DEDUP_REMOVED lines=11> */
[----:B------:R-:W-:Y:S01]  /*6ee0*/  STG.E.U8 [R2.64], R5 ;  /* 0x0000000502007986 */ /* 0x000fe2000c101124 */
[----:B------:R-:W-:Y:S05]  /*6ef0*/  EXIT ;  /* 0x000000000000794d */ /* 0x000fea0003800000 */
.L_x_4631:
[----:B------:R-:W-:Y:S01]  /*6f00*/  IMAD.MOV.U32 R4, RZ, RZ, c[0x0][0x310] ;  /* 0x0000c400ff047624 */ /* 0x000fe200078e00ff */
[----:B------:R-:W-:Y:S01]  /*6f10*/  MOV R6, c[0x0][0x318] ;  /* 0x0000c60000067a02 */ /* 0x000fe20000000f00 */
[----:B------:R-:W-:Y:S02]  /*6f20*/  IMAD.MOV.U32 R5, RZ, RZ, c[0x0][0x314] ;  /* 0x0000c500ff057624 */ /* 0x000fe400078e00ff */
[----:B------:R-:W-:-:S05]  /*6f30*/  IMAD.MOV.U32 R7, RZ, RZ, c[0x0][0x31c] ;  /* 0x0000c700ff077624 */ /* 0x000fca00078e00ff */
[----:B------:R-:W-:Y:S01]  /*6f40*/  STG.E.128 [R2.64], R4 ;  /* 0x0000000402007986 */ /* 0x000fe2000c101d24 */
[----:B------:R-:W-:Y:S05]  /*6f50*/  EXIT ;  /* 0x000000000000794d */ /* 0x000fea0003800000 */
.L_x_4630:
        /* <DEDUP_REMOVED lines=24> */
.L_x_4634:
[----:B------:R-:W-:-:S05]  /*70e0*/  LOP3.LUT R5, R0, R9, RZ, 0xfc, !PT ;  /* 0x0000000900057212 */ /* 0x000fca00078efcff */
[----:B------:R-:W-:Y:S01]  /*70f0*/  STG.E.U8 [R2.64], R5 ;  /* 0x0000000502007986 */ /* 0x000fe2000c101124 */
[----:B------:R-:W-:Y:S05]  /*7100*/  EXIT ;  /* 0x000000000000794d */ /* 0x000fea0003800000 */
.L_x_4633:
        /* <DEDUP_REMOVED lines=16> */
.L_x_4635:
[----:B------:R-:W-:Y:S01]  /*7210*/  ISETP.GT.U32.AND P0, PT, R0, 0x7f800000, PT ;  /* 0x7f8000000000780c */ /* 0x000fe20003f04070 */
[----:B------:R-:W-:-:S05]  /*7220*/  IMAD.MOV.U32 R0, RZ, RZ, 0x7f ;  /* 0x0000007fff007424 */ /* 0x000fca00078e00ff */
[----:B------:R-:W-:Y:S02]  /*7230*/  SEL R0, R0, 0x7c, P0 ;  /* 0x0000007c00007807 */ /* 0x000fe40000000000 */
.L_x_4636:
[----:B------:R-:W-:-:S04]  /*7240*/  LOP3.LUT R4, R4, 0x80000000, RZ, 0xc0, !PT ;  /* 0x8000000004047812 */ /* 0x000fc800078ec0ff */
[----:B------:R-:W-:-:S04]  /*7250*/  SHF.R.U32.HI R5, RZ, 0x18, R4 ;  /* 0x00000018ff057819 */ /* 0x000fc80000011604 */
[----:B------:R-:W-:-:S05]  /*7260*/  LOP3.LUT R5, R0, R5, RZ, 0xfc, !PT ;  /* 0x0000000500057212 */ /* 0x000fca00078efcff */
[----:B------:R-:W-:Y:S01]  /*7270*/  STG.E.U8 [R2.64], R5 ;  /* 0x0000000502007986 */ /* 0x000fe2000c101124 */
[----:B------:R-:W-:Y:S05]  /*7280*/  EXIT ;  /* 0x000000000000794d */ /* 0x000fea0003800000 */
.L_x_4632:
[----:B------:R-:W-:Y:S01]  /*7290*/  MOV R4, c[0x0][0x310] ;  /* 0x0000c40000047a02 */ /* 0x000fe20000000f00 */
[----:B------:R-:W-:Y:S01]  /*72a0*/  IMAD.MOV.U32 R5, RZ, RZ, c[0x0][0x314] ;  /* 0x0000c500ff057624 */ /* 0x000fe200078e00ff */
[----:B------:R-:W0:Y:S05]  /*72b0*/  F2F.F32.F64 R0, c[0x0][0x310] ;  /* 0x0000c40000007b10 */ /* 0x000e2a0000301000 */
[----:B------:R-:W0:-:S14]  /*72c0*/  DSETP.GEU.AND P0, PT, |R4|, c[0x2][0x0], PT ;  /* 0x008000000400762a */ /* 0x000e1c0003f0e200 */
[----:B0-----:R-:W-:-:S05]  /*72d0*/  @!P0 FMUL R0, R0, 1.175494350822287508e-38 ;  /* 0x0080000000008820 */ /* 0x001fca0000400000 */
[----:B------:R-:W-:-:S05]  /*72e0*/  F2FP.BF16.PACK_AB R0, RZ, R0 ;  /* 0x00000000ff00723e */ /* 0x000fca00000010ff */
[----:B------:R-:W-:Y:S01]  /*72f0*/  STG.E.U16 [R2.64], R0 ;  /* 0x0000000002007986 */ /* 0x000fe2000c101524 */
[----:B------:R-:W-:Y:S05]  /*7300*/  EXIT ;  /* 0x000000000000794d */ /* 0x000fea0003800000 */
.L_x_4629:
        /* <DEDUP_REMOVED lines=9> */
[----:B0-----:R-:W-:Y:S01]  /*73a0*/  STG.E.U16 [R2.64], R5 ;  /* 0x0000000502007986 */ /* 0x001fe2000c101524 */
[----:B------:R-:W-:Y:S05]  /*73b0*/  EXIT ;  /* 0x000000000000794d */ /* 0x000fea0003800000 */
.L_x_4639:
        /* <DEDUP_REMOVED lines=21> */
.L_x_4641:
[----:B------:R-:W-:-:S04]  /*7510*/  LOP3.LUT R4, R4, 0x80000000, RZ, 0xc0, !PT ;  /* 0x8000000004047812 */ /* 0x000fc800078ec0ff */
[----:B------:R-:W-:-:S04]  /*7520*/  SHF.R.U32.HI R5, RZ, 0x18, R4 ;  /* 0x00000018ff057819 */ /* 0x000fc80000011604 */
[----:B------:R-:W-:-:S05]  /*7530*/  LOP3.LUT R0, R0, R5, RZ, 0xfc, !PT ;  /* 0x0000000500007212 */ /* 0x000fca00078efcff */
.L_x_4640:
[----:B------:R-:W-:Y:S01]  /*7540*/  STG.E.U8 [R2.64], R0 ;  /* 0x0000000002007986 */ /* 0x000fe2000c101124 */
[----:B------:R-:W-:Y:S05]  /*7550*/  EXIT ;  /* 0x000000000000794d */ /* 0x000fea0003800000 */
.L_x_4638:
        /* <DEDUP_REMOVED lines=21> */
.L_x_4643:
[----:B------:R-:W-:-:S04]  /*76b0*/  LOP3.LUT R4, R4, 0x80000000, RZ, 0xc0, !PT ;  /* 0x8000000004047812 */ /* 0x000fc800078ec0ff */
[----:B------:R-:W-:-:S04]  /*76c0*/  SHF.R.U32.HI R5, RZ, 0x18, R4 ;  /* 0x00000018ff057819 */ /* 0x000fc80000011604 */
[----:B------:R-:W-:-:S05]  /*76d0*/  LOP3.LUT R0, R0, R5, RZ, 0xfc, !PT ;  /* 0x0000000500007212 */ /* 0x000fca00078efcff */
.L_x_4642:
[----:B------:R-:W-:Y:S01]  /*76e0*/  STG.E.U8 [R2.64], R0 ;  /* 0x0000000002007986 */ /* 0x000fe2000c101124 */
[----:B------:R-:W-:Y:S05]  /*76f0*/  EXIT ;  /* 0x000000000000794d */ /* 0x000fea0003800000 */
.L_x_4637:
        /* <DEDUP_REMOVED lines=8> */
[----:B------:R-:W-:Y:S01]  /*7780*/  IMAD.MOV.U32 R7, RZ, RZ, c[0x0][0x314] ;  /* 0x0000c500ff077624 */ /* 0x000fe200078e00ff */
[----:B------:R-:W-:-:S05]  /*7790*/  MOV R0, 0xff ;  /* 0x000000ff00007802 */ /* 0x000fca0000000f00 */
        /* <DEDUP_REMOVED lines=12> */
.L_x_4646:
[----:B------:R-:W-:Y:S01]  /*7860*/  STG.E.U8 [R2.64], R0 ;  /* 0x0000000002007986 */ /* 0x000fe2000c101124 */
[----:B------:R-:W-:Y:S05]  /*7870*/  EXIT ;  /* 0x000000000000794d */ /* 0x000fea0003800000 */
.L_x_4622:
        /* <DEDUP_REMOVED lines=19> */
[----:B------:R-:W-:Y:S05]  /*79b0*/  EXIT ;  /* 0x000000000000794d */ /* 0x000fea0003800000 */
.L_x_4645:
[----:B------:R-:W0:Y:S02]  /*79c0*/  F2I.U64.F64.TRUNC R4, c[0x0][0x310] ;  /* 0x0000c40000047b11 */ /* 0x000e24000030d800 */
[----:B0-----:R-:W-:Y:S01]  /*79d0*/  STG.E.64 [R2.64], R4 ;  /* 0x0000000402007986 */ /* 0x001fe2000c101b24 */
[----:B------:R-:W-:Y:S05]  /*79e0*/  EXIT ;  /* 0x000000000000794d */ /* 0x000fea0003800000 */
.L_x_4644:
[----:B------:R-:W0:Y:S02]  /*79f0*/  F2I.U32.F64.TRUNC R5, c[0x0][0x310] ;  /* 0x0000c40000057b11 */ /* 0x000e24000030d000 */
[----:B0-----:R-:W-:Y:S01]  /*7a00*/  STG.E [R2.64], R5 ;  /* 0x0000000502007986 */ /* 0x001fe2000c101924 */
[----:B------:R-:W-:Y:S05]  /*7a10*/  EXIT ;  /* 0x000000000000794d */ /* 0x000fea0003800000 */
.L_x_4647:
        /* <DEDUP_REMOVED lines=14> */
.L_x_6925:


//--------------------- .text._ZN2at6native27unrolled_elementwise_kernelINS0_11FillFunctorIN3c107complexIdEEEESt5arrayIPcLm1EELi4E23TrivialOffsetCalculatorILi0EjESA_ILi1EjENS0_6memory12LoadWithCastILi0EEENSD_13StoreWithCastILi1EEEEEviT_T0_T2_T3_T4_T5_ --------------------------
	.section	.text._ZN2at6native27unrolled_elementwise_kernelINS0_11FillFunctorIN3c107complexIdEEEESt5arrayIPcLm1EELi4E23TrivialOffsetCalculatorILi0EjESA_ILi1EjENS0_6memory12LoadWithCastILi0EEENSD_13StoreWithCastILi1EEEEEviT_T0_T2_T3_T4_T5_,"ax",@progbits
	.sectioninfo	@"SHI_REGISTERS=24"
	.align	128
        .global         _ZN2at6native27unrolled_elementwise_kernelINS0_11FillFunctorIN3c107complexIdEEEESt5arrayIPcLm1EELi4E23TrivialOffsetCalculatorILi0EjESA_ILi1EjENS0_6memory12LoadWithCastILi0EEENSD_13StoreWithCastILi1EEEEEviT_T0_T2_T3_T4_T5_
        .type           _ZN2at6native27unrolled_elementwise_kernelINS0_11FillFunctorIN3c107complexIdEEEESt5arrayIPcLm1EELi4E23TrivialOffsetCalculatorILi0EjESA_ILi1EjENS0_6memory12LoadWithCastILi0EEENSD_13StoreWithCastILi1EEEEEviT_T0_T2_T3_T4_T5_,@function
        .size           _ZN2at6native27unrolled_elementwise_kernelINS0_11FillFunctorIN3c107complexIdEEEESt5arrayIPcLm1EELi4E23TrivialOffsetCalculatorILi0EjESA_ILi1EjENS0_6memory12LoadWithCastILi0EEENSD_13StoreWithCastILi1EEEEEviT_T0_T2_T3_T4_T5_,(.L_x_6926 - _ZN2at6native27unrolled_elementwise_kernelINS0_11FillFunctorIN3c107complexIdEEEESt5arrayIPcLm1EELi4E23TrivialOffsetCalculatorILi0EjESA_ILi1EjENS0_6memory12LoadWithCastILi0EEENSD_13StoreWithCastILi1EEEEEviT_T0_T2_T3_T4_T5_)
        .other          _ZN2at6native27unrolled_elementwise_kernelINS0_11FillFunctorIN3c107complexIdEEEESt5arrayIPcLm1EELi4E23TrivialOffsetCalculatorILi0EjESA_ILi1EjENS0_6memory12LoadWithCastILi0EEENSD_13StoreWithCastILi1EEEEEviT_T0_T2_T3_T4_T5_,@"STO_CUDA_ENTRY STV_DEFAULT"
_ZN2at6native27unrolled_elementwise_kernelINS0_11FillFunctorIN3c107complexIdEEEESt5arrayIPcLm1EELi4E23TrivialOffsetCalculatorILi0EjESA_ILi1EjENS0_6memory12LoadWithCastILi0EEENSD_13StoreWithCastILi1EEEEEviT_T0_T2_T3_T4_T5_:
.text._ZN2at6native27unrolled_elementwise_kernelINS0_11FillFunctorIN3c107complexIdEEEESt5arrayIPcLm1EELi4E23TrivialOffsetCalculatorILi0EjESA_ILi1EjENS0_6memory12LoadWithCastILi0EEENSD_13StoreWithCastILi1EEEEEviT_T0_T2_T3_T4_T5_:
        /* <DEDUP_REMOVED lines=12> */
[----:B------:R-:W-:Y:S02]  /*00c0*/  FSEL R7, RZ, c[0x0][0x17c], P0 ;  /* 0x00005f00ff077a08 */ /* 0x000fe40000000000 */
[----:B------:R-:W-:Y:S02]  /*00d0*/  FSEL R4, RZ, c[0x0][0x170], P0 ;  /* 0x00005c00ff047a08 */ /* 0x000fe40000000000 */
[----:B------:R-:W-:Y:S01]  /*00e0*/  FSEL R5, RZ, c[0x0][0x174], P0 ;  /* 0x00005d00ff057a08 */ /* 0x000fe20000000000 */
        /* <DEDUP_REMOVED lines=17> */
[----:B------:R-:W0:Y:S01]  /*0200*/  F2I.F64.TRUNC R5, R4 ;  /* 0x0000000400057311 */ /* 0x000e22000030d100 */
[----:B------:R-:W-:Y:S01]  /*0210*/  IADD3 R19, R9, 0x80, RZ ;  /* 0x0000008009137810 */ /* 0x000fe20007ffe0ff */
[----:B0-----:R0:W-:Y:S01]  /*0220*/  STG.E.U8 [R2.64], R5 ;  /* 0x0000000502007986 */ /* 0x0011e2000c101124 */
[----:B------:R-:W-:Y:S05]  /*0230*/  BRA `(.L_x_4649) ;  /* 0x000011f000007947 */ /* 0x000fea0003800000 */
.L_x_4653:
[----:B------:R-:W0:Y:S01]  /*0240*/  F2I.S64.F64.TRUNC R4, R4 ;  /* 0x0000000400047311 */ /* 0x000e22000030d900 */
[----:B------:R-:W-:Y:S01]  /*0250*/  IADD3 R19, R9, 0x80, RZ ;  /* 0x0000008009137810 */ /* 0x000fe20007ffe0ff */
[----:B0-----:R-:W-:-:S05]  /*0260*/  IMAD.MOV.U32 R7, RZ, RZ, R4 ;  /* 0x000000ffff077224 */ /* 0x001fca00078e0004 */
[----:B------:R0:W-:Y:S01]  /*0270*/  STG.E.U8 [R2.64], R7 ;  /* 0x0000000702007986 */ /* 0x0001e2000c101124 */
[----:B------:R-:W-:Y:S05]  /*0280*/  BRA `(.L_x_4649) ;  /* 0x000011a000007947 */ /* 0x000fea0003800000 */
.L_x_4652:
[----:B------:R-:W-:-:S13]  /*0290*/  ISETP.NE.AND P0, PT, R0, 0x2, PT ;  /* 0x000000020000780c */ /* 0x000fda0003f05270 */
[----:B------:R-:W-:Y:S05]  /*02a0*/  @!P0 BRA `(.L_x_4655) ;  /* 0x000000c000008947 */ /* 0x000fea0003800000 */
[----:B------:R-:W-:-:S13]  /*02b0*/  ISETP.NE.AND P0, PT, R0, 0x3, PT ;  /* 0x000000030000780c */ /* 0x000fda0003f05270 */
[----:B------:R-:W-:Y:S05]  /*02c0*/  @!P0 BRA `(.L_x_4656) ;  /* 0x0000006000008947 */ /* 0x000fea0003800000 */
[----:B------:R-:W-:-:S13]  /*02d0*/  ISETP.NE.AND P0, PT, R0, 0x4, PT ;  /* 0x000000040000780c */ /* 0x000fda0003f05270 */
[----:B------:R-:W-:Y:S05]  /*02e0*/  @P0 BRA `(.L_x_4654) ;  /* 0x00000f7000000947 */ /* 0x000fea0003800000 */
[----:B------:R-:W0:Y:S01]  /*02f0*/  F2I.S64.F64.TRUNC R4, R4 ;  /* 0x0000000400047311 */ /* 0x000e22000030d900 */
[----:B------:R-:W-:Y:S01]  /*0300*/  IADD3 R19, R9, 0x80, RZ ;  /* 0x0000008009137810 */ /* 0x000fe20007ffe0ff */
[----:B0-----:R0:W-:Y:S01]  /*0310*/  STG.E.64 [R2.64], R4 ;  /* 0x0000000402007986 */ /* 0x0011e2000c101b24 */
[----:B------:R-:W-:Y:S05]  /*0320*/  BRA `(.L_x_4649) ;  /* 0x0000110000007947 */ /* 0x000fea0003800000 */
.L_x_4656:
[----:B------:R-:W0:Y:S01]  /*0330*/  F2I.F64.TRUNC R5, R4 ;  /* 0x0000000400057311 */ /* 0x000e22000030d100 */
[----:B------:R-:W-:Y:S01]  /*0340*/  IADD3 R19, R9, 0x80, RZ ;  /* 0x0000008009137810 */ /* 0x000fe20007ffe0ff */
[----:B0-----:R0:W-:Y:S01]  /*0350*/  STG.E [R2.64], R5 ;  /* 0x0000000502007986 */ /* 0x0011e2000c101924 */
[----:B------:R-:W-:Y:S05]  /*0360*/  BRA `(.L_x_4649) ;  /* 0x000010c000007947 */ /* 0x000fea0003800000 */
.L_x_4655:
[----:B------:R-:W0:Y:S01]  /*0370*/  F2I.F64.TRUNC R5, R4 ;  /* 0x0000000400057311 */ /* 0x000e22000030d100 */
[----:B------:R-:W-:Y:S01]  /*0380*/  IADD3 R19, R9, 0x80, RZ ;  /* 0x0000008009137810 */ /* 0x000fe20007ffe0ff */
[----:B0-----:R0:W-:Y:S01]  /*0390*/  STG.E.U16 [R2.64], R5 ;  /* 0x0000000502007986 */ /* 0x0011e2000c101524 */
[----:B------:R-:W-:Y:S05]  /*03a0*/  BRA `(.L_x_4649) ;  /* 0x0000108000007947 */ /* 0x000fea0003800000 */
.L_x_4651:
[----:B------:R-:W-:-:S13]  /*03b0*/  ISETP.GT.AND P0, PT, R0, 0x6, PT ;  /* 0x000000060000780c */ /* 0x000fda0003f04270 */
[----:B------:R-:W-:Y:S05]  /*03c0*/  @P0 BRA `(.L_x_4657) ;  /* 0x0000011000000947 */ /* 0x000fea0003800000 */
[----:B------:R-:W-:-:S13]  /*03d0*/  ISETP.NE.AND P0, PT, R0, 0x5, PT ;  /* 0x000000050000780c */ /* 0x000fda0003f05270 */
[----:B------:R-:W-:Y:S05]  /*03e0*/  @!P0 BRA `(.L_x_4658) ;  /* 0x0000008000008947 */ /* 0x000fea0003800000 */
[----:B------:R-:W-:-:S13]  /*03f0*/  ISETP.NE.AND P0, PT, R0, 0x6, PT ;  /* 0x000000060000780c */ /* 0x000fda0003f05270 */
[----:B------:R-:W-:Y:S05]  /*0400*/  @P0 BRA `(.L_x_4654) ;  /* 0x00000e5000000947 */ /* 0x000fea0003800000 */
[----:B------:R-:W0:Y:S01]  /*0410*/  F2F.F32.F64 R7, R4 ;  /* 0x0000000400077310 */ /* 0x000e220000301000 */
[----:B------:R-:W0:Y:S01]  /*0420*/  DSETP.GEU.AND P0, PT, |R4|, c[0x2][0x0], PT ;  /* 0x008000000400762a */ /* 0x000e220003f0e200 */
[----:B------:R-:W-:-:S13]  /*0430*/  IADD3 R19, R9, 0x80, RZ ;  /* 0x0000008009137810 */ /* 0x000fda0007ffe0ff */
[----:B0-----:R-:W-:-:S05]  /*0440*/  @!P0 FMUL R7, R7, 1.175494350822287508e-38 ;  /* 0x0080000007078820 */ /* 0x001fca0000400000 */
[----:B------:R0:W-:Y:S01]  /*0450*/  STG.E [R2.64], R7 ;  /* 0x0000000702007986 */ /* 0x0001e2000c101924 */
[----:B------:R-:W-:Y:S05]  /*0460*/  BRA `(.L_x_4649) ;  /* 0x00000fc000007947 */ /* 0x000fea0003800000 */
.L_x_4658:
[----:B------:R-:W0:Y:S01]  /*0470*/  F2F.F32.F64 R0, R4 ;  /* 0x0000000400007310 */ /* 0x000e220000301000 */
[----:B------:R-:W0:Y:S01]  /*0480*/  DSETP.GEU.AND P0, PT, |R4|, c[0x2][0x0], PT ;  /* 0x008000000400762a */ /* 0x000e220003f0e200 */
[----:B------:R-:W-:-:S13]  /*0490*/  IADD3 R19, R9, 0x80, RZ ;  /* 0x0000008009137810 */ /* 0x000fda0007ffe0ff */
[----:B0-----:R-:W-:-:S05]  /*04a0*/  @!P0 FMUL R0, R0, 1.175494350822287508e-38 ;  /* 0x0080000000008820 */ /* 0x001fca0000400000 */
[----:B------:R-:W-:-:S05]  /*04b0*/  F2FP.PACK_AB R0, RZ, R0 ;  /* 0x00000000ff00723e */ /* 0x000fca00000000ff */
[----:B------:R0:W-:Y:S01]  /*04c0*/  STG.E.U16 [R2.64], R0 ;  /* 0x0000000002007986 */ /* 0x0001e2000c101524 */
[----:B------:R-:W-:Y:S05]  /*04d0*/  BRA `(.L_x_4649) ;  /* 0x00000f5000007947 */ /* 0x000fea0003800000 */
.L_x_4657:
[----:B------:R-:W-:-:S13]  /*04e0*/  ISETP.NE.AND P0, PT, R0, 0x7, PT ;  /* 0x000000070000780c */ /* 0x000fda0003f05270 */
[----:B------:R-:W-:Y:S05]  /*04f0*/  @!P0 BRA `(.L_x_4659) ;  /* 0x0000017000008947 */ /* 0x000fea0003800000 */
[----:B------:R-:W-:-:S13]  /*0500*/  ISETP.NE.AND P0, PT, R0, 0x8, PT ;  /* 0x000000080000780c */ /* 0x000fda0003f05270 */
[----:B------:R-:W-:Y:S05]  /*0510*/  @!P0 BRA `(.L_x_4660) ;  /* 0x000000b000008947 */ /* 0x000fea0003800000 */
[----:B------:R-:W-:-:S13]  /*0520*/  ISETP.NE.AND P0, PT, R0, 0x9, PT ;  /* 0x000000090000780c */ /* 0x000fda0003f05270 */
[----:B------:R-:W-:Y:S05]  /*0530*/  @P0 BRA `(.L_x_4654) ;  /* 0x00000d2000000947 */ /* 0x000fea0003800000 */
[----:B------:R-:W0:Y:S01]  /*0540*/  F2F.F32.F64 R11, R6 ;  /* 0x00000006000b7310 */ /* 0x000e220000301000 */
[----:B------:R-:W0:Y:S01]  /*0550*/  DSETP.GEU.AND P0, PT, |R6|, c[0x2][0x0], PT ;  /* 0x008000000600762a */ /* 0x000e220003f0e200 */
[----:B------:R-:W-:-:S03]  /*0560*/  IADD3 R19, R9, 0x80, RZ ;  /* 0x0000008009137810 */ /* 0x000fc60007ffe0ff */
[----:B------:R-:W1:-:S03]  /*0570*/  DSETP.GEU.AND P1, PT, |R4|, c[0x2][0x0], PT ;  /* 0x008000000400762a */ /* 0x000e460003f2e200 */
[----:B------:R-:W1:Y:S07]  /*0580*/  F2F.F32.F64 R10, R4 ;  /* 0x00000004000a7310 */ /* 0x000e6e0000301000 */
[----:B0-----:R-:W-:-:S04]  /*0590*/  @!P0 FMUL R11, R11, 1.175494350822287508e-38 ;  /* 0x008000000b0b8820 */ /* 0x001fc80000400000 */
[----:B-1----:R-:W-:-:S05]  /*05a0*/  @!P1 FMUL R10, R10, 1.175494350822287508e-38 ;  /* 0x008000000a0a9820 */ /* 0x002fca0000400000 */
[----:B------:R0:W-:Y:S01]  /*05b0*/  STG.E.64 [R2.64], R10 ;  /* 0x0000000a02007986 */ /* 0x0001e2000c101b24 */
[----:B------:R-:W-:Y:S05]  /*05c0*/  BRA `(.L_x_4649) ;  /* 0x00000e6000007947 */ /* 0x000fea0003800000 */
.L_x_4660:
[----:B------:R-:W0:Y:S01]  /*05d0*/  F2F.F32.F64 R11, R4 ;  /* 0x00000004000b7310 */ /* 0x000e220000301000 */
[----:B------:R-:W0:Y:S01]  /*05e0*/  DSETP.GEU.AND P0, PT, |R4|, c[0x2][0x0], PT ;  /* 0x008000000400762a */ /* 0x000e220003f0e200 */
[----:B------:R-:W-:-:S03]  /*05f0*/  IADD3 R19, R9, 0x80, RZ ;  /* 0x0000008009137810 */ /* 0x000fc60007ffe0ff */
[----:B------:R-:W1:-:S03]  /*0600*/  DSETP.GEU.AND P1, PT, |R6|, c[0x2][0x0], PT ;  /* 0x008000000600762a */ /* 0x000e460003f2e200 */
[----:B------:R-:W1:Y:S07]  /*0610*/  F2F.F32.F64 R0, R6 ;  /* 0x0000000600007310 */ /* 0x000e6e0000301000 */
[----:B0-----:R-:W-:-:S04]  /*0620*/  @!P0 FMUL R11, R11, 1.175494350822287508e-38 ;  /* 0x008000000b0b8820 */ /* 0x001fc80000400000 */
[----:B-1----:R-:W-:-:S05]  /*0630*/  @!P1 FMUL R0, R0, 1.175494350822287508e-38 ;  /* 0x0080000000009820 */ /* 0x002fca0000400000 */
[----:B------:R-:W-:-:S05]  /*0640*/  F2FP.PACK_AB R11, R0, R11 ;  /* 0x0000000b000b723e */ /* 0x000fca00000000ff */
[----:B------:R0:W-:Y:S01]  /*0650*/  STG.E [R2.64], R11 ;  /* 0x0000000b02007986 */ /* 0x0001e2000c101924 */
[----:B------:R-:W-:Y:S05]  /*0660*/  BRA `(.L_x_4649) ;  /* 0x00000dc000007947 */ /* 0x000fea0003800000 */
.L_x_4659:
[----:B------:R0:W-:Y:S01]  /*0670*/  STG.E.64 [R2.64], R4 ;  /* 0x0000000402007986 */ /* 0x0001e2000c101b24 */
[----:B------:R-:W-:Y:S01]  /*0680*/  IADD3 R19, R9, 0x80, RZ ;  /* 0x0000008009137810 */ /* 0x000fe20007ffe0ff */
[----:B------:R-:W-:Y:S05]  /*0690*/  BRA `(.L_x_4649) ;  /* 0x00000d9000007947 */ /* 0x000fea0003800000 */
.L_x_4650:
        /* <DEDUP_REMOVED lines=8> */
[----:B------:R-:W0:Y:S01]  /*0720*/  DSETP.NEU.AND P0, PT, R6, RZ, PT ;  /* 0x000000ff0600722a */ /* 0x000e220003f0d000 */
[----:B------:R-:W-:-:S05]  /*0730*/  IADD3 R19, R9, 0x80, RZ ;  /* 0x0000008009137810 */ /* 0x000fca0007ffe0ff */
[----:B0-----:R-:W0:-:S06]  /*0740*/  DSETP.NEU.OR P0, PT, R4, RZ, P0 ;  /* 0x000000ff0400722a */ /* 0x001e0c000070d400 */
[----:B0-----:R-:W-:-:S05]  /*0750*/  SEL R5, RZ, 0x1, !P0 ;  /* 0x00000001ff057807 */ /* 0x001fca0004000000 */
[----:B------:R0:W-:Y:S01]  /*0760*/  STG.E.U8 [R2.64], R5 ;  /* 0x0000000502007986 */ /* 0x0001e2000c101124 */
[----:B------:R-:W-:Y:S05]  /*0770*/  BRA `(.L_x_4649) ;  /* 0x00000cb000007947 */ /* 0x000fea0003800000 */
.L_x_4663:
[----:B------:R0:W-:Y:S01]  /*0780*/  STG.E.128 [R2.64], R4 ;  /* 0x0000000402007986 */ /* 0x0001e2000c101d24 */
[----:B------:R-:W-:Y:S01]  /*0790*/  IADD3 R19, R9, 0x80, RZ ;  /* 0x0000008009137810 */ /* 0x000fe20007ffe0ff */
[----:B------:R-:W-:Y:S05]  /*07a0*/  BRA `(.L_x_4649) ;  /* 0x00000c8000007947 */ /* 0x000fea0003800000 */
.L_x_4662:
[----:B------:R-:W-:-:S13]  /*07b0*/  ISETP.NE.AND P0, PT, R0, 0xf, PT ;  /* 0x0000000f0000780c */ /* 0x000fda0003f05270 */
[----:B------:R-:W-:Y:S05]  /*07c0*/  @!P0 BRA `(.L_x_4664) ;  /* 0x000003b000008947 */ /* 0x000fea0003800000 */
[----:B------:R-:W-:-:S13]  /*07d0*/  ISETP.NE.AND P0, PT, R0, 0x17, PT ;  /* 0x000000170000780c */ /* 0x000fda0003f05270 */
[----:B------:R-:W-:Y:S05]  /*07e0*/  @!P0 BRA `(.L_x_4665) ;  /* 0x000001c000008947 */ /* 0x000fea0003800000 */
[----:B------:R-:W-:-:S13]  /*07f0*/  ISETP.NE.AND P0, PT, R0, 0x18, PT ;  /* 0x000000180000780c */ /* 0x000fda0003f05270 */
[----:B------:R-:W-:Y:S05]  /*0800*/  @P0 BRA `(.L_x_4654) ;  /* 0x00000a5000000947 */ /* 0x000fea0003800000 */
[----:B------:R0:W1:Y:S01]  /*0810*/  F2F.F32.F64 R11, R4 ;  /* 0x00000004000b7310 */ /* 0x0000620000301000 */
[----:B------:R0:W1:Y:S01]  /*0820*/  DSETP.GEU.AND P0, PT, |R4|, c[0x2][0x0], PT ;  /* 0x008000000400762a */ /* 0x0000620003f0e200 */
[----:B------:R-:W-:Y:S01]  /*0830*/  IMAD R2, R16, 0x200, R9 ;  /* 0x0000020010027824 */ /* 0x000fe200078e0209 */
[----:B------:R-:W-:Y:S03]  /*0840*/  BSSY B0, `(.L_x_4666) ;  /* 0x0000012000007945 */ /* 0x000fe60003800000 */
[----:B------:R-:W-:Y:S02]  /*0850*/  IMAD R2, R2, c[0x0][0x198], RZ ;  /* 0x0000660002027a24 */ /* 0x000fe400078e02ff */
[----:B0-----:R-:W-:-:S03]  /*0860*/  IMAD.MOV.U32 R4, RZ, RZ, 0x7f ;  /* 0x0000007fff047424 */ /* 0x001fc600078e00ff */
[----:B------:R-:W-:-:S04]  /*0870*/  IADD3 R2, P1, R2, c[0x0][0x180], RZ ;  /* 0x0000600002027a10 */ /* 0x000fc80007f3e0ff */
[----:B-1----:R-:W-:-:S05]  /*0880*/  @!P0 FMUL R11, R11, 1.175494350822287508e-38 ;  /* 0x008000000b0b8820 */ /* 0x002fca0000400000 */
[C---:B------:R-:W-:Y:S02]  /*0890*/  LOP3.LUT R0, R11.reuse, 0x7fffffff, RZ, 0xc0, !PT ;  /* 0x7fffffff0b007812 */ /* 0x040fe400078ec0ff */
[----:B------:R-:W-:Y:S02]  /*08a0*/  LOP3.LUT R3, R11, 0x80000000, RZ, 0xc0, !PT ;  /* 0x800000000b037812 */ /* 0x000fe400078ec0ff */
[----:B------:R-:W-:Y:S02]  /*08b0*/  ISETP.GT.U32.AND P0, PT, R0, 0x43efffff, PT ;  /* 0x43efffff0000780c */ /* 0x000fe40003f04070 */
[----:B------:R-:W-:Y:S01]  /*08c0*/  SHF.R.U32.HI R7, RZ, 0x18, R3 ;  /* 0x00000018ff077819 */ /* 0x000fe20000011603 */
[----:B------:R-:W-:-:S10]  /*08d0*/  IMAD.X R3, RZ, RZ, c[0x0][0x184], P1 ;  /* 0x00006100ff037624 */ /* 0x000fd400008e06ff */
        /* <DEDUP_REMOVED lines=8> */
.L_x_4667:
[----:B------:R-:W-:Y:S05]  /*0960*/  BSYNC B0 ;  /* 0x0000000000007941 */ /* 0x000fea0003800000 */
.L_x_4666:
[----:B------:R-:W-:Y:S02]  /*0970*/  LOP3.LUT R7, R4, R7, RZ, 0xfc, !PT ;  /* 0x0000000704077212 */ /* 0x000fe400078efcff */
[----:B------:R-:W-:-:S03]  /*0980*/  IADD3 R19, R9, 0x80, RZ ;  /* 0x0000008009137810 */ /* 0x000fc60007ffe0ff */
[----:B------:R0:W-:Y:S01]  /*0990*/  STG.E.U8 [R2.64], R7 ;  /* 0x0000000702007986 */ /* 0x0001e2000c101124 */
[----:B------:R-:W-:Y:S05]  /*09a0*/  BRA `(.L_x_4649) ;  /* 0x00000a8000007947 */ /* 0x000fea0003800000 */
.L_x_4665:
[----:B------:R-:W0:Y:S01]  /*09b0*/  F2F.F32.F64 R3, R4 ;  /* 0x0000000400037310 */ /* 0x000e220000301000 */
[----:B------:R-:W0:Y:S01]  /*09c0*/  DSETP.GEU.AND P0, PT, |R4|, c[0x2][0x0], PT ;  /* 0x008000000400762a */ /* 0x000e220003f0e200 */
[----:B------:R-:W-:-:S13]  /*09d0*/  BSSY B0, `(.L_x_4668) ;  /* 0x0000010000007945 */ /* 0x000fda0003800000 */
        /* <DEDUP_REMOVED lines=12> */
.L_x_4669:
[----:B------:R-:W-:Y:S01]  /*0aa0*/  IMAD.MOV.U32 R0, RZ, RZ, 0x7f ;  /* 0x0000007fff007424 */ /* 0x000fe200078e00ff */
[----:B------:R-:W-:-:S04]  /*0ab0*/  ISETP.GT.U32.AND P0, PT, R2, 0x7f800000, PT ;  /* 0x7f8000000200780c */ /* 0x000fc80003f04070 */
[----:B------:R-:W-:-:S04]  /*0ac0*/  SEL R0, R0, 0x7c, P0 ;  /* 0x0000007c00007807 */ /* 0x000fc80000000000 */
.L_x_4670:
[----:B------:R-:W-:Y:S05]  /*0ad0*/  BSYNC B0 ;  /* 0x0000000000007941 */ /* 0x000fea0003800000 */
.L_x_4668:
[----:B------:R-:W-:Y:S01]  /*0ae0*/  IMAD R2, R16, 0x200, R9 ;  /* 0x0000020010027824 */ /* 0x000fe200078e0209 */
[----:B------:R-:W-:Y:S02]  /*0af0*/  LOP3.LUT R3, R3, 0x80000000, RZ, 0xc0, !PT ;  /* 0x8000000003037812 */ /* 0x000fe400078ec0ff */
[----:B------:R-:W-:Y:S01]  /*0b00*/  IADD3 R19, R9, 0x80, RZ ;  /* 0x0000008009137810 */ /* 0x000fe20007ffe0ff */
[----:B------:R-:W-:Y:S01]  /*0b10*/  IMAD R2, R2, c[0x0][0x198], RZ ;  /* 0x0000660002027a24 */ /* 0x000fe200078e02ff */
[----:B------:R-:W-:-:S04]  /*0b20*/  SHF.R.U32.HI R5, RZ, 0x18, R3 ;  /* 0x00000018ff057819 */ /* 0x000fc80000011603 */
[----:B------:R-:W-:Y:S02]  /*0b30*/  IADD3 R2, P0, R2, c[0x0][0x180], RZ ;  /* 0x0000600002027a10 */ /* 0x000fe40007f1e0ff */
[----:B------:R-:W-:-:S03]  /*0b40*/  LOP3.LUT R5, R0, R5, RZ, 0xfc, !PT ;  /* 0x0000000500057212 */ /* 0x000fc600078efcff */
[----:B------:R-:W-:-:S05]  /*0b50*/  IMAD.X R3, RZ, RZ, c[0x0][0x184], P0 ;  /* 0x00006100ff037624 */ /* 0x000fca00000e06ff */
[----:B------:R0:W-:Y:S01]  /*0b60*/  STG.E.U8 [R2.64], R5 ;  /* 0x0000000502007986 */ /* 0x0001e2000c101124 */
[----:B------:R-:W-:Y:S05]  /*0b70*/  BRA `(.L_x_4649) ;  /* 0x000008b000007947 */ /* 0x000fea0003800000 */
.L_x_4664:
[----:B------:R-:W0:Y:S01]  /*0b80*/  F2F.F32.F64 R0, R4 ;  /* 0x0000000400007310 */ /* 0x000e220000301000 */
[----:B------:R-:W0:Y:S01]  /*0b90*/  DSETP.GEU.AND P0, PT, |R4|, c[0x2][0x0], PT ;  /* 0x008000000400762a */ /* 0x000e220003f0e200 */
[----:B------:R-:W-:-:S13]  /*0ba0*/  IADD3 R19, R9, 0x80, RZ ;  /* 0x0000008009137810 */ /* 0x000fda0007ffe0ff */
[----:B0-----:R-:W-:-:S05]  /*0bb0*/  @!P0 FMUL R0, R0, 1.175494350822287508e-38 ;  /* 0x0080000000008820 */ /* 0x001fca0000400000 */
[----:B------:R-:W-:-:S05]  /*0bc0*/  F2FP.BF16.PACK_AB R0, RZ, R0 ;  /* 0x00000000ff00723e */ /* 0x000fca00000010ff */
[----:B------:R0:W-:Y:S01]  /*0bd0*/  STG.E.U16 [R2.64], R0 ;  /* 0x0000000002007986 */ /* 0x0001e2000c101524 */
[----:B------:R-:W-:Y:S05]  /*0be0*/  BRA `(.L_x_4649) ;  /* 0x0000084000007947 */ /* 0x000fea0003800000 */
.L_x_4661:
        /* <DEDUP_REMOVED lines=8> */
[----:B------:R-:W0:Y:S01]  /*0c70*/  F2I.U32.F64.TRUNC R5, R4 ;  /* 0x0000000400057311 */ /* 0x000e22000030d000 */
[----:B------:R-:W-:Y:S01]  /*0c80*/  IADD3 R19, R9, 0x80, RZ ;  /* 0x0000008009137810 */ /* 0x000fe20007ffe0ff */
[----:B0-----:R0:W-:Y:S01]  /*0c90*/  STG.E.U16 [R2.64], R5 ;  /* 0x0000000502007986 */ /* 0x0011e2000c101524 */
[----:B------:R-:W-:Y:S05]  /*0ca0*/  BRA `(.L_x_4649) ;  /* 0x0000078000007947 */ /* 0x000fea0003800000 */
.L_x_4673:
[----:B------:R-:W0:Y:S01]  /*0cb0*/  F2F.F32.F64 R3, R4 ;  /* 0x0000000400037310 */ /* 0x000e220000301000 */
[----:B------:R-:W0:Y:S01]  /*0cc0*/  DSETP.GEU.AND P0, PT, |R4|, c[0x2][0x0], PT ;  /* 0x008000000400762a */ /* 0x000e220003f0e200 */
[----:B------:R-:W-:Y:S01]  /*0cd0*/  BSSY B0, `(.L_x_4674) ;  /* 0x0000015000007945 */ /* 0x000fe20003800000 */
[----:B------:R-:W-:-:S12]  /*0ce0*/  IMAD.MOV.U32 R0, RZ, RZ, 0x80 ;  /* 0x00000080ff007424 */ /* 0x000fd800078e00ff */
        /* <DEDUP_REMOVED lines=15> */
.L_x_4676:
[----:B------:R-:W-:-:S04]  /*0de0*/  LOP3.LUT R3, R3, 0x80000000, RZ, 0xc0, !PT ;  /* 0x8000000003037812 */ /* 0x000fc800078ec0ff */
[----:B------:R-:W-:-:S04]  /*0df0*/  SHF.R.U32.HI R3, RZ, 0x18, R3 ;  /* 0x00000018ff037819 */ /* 0x000fc80000011603 */
[----:B------:R-:W-:-:S04]  /*0e00*/  LOP3.LUT R2, R2, R3, RZ, 0xfc, !PT ;  /* 0x0000000302027212 */ /* 0x000fc800078efcff */
[----:B------:R-:W-:Y:S02]  /*0e10*/  PRMT R0, R2, 0x7610, R0 ;  /* 0x0000761002007816 */ /* 0x000fe40000000000 */
.L_x_4675:
[----:B------:R-:W-:Y:S05]  /*0e20*/  BSYNC B0 ;  /* 0x0000000000007941 */ /* 0x000fea0003800000 */
.L_x_4674:
[----:B------:R-:W-:Y:S01]  /*0e30*/  IMAD R2, R16, 0x200, R9 ;  /* 0x0000020010027824 */ /* 0x000fe200078e0209 */
[----:B------:R-:W-:-:S03]  /*0e40*/  IADD3 R19, R9, 0x80, RZ ;  /* 0x0000008009137810 */ /* 0x000fc60007ffe0ff */
[----:B------:R-:W-:-:S05]  /*0e50*/  IMAD R2, R2, c[0x0][0x198], RZ ;  /* 0x0000660002027a24 */ /* 0x000fca00078e02ff */
[----:B------:R-:W-:-:S05]  /*0e60*/  IADD3 R2, P0, R2, c[0x0][0x180], RZ ;  /* 0x0000600002027a10 */ /* 0x000fca0007f1e0ff */
[----:B------:R-:W-:-:S05]  /*0e70*/  IMAD.X R3, RZ, RZ, c[0x0][0x184], P0 ;  /* 0x00006100ff037624 */ /* 0x000fca00000e06ff */
[----:B------:R0:W-:Y:S01]  /*0e80*/  STG.E.U8 [R2.64], R0 ;  /* 0x0000000002007986 */ /* 0x0001e2000c101124 */
[----:B------:R-:W-:Y:S05]  /*0e90*/  BRA `(.L_x_4649) ;  /* 0x0000059000007947 */ /* 0x000fea0003800000 */
.L_x_4672:
        /* <DEDUP_REMOVED lines=19> */
.L_x_4679:
[----:B------:R-:W-:-:S04]  /*0fd0*/  LOP3.LUT R3, R3, 0x80000000, RZ, 0xc0, !PT ;  /* 0x8000000003037812 */ /* 0x000fc800078ec0ff */
[----:B------:R-:W-:-:S04]  /*0fe0*/  SHF.R.U32.HI R3, RZ, 0x18, R3 ;  /* 0x00000018ff037819 */ /* 0x000fc80000011603 */
[----:B------:R-:W-:-:S04]  /*0ff0*/  LOP3.LUT R2, R2, R3, RZ, 0xfc, !PT ;  /* 0x0000000302027212 */ /* 0x000fc800078efcff */
[----:B------:R-:W-:Y:S02]  /*1000*/  PRMT R0, R2, 0x7610, R0 ;  /* 0x0000761002007816 */ /* 0x000fe40000000000 */
.L_x_4678:
[----:B------:R-:W-:Y:S05]  /*1010*/  BSYNC B0 ;  /* 0x0000000000007941 */ /* 0x000fea0003800000 */
.L_x_4677:
[----:B------:R-:W-:Y:S01]  /*1020*/  IMAD R2, R16, 0x200, R9 ;  /* 0x0000020010027824 */ /* 0x000fe200078e0209 */
[----:B------:R-:W-:-:S03]  /*1030*/  IADD3 R19, R9, 0x80, RZ ;  /* 0x0000008009137810 */ /* 0x000fc60007ffe0ff */
[----:B------:R-:W-:-:S05]  /*1040*/  IMAD R2, R2, c[0x0][0x198], RZ ;  /* 0x0000660002027a24 */ /* 0x000fca00078e02ff */
[----:B------:R-:W-:-:S05]  /*1050*/  IADD3 R2, P0, R2, c[0x0][0x180], RZ ;  /* 0x0000600002027a10 */ /* 0x000fca0007f1e0ff */
[----:B------:R-:W-:-:S05]  /*1060*/  IMAD.X R3, RZ, RZ, c[0x0][0x184], P0 ;  /* 0x00006100ff037624 */ /* 0x000fca00000e06ff */
[----:B------:R0:W-:Y:S01]  /*1070*/  STG.E.U8 [R2.64], R0 ;  /* 0x0000000002007986 */ /* 0x0001e2000c101124 */
[----:B------:R-:W-:Y:S05]  /*1080*/  BRA `(.L_x_4649) ;  /* 0x000003a000007947 */ /* 0x000fea0003800000 */
.L_x_4671:
        /* <DEDUP_REMOVED lines=8> */
[----:B------:R-:W-:Y:S01]  /*1110*/  IADD3 R19, R9, 0x80, RZ ;  /* 0x0000008009137810 */ /* 0x000fe20007ffe0ff */
[----:B0-----:R-:W-:-:S12]  /*1120*/  IMAD.MOV.U32 R5, RZ, RZ, 0xff ;  /* 0x000000ffff057424 */ /* 0x001fd800078e00ff */
[----:B-1----:R-:W-:Y:S01]  /*1130*/  @!P0 FMUL R7, R7, 1.175494350822287508e-38 ;  /* 0x0080000007078820 */ /* 0x002fe20000400000 */
[----:B------:R-:W-:-:S04]  /*1140*/  PLOP3.LUT P0, PT, PT, PT, PT, 0x80, 0x0 ;  /* 0x000000000000781c */ /* 0x000fc80003f0f070 */
[----:B------:R-:W-:-:S04]  /*1150*/  SHF.R.U32.HI R0, RZ, 0x17, R7 ;  /* 0x00000017ff007819 */ /* 0x000fc80000011607 */
[----:B------:R-:W-:-:S04]  /*1160*/  LOP3.LUT R2, R0, 0xff, RZ, 0xc0, !PT ;  /* 0x000000ff00027812 */ /* 0x000fc800078ec0ff */
[----:B------:R-:W-:-:S13]  /*1170*/  ISETP.NE.AND P2, PT, R2, 0xff, PT ;  /* 0x000000ff0200780c */ /* 0x000fda0003f45270 */
[--C-:B------:R-:W-:Y:S02]  /*1180*/  @P2 SHF.R.U32.HI R3, RZ, 0x16, R7.reuse ;  /* 0x00000016ff032819 */ /* 0x100fe40000011607 */
[----:B------:R-:W-:Y:S01]  /*1190*/  @P2 LOP3.LUT P1, RZ, R2, 0x3fffff, R7, 0xf8, !PT ;  /* 0x003fffff02ff2812 */ /* 0x000fe2000782f807 */
[----:B------:R-:W-:Y:S01]  /*11a0*/  IMAD R2, R16, 0x200, R9 ;  /* 0x0000020010027824 */ /* 0x000fe200078e0209 */
[----:B------:R-:W-:Y:S02]  /*11b0*/  @P2 LOP3.LUT R3, R3, 0x1, RZ, 0xc0, !PT ;  /* 0x0000000103032812 */ /* 0x000fe400078ec0ff */
[----:B------:R-:W-:Y:S01]  /*11c0*/  @P2 IADD3 R4, R0, 0x1, RZ ;  /* 0x0000000100042810 */ /* 0x000fe20007ffe0ff */
[----:B------:R-:W-:Y:S01]  /*11d0*/  IMAD R2, R2, c[0x0][0x198], RZ ;  /* 0x0000660002027a24 */ /* 0x000fe200078e02ff */
[----:B------:R-:W-:-:S04]  /*11e0*/  @P2 ISETP.EQ.U32.AND P1, PT, R3, 0x1, P1 ;  /* 0x000000010300280c */ /* 0x000fc80000f22070 */
[----:B------:R-:W-:Y:S02]  /*11f0*/  @P2 PLOP3.LUT P0, PT, P1, PT, PT, 0x80, 0x0 ;  /* 0x000000000000281c */ /* 0x000fe40000f0f070 */
[----:B------:R-:W-:-:S05]  /*1200*/  IADD3 R2, P1, R2, c[0x0][0x180], RZ ;  /* 0x0000600002027a10 */ /* 0x000fca0007f3e0ff */
[----:B------:R-:W-:-:S06]  /*1210*/  IMAD.X R3, RZ, RZ, c[0x0][0x184], P1 ;  /* 0x00006100ff037624 */ /* 0x000fcc00008e06ff */
[----:B------:R-:W-:-:S04]  /*1220*/  @!P0 IMAD.MOV R4, RZ, RZ, R0 ;  /* 0x000000ffff048224 */ /* 0x000fc800078e0200 */
[----:B------:R-:W-:-:S05]  /*1230*/  @P2 IMAD.MOV.U32 R5, RZ, RZ, R4 ;  /* 0x000000ffff052224 */ /* 0x000fca00078e0004 */
[----:B------:R0:W-:Y:S01]  /*1240*/  STG.E.U8 [R2.64], R5 ;  /* 0x0000000502007986 */ /* 0x0001e2000c101124 */
[----:B------:R-:W-:Y:S05]  /*1250*/  BRA `(.L_x_4649) ;  /* 0x000001d000007947 */ /* 0x000fea0003800000 */
.L_x_4654:
        /* <DEDUP_REMOVED lines=22> */
.L_x_4681:
[----:B------:R-:W0:Y:S01]  /*13c0*/  F2I.U64.F64.TRUNC R4, R4 ;  /* 0x0000000400047311 */ /* 0x000e22000030d800 */
[----:B------:R-:W-:Y:S01]  /*13d0*/  IADD3 R19, R9, 0x80, RZ ;  /* 0x0000008009137810 */ /* 0x000fe20007ffe0ff */
[----:B0-----:R0:W-:Y:S01]  /*13e0*/  STG.E.64 [R2.64], R4 ;  /* 0x0000000402007986 */ /* 0x0011e2000c101b24 */
[----:B------:R-:W-:Y:S05]  /*13f0*/  BRA `(.L_x_4649) ;  /* 0x0000003000007947 */ /* 0x000fea0003800000 */
.L_x_4680:
[----:B------:R-:W0:Y:S01]  /*1400*/  F2I.U32.F64.TRUNC R5, R4 ;  /* 0x0000000400057311 */ /* 0x000e22000030d000 */
[----:B------:R-:W-:Y:S01]  /*1410*/  IADD3 R19, R9, 0x80, RZ ;  /* 0x0000008009137810 */ /* 0x000fe20007ffe0ff */
[----:B0-----:R0:W-:Y:S06]  /*1420*/  STG.E [R2.64], R5 ;  /* 0x0000000502007986 */ /* 0x0011ec000c101924 */
.L_x_4649:
[----:B-1----:R-:W-:Y:S05]  /*1430*/  BSYNC B6 ;  /* 0x0000000000067941 */ /* 0x002fea0003800000 */
.L_x_4648:
        /* <DEDUP_REMOVED lines=21> */
[----:B------:R-:W-:Y:S02]  /*1590*/  FSEL R5, RZ, c[0x0][0x174], P0 ;  /* 0x00005d00ff057a08 */ /* 0x000fe40000000000 */
[----:B------:R-:W-:-:S04]  /*15a0*/  FSEL R4, RZ, c[0x0][0x170], P0 ;  /* 0x00005c00ff047a08 */ /* 0x000fc80000000000 */
[----:B------:R-:W0:Y:S02]  /*15b0*/  F2I.F64.TRUNC R5, R4 ;  /* 0x0000000400057311 */ /* 0x000e24000030d100 */
[----:B0-----:R0:W-:Y:S01]  /*15c0*/  STG.E.U8 [R2.64], R5 ;  /* 0x0000000502007986 */ /* 0x0011e2000c101124 */
[----:B------:R-:W-:Y:S05]  /*15d0*/  BRA `(.L_x_4689) ;  /* 0x000014d000007947 */ /* 0x000fea0003800000 */
.L_x_4687:
[----:B------:R-:W-:-:S04]  /*15e0*/  IADD3 R5, R9, 0x80, RZ ;  /* 0x0000008009057810 */ /* 0x000fc80007ffe0ff */
[----:B------:R-:W-:-:S04]  /*15f0*/  ISETP.GE.AND P0, PT, R5, R18, PT ;  /* 0x000000120500720c */ /* 0x000fc80003f06270 */
[----:B------:R-:W-:Y:S02]  /*1600*/  FSEL R4, RZ, c[0x0][0x170], P0 ;  /* 0x00005c00ff047a08 */ /* 0x000fe40000000000 */
[----:B------:R-:W-:-:S06]  /*1610*/  FSEL R5, RZ, c[0x0][0x174], P0 ;  /* 0x00005d00ff057a08 */ /* 0x000fcc0000000000 */
[----:B------:R-:W0:Y:S02]  /*1620*/  F2I.S64.F64.TRUNC R4, R4 ;  /* 0x0000000400047311 */ /* 0x000e24000030d900 */
[----:B0-----:R-:W-:-:S05]  /*1630*/  IMAD.MOV.U32 R7, RZ, RZ, R4 ;  /* 0x000000ffff077224 */ /* 0x001fca00078e0004 */
[----:B------:R0:W-:Y:S01]  /*1640*/  STG.E.U8 [R2.64], R7 ;  /* 0x0000000702007986 */ /* 0x0001e2000c101124 */
[----:B------:R-:W-:Y:S05]  /*1650*/  BRA `(.L_x_4689) ;  /* 0x0000145000007947 */ /* 0x000fea0003800000 */
.L_x_4686:
        /* <DEDUP_REMOVED lines=9> */
[----:B------:R-:W-:-:S06]  /*16f0*/  FSEL R5, RZ, c[0x0][0x174], P0 ;  /* 0x00005d00ff057a08 */ /* 0x000fcc0000000000 */
[----:B------:R-:W0:Y:S02]  /*1700*/  F2I.S64.F64.TRUNC R4, R4 ;  /* 0x0000000400047311 */ /* 0x000e24000030d900 */
[----:B0-----:R0:W-:Y:S01]  /*1710*/  STG.E.64 [R2.64], R4 ;  /* 0x0000000402007986 */ /* 0x0011e2000c101b24 */
[----:B------:R-:W-:Y:S05]  /*1720*/  BRA `(.L_x_4689) ;  /* 0x0000138000007947 */ /* 0x000fea0003800000 */
.L_x_4691:
[----:B------:R-:W-:-:S04]  /*1730*/  IADD3 R5, R9, 0x80, RZ ;  /* 0x0000008009057810 */ /* 0x000fc80007ffe0ff */
[----:B------:R-:W-:-:S04]  /*1740*/  ISETP.GE.AND P0, PT, R5, R18, PT ;  /* 0x000000120500720c */ /* 0x000fc80003f06270 */
[----:B------:R-:W-:Y:S02]  /*1750*/  FSEL R5, RZ, c[0x0][0x174], P0 ;  /* 0x00005d00ff057a08 */ /* 0x000fe40000000000 */
[----:B------:R-:W-:-:S04]  /*1760*/  FSEL R4, RZ, c[0x0][0x170], P0 ;  /* 0x00005c00ff047a08 */ /* 0x000fc80000000000 */
[----:B------:R-:W0:Y:S02]  /*1770*/  F2I.F64.TRUNC R5, R4 ;  /* 0x0000000400057311 */ /* 0x000e24000030d100 */
[----:B0-----:R0:W-:Y:S01]  /*1780*/  STG.E [R2.64], R5 ;  /* 0x0000000502007986 */ /* 0x0011e2000c101924 */
[----:B------:R-:W-:Y:S05]  /*1790*/  BRA `(.L_x_4689) ;  /* 0x0000131000007947 */ /* 0x000fea0003800000 */
.L_x_4690:
[----:B------:R-:W-:-:S04]  /*17a0*/  IADD3 R5, R9, 0x80, RZ ;  /* 0x0000008009057810 */ /* 0x000fc80007ffe0ff */
[----:B------:R-:W-:-:S04]  /*17b0*/  ISETP.GE.AND P0, PT, R5, R18, PT ;  /* 0x000000120500720c */ /* 0x000fc80003f06270 */
[----:B------:R-:W-:Y:S02]  /*17c0*/  FSEL R5, RZ, c[0x0][0x174], P0 ;  /* 0x00005d00ff057a08 */ /* 0x000fe40000000000 */
[----:B------:R-:W-:-:S04]  /*17d0*/  FSEL R4, RZ, c[0x0][0x170], P0 ;  /* 0x00005c00ff047a08 */ /* 0x000fc80000000000 */
[----:B------:R-:W0:Y:S02]  /*17e0*/  F2I.F64.TRUNC R5, R4 ;  /* 0x0000000400057311 */ /* 0x000e24000030d100 */
[----:B0-----:R0:W-:Y:S01]  /*17f0*/  STG.E.U16 [R2.64], R5 ;  /* 0x0000000502007986 */ /* 0x0011e2000c101524 */
[----:B------:R-:W-:Y:S05]  /*1800*/  BRA `(.L_x_4689) ;  /* 0x000012a000007947 */ /* 0x000fea0003800000 */
.L_x_4685:
        /* <DEDUP_REMOVED lines=9> */
[----:B------:R-:W-:-:S04]  /*18a0*/  FSEL R5, RZ, c[0x0][0x174], P0 ;  /* 0x00005d00ff057a08 */ /* 0x000fc80000000000 */
[----:B------:R-:W0:Y:S02]  /*18b0*/  F2F.F32.F64 R7, R4 ;  /* 0x0000000400077310 */ /* 0x000e240000301000 */
[----:B------:R-:W0:-:S14]  /*18c0*/  DSETP.GEU.AND P0, PT, |R4|, c[0x2][0x0], PT ;  /* 0x008000000400762a */ /* 0x000e1c0003f0e200 */
[----:B0-----:R-:W-:-:S05]  /*18d0*/  @!P0 FMUL R7, R7, 1.175494350822287508e-38 ;  /* 0x0080000007078820 */ /* 0x001fca0000400000 */
[----:B------:R0:W-:Y:S01]  /*18e0*/  STG.E [R2.64], R7 ;  /* 0x0000000702007986 */ /* 0x0001e2000c101924 */
[----:B------:R-:W-:Y:S05]  /*18f0*/  BRA `(.L_x_4689) ;  /* 0x000011b000007947 */ /* 0x000fea0003800000 */
.L_x_4693:
[----:B------:R-:W-:-:S04]  /*1900*/  IADD3 R5, R9, 0x80, RZ ;  /* 0x0000008009057810 */ /* 0x000fc80007ffe0ff */
[----:B------:R-:W-:-:S04]  /*1910*/  ISETP.GE.AND P0, PT, R5, R18, PT ;  /* 0x000000120500720c */ /* 0x000fc80003f06270 */
[----:B------:R-:W-:Y:S02]  /*1920*/  FSEL R4, RZ, c[0x0][0x170], P0 ;  /* 0x00005c00ff047a08 */ /* 0x000fe40000000000 */
[----:B------:R-:W-:-:S04]  /*1930*/  FSEL R5, RZ, c[0x0][0x174], P0 ;  /* 0x00005d00ff057a08 */ /* 0x000fc80000000000 */
[----:B------:R-:W0:Y:S02]  /*1940*/  F2F.F32.F64 R0, R4 ;  /* 0x0000000400007310 */ /* 0x000e240000301000 */
[----:B------:R-:W0:-:S14]  /*1950*/  DSETP.GEU.AND P0, PT, |R4|, c[0x2][0x0], PT ;  /* 0x008000000400762a */ /* 0x000e1c0003f0e200 */
[----:B0-----:R-:W-:-:S05]  /*1960*/  @!P0 FMUL R0, R0, 1.175494350822287508e-38 ;  /* 0x0080000000008820 */ /* 0x001fca0000400000 */
[----:B------:R-:W-:-:S05]  /*1970*/  F2FP.PACK_AB R0, RZ, R0 ;  /* 0x00000000ff00723e */ /* 0x000fca00000000ff */
[----:B------:R0:W-:Y:S01]  /*1980*/  STG.E.U16 [R2.64], R0 ;  /* 0x0000000002007986 */ /* 0x0001e2000c101524 */
[----:B------:R-:W-:Y:S05]  /*1990*/  BRA `(.L_x_4689) ;  /* 0x0000111000007947 */ /* 0x000fea0003800000 */
.L_x_4692:
        /* <DEDUP_REMOVED lines=10> */
[----:B------:R-:W-:Y:S02]  /*1a40*/  FSEL R4, RZ, c[0x0][0x178], P0 ;  /* 0x00005e00ff047a08 */ /* 0x000fe40000000000 */
[----:B------:R-:W-:Y:S01]  /*1a50*/  FSEL R5, RZ, c[0x0][0x17c], P0 ;  /* 0x00005f00ff057a08 */ /* 0x000fe20000000000 */
[----:B------:R-:W0:Y:S01]  /*1a60*/  F2F.F32.F64 R8, R6 ;  /* 0x0000000600087310 */ /* 0x000e220000301000 */
[----:B------:R-:W0:-:S04]  /*1a70*/  DSETP.GEU.AND P1, PT, |R6|, c[0x2][0x0], PT ;  /* 0x008000000600762a */ /* 0x000e080003f2e200 */
[----:B------:R-:W1:-:S03]  /*1a80*/  DSETP.GEU.AND P0, PT, |R4|, c[0x2][0x0], PT ;  /* 0x008000000400762a */ /* 0x000e460003f0e200 */
[----:B------:R-:W1:Y:S07]  /*1a90*/  F2F.F32.F64 R9, R4 ;  /* 0x0000000400097310 */ /* 0x000e6e0000301000 */
[----:B0-----:R-:W-:-:S04]  /*1aa0*/  @!P1 FMUL R8, R8, 1.175494350822287508e-38 ;  /* 0x0080000008089820 */ /* 0x001fc80000400000 */
[----:B-1----:R-:W-:-:S05]  /*1ab0*/  @!P0 FMUL R9, R9, 1.175494350822287508e-38 ;  /* 0x0080000009098820 */ /* 0x002fca0000400000 */
[----:B------:R0:W-:Y:S01]  /*1ac0*/  STG.E.64 [R2.64], R8 ;  /* 0x0000000802007986 */ /* 0x0001e2000c101b24 */
[----:B------:R-:W-:Y:S05]  /*1ad0*/  BRA `(.L_x_4689) ;  /* 0x00000fd000007947 */ /* 0x000fea0003800000 */
.L_x_4695:
        /* <DEDUP_REMOVED lines=12> */
[----:B------:R-:W-:-:S05]  /*1ba0*/  F2FP.PACK_AB R9, R0, R9 ;  /* 0x000000090009723e */ /* 0x000fca00000000ff */
[----:B------:R0:W-:Y:S01]  /*1bb0*/  STG.E [R2.64], R9 ;  /* 0x0000000902007986 */ /* 0x0001e2000c101924 */
[----:B------:R-:W-:Y:S05]  /*1bc0*/  BRA `(.L_x_4689) ;  /* 0x00000ee000007947 */ /* 0x000fea0003800000 */
.L_x_4694:
[----:B------:R-:W-:-:S04]  /*1bd0*/  IADD3 R5, R9, 0x80, RZ ;  /* 0x0000008009057810 */ /* 0x000fc80007ffe0ff */
[----:B------:R-:W-:-:S04]  /*1be0*/  ISETP.GE.AND P0, PT, R5, R18, PT ;  /* 0x000000120500720c */ /* 0x000fc80003f06270 */
[----:B------:R-:W-:Y:S02]  /*1bf0*/  FSEL R4, RZ, c[0x0][0x170], P0 ;  /* 0x00005c00ff047a08 */ /* 0x000fe40000000000 */
[----:B------:R-:W-:-:S05]  /*1c00*/  FSEL R5, RZ, c[0x0][0x174], P0 ;  /* 0x00005d00ff057a08 */ /* 0x000fca0000000000 */
[----:B------:R0:W-:Y:S01]  /*1c10*/  STG.E.64 [R2.64], R4 ;  /* 0x0000000402007986 */ /* 0x0001e2000c101b24 */
[----:B------:R-:W-:Y:S05]  /*1c20*/  BRA `(.L_x_4689) ;  /* 0x00000e8000007947 */ /* 0x000fea0003800000 */
.L_x_4684:
        /* <DEDUP_REMOVED lines=13> */
[----:B------:R-:W-:Y:S02]  /*1d00*/  FSEL R5, RZ, c[0x0][0x174], P0 ;  /* 0x00005d00ff057a08 */ /* 0x000fe40000000000 */
[----:B------:R-:W0:-:S06]  /*1d10*/  DSETP.NEU.AND P0, PT, R6, RZ, PT ;  /* 0x000000ff0600722a */ /* 0x000e0c0003f0d000 */
[----:B0-----:R-:W0:-:S06]  /*1d20*/  DSETP.NEU.OR P0, PT, R4, RZ, P0 ;  /* 0x000000ff0400722a */ /* 0x001e0c000070d400 */
[----:B0-----:R-:W-:-:S05]  /*1d30*/  SEL R5, RZ, 0x1, !P0 ;  /* 0x00000001ff057807 */ /* 0x001fca0004000000 */
[----:B------:R0:W-:Y:S01]  /*1d40*/  STG.E.U8 [R2.64], R5 ;  /* 0x0000000502007986 */ /* 0x0001e2000c101124 */
[----:B------:R-:W-:Y:S05]  /*1d50*/  BRA `(.L_x_4689) ;  /* 0x00000d5000007947 */ /* 0x000fea0003800000 */
.L_x_4698:
[----:B------:R-:W-:-:S04]  /*1d60*/  IADD3 R5, R9, 0x80, RZ ;  /* 0x0000008009057810 */ /* 0x000fc80007ffe0ff */
[----:B------:R-:W-:-:S04]  /*1d70*/  ISETP.GE.AND P0, PT, R5, R18, PT ;  /* 0x000000120500720c */ /* 0x000fc80003f06270 */
[----:B------:R-:W-:Y:S02]  /*1d80*/  FSEL R6, RZ, c[0x0][0x178], P0 ;  /* 0x00005e00ff067a08 */ /* 0x000fe40000000000 */
[----:B------:R-:W-:Y:S02]  /*1d90*/  FSEL R7, RZ, c[0x0][0x17c], P0 ;  /* 0x00005f00ff077a08 */ /* 0x000fe40000000000 */
[----:B------:R-:W-:Y:S02]  /*1da0*/  FSEL R4, RZ, c[0x0][0x170], P0 ;  /* 0x00005c00ff047a08 */ /* 0x000fe40000000000 */
[----:B------:R-:W-:-:S05]  /*1db0*/  FSEL R5, RZ, c[0x0][0x174], P0 ;  /* 0x00005d00ff057a08 */ /* 0x000fca0000000000 */
[----:B------:R0:W-:Y:S01]  /*1dc0*/  STG.E.128 [R2.64], R4 ;  /* 0x0000000402007986 */ /* 0x0001e2000c101d24 */
[----:B------:R-:W-:Y:S05]  /*1dd0*/  BRA `(.L_x_4689) ;  /* 0x00000cd000007947 */ /* 0x000fea0003800000 */
.L_x_4697:
        /* <DEDUP_REMOVED lines=9> */
[----:B------:R-:W-:Y:S02]  /*1e70*/  FSEL R4, RZ, c[0x0][0x170], P0 ;  /* 0x00005c00ff047a08 */ /* 0x000fe40000000000 */
[----:B------:R-:W-:-:S04]  /*1e80*/  FSEL R5, RZ, c[0x0][0x174], P0 ;  /* 0x00005d00ff057a08 */ /* 0x000fc80000000000 */
[----:B------:R-:W0:Y:S02]  /*1e90*/  F2F.F32.F64 R9, R4 ;  /* 0x0000000400097310 */ /* 0x000e240000301000 */
        /* <DEDUP_REMOVED lines=15> */
.L_x_4702:
[----:B------:R-:W-:Y:S05]  /*1f90*/  BSYNC B0 ;  /* 0x0000000000007941 */ /* 0x000fea0003800000 */
.L_x_4701:
[----:B------:R-:W-:-:S05]  /*1fa0*/  LOP3.LUT R7, R6, R7, RZ, 0xfc, !PT ;  /* 0x0000000706077212 */ /* 0x000fca00078efcff */
[----:B------:R0:W-:Y:S01]  /*1fb0*/  STG.E.U8 [R2.64], R7 ;  /* 0x0000000702007986 */ /* 0x0001e2000c101124 */
[----:B------:R-:W-:Y:S05]  /*1fc0*/  BRA `(.L_x_4689) ;  /* 0x00000ae000007947 */ /* 0x000fea0003800000 */
.L_x_4700:
        /* <DEDUP_REMOVED lines=19> */
.L_x_4704:
[----:B------:R-:W-:Y:S01]  /*2100*/  IMAD.MOV.U32 R0, RZ, RZ, 0x7f ;  /* 0x0000007fff007424 */ /* 0x000fe200078e00ff */
[----:B------:R-:W-:-:S04]  /*2110*/  ISETP.GT.U32.AND P0, PT, R6, 0x7f800000, PT ;  /* 0x7f8000000600780c */ /* 0x000fc80003f04070 */
[----:B------:R-:W-:-:S04]  /*2120*/  SEL R0, R0, 0x7c, P0 ;  /* 0x0000007c00007807 */ /* 0x000fc80000000000 */
.L_x_4705:
[----:B------:R-:W-:Y:S05]  /*2130*/  BSYNC B0 ;  /* 0x0000000000007941 */ /* 0x000fea0003800000 */
.L_x_4703:
[----:B------:R-:W-:-:S04]  /*2140*/  LOP3.LUT R7, R7, 0x80000000, RZ, 0xc0, !PT ;  /* 0x8000000007077812 */ /* 0x000fc800078ec0ff */
[----:B------:R-:W-:-:S04]  /*2150*/  SHF.R.U32.HI R5, RZ, 0x18, R7 ;  /* 0x00000018ff057819 */ /* 0x000fc80000011607 */
[----:B------:R-:W-:-:S05]  /*2160*/  LOP3.LUT R5, R0, R5, RZ, 0xfc, !PT ;  /* 0x0000000500057212 */ /* 0x000fca00078efcff */
[----:B------:R0:W-:Y:S01]  /*2170*/  STG.E.U8 [R2.64], R5 ;  /* 0x0000000502007986 */ /* 0x0001e2000c101124 */
[----:B------:R-:W-:Y:S05]  /*2180*/  BRA `(.L_x_4689) ;  /* 0x0000092000007947 */ /* 0x000fea0003800000 */
.L_x_4699:
[----:B------:R-:W-:-:S04]  /*2190*/  IADD3 R5, R9, 0x80, RZ ;  /* 0x0000008009057810 */ /* 0x000fc80007ffe0ff */
[----:B------:R-:W-:-:S04]  /*21a0*/  ISETP.GE.AND P0, PT, R5, R18, PT ;  /* 0x000000120500720c */ /* 0x000fc80003f06270 */
[----:B------:R-:W-:Y:S02]  /*21b0*/  FSEL R4, RZ, c[0x0][0x170], P0 ;  /* 0x00005c00ff047a08 */ /* 0x000fe40000000000 */
[----:B------:R-:W-:-:S04]  /*21c0*/  FSEL R5, RZ, c[0x0][0x174], P0 ;  /* 0x00005d00ff057a08 */ /* 0x000fc80000000000 */
[----:B------:R-:W0:Y:S02]  /*21d0*/  F2F.F32.F64 R0, R4 ;  /* 0x0000000400007310 */ /* 0x000e240000301000 */
[----:B------:R-:W0:-:S14]  /*21e0*/  DSETP.GEU.AND P0, PT, |R4|, c[0x2][0x0], PT ;  /* 0x008000000400762a */ /* 0x000e1c0003f0e200 */
[----:B0-----:R-:W-:-:S05]  /*21f0*/  @!P0 FMUL R0, R0, 1.175494350822287508e-38 ;  /* 0x0080000000008820 */ /* 0x001fca0000400000 */
[----:B------:R-:W-:-:S05]  /*2200*/  F2FP.BF16.PACK_AB R0, RZ, R0 ;  /* 0x00000000ff00723e */ /* 0x000fca00000010ff */
[----:B------:R0:W-:Y:S01]  /*2210*/  STG.E.U16 [R2.64], R0 ;  /* 0x0000000002007986 */ /* 0x0001e2000c101524 */
[----:B------:R-:W-:Y:S05]  /*2220*/  BRA `(.L_x_4689) ;  /* 0x0000088000007947 */ /* 0x000fea0003800000 */
.L_x_4696:
        /* <DEDUP_REMOVED lines=12> */
[----:B------:R-:W0:Y:S02]  /*22f0*/  F2I.U32.F64.TRUNC R5, R4 ;  /* 0x0000000400057311 */ /* 0x000e24000030d000 */
[----:B0-----:R0:W-:Y:S01]  /*2300*/  STG.E.U16 [R2.64], R5 ;  /* 0x0000000502007986 */ /* 0x0011e2000c101524 */
[----:B------:R-:W-:Y:S05]  /*2310*/  BRA `(.L_x_4689) ;  /* 0x0000079000007947 */ /* 0x000fea0003800000 */
.L_x_4708:
[----:B------:R-:W-:Y:S01]  /*2320*/  IADD3 R5, R9, 0x80, RZ ;  /* 0x0000008009057810 */ /* 0x000fe20007ffe0ff */
[----:B------:R-:W-:Y:S01]  /*2330*/  BSSY B0, `(.L_x_4709) ;  /* 0x000001a000007945 */ /* 0x000fe20003800000 */
[----:B------:R-:W-:Y:S02]  /*2340*/  IMAD.MOV.U32 R0, RZ, RZ, 0x80 ;  /* 0x00000080ff007424 */ /* 0x000fe400078e00ff */
        /* <DEDUP_REMOVED lines=20> */
.L_x_4711:
[----:B------:R-:W-:-:S04]  /*2490*/  LOP3.LUT R6, R6, 0x80000000, RZ, 0xc0, !PT ;  /* 0x8000000006067812 */ /* 0x000fc800078ec0ff */
[----:B------:R-:W-:-:S04]  /*24a0*/  SHF.R.U32.HI R5, RZ, 0x18, R6 ;  /* 0x00000018ff057819 */ /* 0x000fc80000011606 */
[----:B------:R-:W-:-:S04]  /*24b0*/  LOP3.LUT R4, R4, R5, RZ, 0xfc, !PT ;  /* 0x0000000504047212 */ /* 0x000fc800078efcff */
[----:B------:R-:W-:Y:S02]  /*24c0*/  PRMT R0, R4, 0x7610, R0 ;  /* 0x0000761004007816 */ /* 0x000fe40000000000 */
.L_x_4710:
[----:B------:R-:W-:Y:S05]  /*24d0*/  BSYNC B0 ;  /* 0x0000000000007941 */ /* 0x000fea0003800000 */
.L_x_4709:
[----:B------:R0:W-:Y:S01]  /*24e0*/  STG.E.U8 [R2.64], R0 ;  /* 0x0000000002007986 */ /* 0x0001e2000c101124 */
[----:B------:R-:W-:Y:S05]  /*24f0*/  BRA `(.L_x_4689) ;  /* 0x000005b000007947 */ /* 0x000fea0003800000 */
.L_x_4707:
        /* <DEDUP_REMOVED lines=23> */
.L_x_4714:
[----:B------:R-:W-:-:S04]  /*2670*/  LOP3.LUT R6, R6, 0x80000000, RZ, 0xc0, !PT ;  /* 0x8000000006067812 */ /* 0x000fc800078ec0ff */
[----:B------:R-:W-:-:S04]  /*2680*/  SHF.R.U32.HI R5, RZ, 0x18, R6 ;  /* 0x00000018ff057819 */ /* 0x000fc80000011606 */
[----:B------:R-:W-:-:S04]  /*2690*/  LOP3.LUT R4, R4, R5, RZ, 0xfc, !PT ;  /* 0x0000000504047212 */ /* 0x000fc800078efcff */
[----:B------:R-:W-:Y:S02]  /*26a0*/  PRMT R0, R4, 0x7610, R0 ;  /* 0x0000761004007816 */ /* 0x000fe40000000000 */
.L_x_4713:
[----:B------:R-:W-:Y:S05]  /*26b0*/  BSYNC B0 ;  /* 0x0000000000007941 */ /* 0x000fea0003800000 */
.L_x_4712:
[----:B------:R0:W-:Y:S01]  /*26c0*/  STG.E.U8 [R2.64], R0 ;  /* 0x0000000002007986 */ /* 0x0001e2000c101124 */
[----:B------:R-:W-:Y:S05]  /*26d0*/  BRA `(.L_x_4689) ;  /* 0x000003d000007947 */ /* 0x000fea0003800000 */
.L_x_4706:
        /* <DEDUP_REMOVED lines=10> */
[----:B------:R0:W1:Y:S02]  /*2780*/  F2F.F32.F64 R9, R4 ;  /* 0x0000000400097310 */ /* 0x0000640000301000 */
[----:B------:R0:W1:Y:S02]  /*2790*/  DSETP.GEU.AND P0, PT, |R4|, c[0x2][0x0], PT ;  /* 0x008000000400762a */ /* 0x0000640003f0e200 */
[----:B0-----:R-:W-:-:S12]  /*27a0*/  IMAD.MOV.U32 R5, RZ, RZ, 0xff ;  /* 0x000000ffff057424 */ /* 0x001fd800078e00ff */
[----:B-1----:R-:W-:Y:S01]  /*27b0*/  @!P0 FMUL R9, R9, 1.175494350822287508e-38 ;  /* 0x0080000009098820 */ /* 0x002fe20000400000 */
[----:B------:R-:W-:-:S04]  /*27c0*/  PLOP3.LUT P0, PT, PT, PT, PT, 0x80, 0x0 ;  /* 0x000000000000781c */ /* 0x000fc80003f0f070 */
[----:B------:R-:W-:-:S04]  /*27d0*/  SHF.R.U32.HI R0, RZ, 0x17, R9 ;  /* 0x00000017ff007819 */ /* 0x000fc80000011609 */
[----:B------:R-:W-:-:S04]  /*27e0*/  LOP3.LUT R6, R0, 0xff, RZ, 0xc0, !PT ;  /* 0x000000ff00067812 */ /* 0x000fc800078ec0ff */
[----:B------:R-:W-:-:S13]  /*27f0*/  ISETP.NE.AND P2, PT, R6, 0xff, PT ;  /* 0x000000ff0600780c */ /* 0x000fda0003f45270 */
[--C-:B------:R-:W-:Y:S02]  /*2800*/  @P2 SHF.R.U32.HI R7, RZ, 0x16, R9.reuse ;  /* 0x00000016ff072819 */ /* 0x100fe40000011609 */
[----:B------:R-:W-:Y:S02]  /*2810*/  @P2 LOP3.LUT P1, RZ, R6, 0x3fffff, R9, 0xf8, !PT ;  /* 0x003fffff06ff2812 */ /* 0x000fe4000782f809 */
        /* <DEDUP_REMOVED lines=8> */
.L_x_4688:
        /* <DEDUP_REMOVED lines=20> */
.L_x_4716:
[----:B------:R-:W-:-:S04]  /*29e0*/  IADD3 R5, R9, 0x80, RZ ;  /* 0x0000008009057810 */ /* 0x000fc80007ffe0ff */
[----:B------:R-:W-:-:S04]  /*29f0*/  ISETP.GE.AND P0, PT, R5, R18, PT ;  /* 0x000000120500720c */ /* 0x000fc80003f06270 */
[----:B------:R-:W-:Y:S02]  /*2a00*/  FSEL R4, RZ, c[0x0][0x170], P0 ;  /* 0x00005c00ff047a08 */ /* 0x000fe40000000000 */
[----:B------:R-:W-:-:S06]  /*2a10*/  FSEL R5, RZ, c[0x0][0x174], P0 ;  /* 0x00005d00ff057a08 */ /* 0x000fcc0000000000 */
[----:B------:R-:W0:Y:S02]  /*2a20*/  F2I.U64.F64.TRUNC R4, R4 ;  /* 0x0000000400047311 */ /* 0x000e24000030d800 */
[----:B0-----:R0:W-:Y:S01]  /*2a30*/  STG.E.64 [R2.64], R4 ;  /* 0x0000000402007986 */ /* 0x0011e2000c101b24 */
[----:B------:R-:W-:Y:S05]  /*2a40*/  BRA `(.L_x_4689) ;  /* 0x0000006000007947 */ /* 0x000fea0003800000 */
.L_x_4715:
[----:B------:R-:W-:-:S04]  /*2a50*/  IADD3 R5, R9, 0x80, RZ ;  /* 0x0000008009057810 */ /* 0x000fc80007ffe0ff */
[----:B------:R-:W-:-:S04]  /*2a60*/  ISETP.GE.AND P0, PT, R5, R18, PT ;  /* 0x000000120500720c */ /* 0x000fc80003f06270 */
[----:B------:R-:W-:Y:S02]  /*2a70*/  FSEL R5, RZ, c[0x0][0x174], P0 ;  /* 0x00005d00ff057a08 */ /* 0x000fe40000000000 */
[----:B------:R-:W-:-:S04]  /*2a80*/  FSEL R4, RZ, c[0x0][0x170], P0 ;  /* 0x00005c00ff047a08 */ /* 0x000fc80000000000 */
[----:B------:R-:W0:Y:S02]  /*2a90*/  F2I.U32.F64.TRUNC R5, R4 ;  /* 0x0000000400057311 */ /* 0x000e24000030d000 */
[----:B0-----:R0:W-:Y:S02]  /*2aa0*/  STG.E [R2.64], R5 ;  /* 0x0000000502007986 */ /* 0x0011e4000c101924 */
.L_x_4689:
        /* <DEDUP_REMOVED lines=22> */
[----:B------:R-:W-:Y:S02]  /*2c10*/  FSEL R5, RZ, c[0x0][0x174], P0 ;  /* 0x00005d00ff057a08 */ /* 0x000fe40000000000 */
[----:B------:R-:W-:-:S04]  /*2c20*/  FSEL R4, RZ, c[0x0][0x170], P0 ;  /* 0x00005c00ff047a08 */ /* 0x000fc80000000000 */
[----:B------:R-:W0:Y:S02]  /*2c30*/  F2I.F64.TRUNC R5, R4 ;  /* 0x0000000400057311 */ /* 0x000e24000030d100 */
[----:B0-----:R0:W-:Y:S01]  /*2c40*/  STG.E.U8 [R2.64], R5 ;  /* 0x0000000502007986 */ /* 0x0011e2000c101124 */
[----:B------:R-:W-:Y:S05]  /*2c50*/  BRA `(.L_x_4722) ;  /* 0x0000161000007947 */ /* 0x000fea0003800000 */
.L_x_4720:
[----:B------:R-:W0:Y:S02]  /*2c60*/  S2R R0, SR_TID.X ;  /* 0x0000000000007919 */ /* 0x000e240000002100 */
[----:B0-----:R-:W-:-:S04]  /*2c70*/  IADD3 R5, R0, 0x100, RZ ;  /* 0x0000010000057810 */ /* 0x001fc80007ffe0ff */
[----:B------:R-:W-:-:S04]  /*2c80*/  ISETP.GE.AND P0, PT, R5, R18, PT ;  /* 0x000000120500720c */ /* 0x000fc80003f06270 */
[----:B------:R-:W-:Y:S02]  /*2c90*/  FSEL R4, RZ, c[0x0][0x170], P0 ;  /* 0x00005c00ff047a08 */ /* 0x000fe40000000000 */
[----:B------:R-:W-:-:S06]  /*2ca0*/  FSEL R5, RZ, c[0x0][0x174], P0 ;  /* 0x00005d00ff057a08 */ /* 0x000fcc0000000000 */
[----:B------:R-:W0:Y:S02]  /*2cb0*/  F2I.S64.F64.TRUNC R4, R4 ;  /* 0x0000000400047311 */ /* 0x000e24000030d900 */
[----:B0-----:R-:W-:-:S05]  /*2cc0*/  IMAD.MOV.U32 R7, RZ, RZ, R4 ;  /* 0x000000ffff077224 */ /* 0x001fca00078e0004 */
[----:B------:R0:W-:Y:S01]  /*2cd0*/  STG.E.U8 [R2.64], R7 ;  /* 0x0000000702007986 */ /* 0x0001e2000c101124 */
[----:B------:R-:W-:Y:S05]  /*2ce0*/  BRA `(.L_x_4722) ;  /* 0x0000158000007947 */ /* 0x000fea0003800000 */
.L_x_4719:
        /* <DEDUP_REMOVED lines=10> */
[----:B------:R-:W-:-:S06]  /*2d90*/  FSEL R5, RZ, c[0x0][0x174], P0 ;  /* 0x00005d00ff057a08 */ /* 0x000fcc0000000000 */
[----:B------:R-:W0:Y:S02]  /*2da0*/  F2I.S64.F64.TRUNC R4, R4 ;  /* 0x0000000400047311 */ /* 0x000e24000030d900 */
[----:B0-----:R0:W-:Y:S01]  /*2db0*/  STG.E.64 [R2.64], R4 ;  /* 0x0000000402007986 */ /* 0x0011e2000c101b24 */
[----:B------:R-:W-:Y:S05]  /*2dc0*/  BRA `(.L_x_4722) ;  /* 0x000014a000007947 */ /* 0x000fea0003800000 */
.L_x_4724:
[----:B------:R-:W0:Y:S02]  /*2dd0*/  S2R R0, SR_TID.X ;  /* 0x0000000000007919 */ /* 0x000e240000002100 */
[----:B0-----:R-:W-:-:S04]  /*2de0*/  IADD3 R5, R0, 0x100, RZ ;  /* 0x0000010000057810 */ /* 0x001fc80007ffe0ff */
[----:B------:R-:W-:-:S04]  /*2df0*/  ISETP.GE.AND P0, PT, R5, R18, PT ;  /* 0x000000120500720c */ /* 0x000fc80003f06270 */
[----:B------:R-:W-:Y:S02]  /*2e00*/  FSEL R5, RZ, c[0x0][0x174], P0 ;  /* 0x00005d00ff057a08 */ /* 0x000fe40000000000 */
[----:B------:R-:W-:-:S04]  /*2e10*/  FSEL R4, RZ, c[0x0][0x170], P0 ;  /* 0x00005c00ff047a08 */ /* 0x000fc80000000000 */
[----:B------:R-:W0:Y:S02]  /*2e20*/  F2I.F64.TRUNC R5, R4 ;  /* 0x0000000400057311 */ /* 0x000e24000030d100 */
[----:B0-----:R0:W-:Y:S01]  /*2e30*/  STG.E [R2.64], R5 ;  /* 0x0000000502007986 */ /* 0x0011e2000c101924 */
[----:B------:R-:W-:Y:S05]  /*2e40*/  BRA `(.L_x_4722) ;  /* 0x0000142000007947 */ /* 0x000fea0003800000 */
.L_x_4723:
[----:B------:R-:W0:Y:S02]  /*2e50*/  S2R R0, SR_TID.X ;  /* 0x0000000000007919 */ /* 0x000e240000002100 */
[----:B0-----:R-:W-:-:S04]  /*2e60*/  IADD3 R5, R0, 0x100, RZ ;  /* 0x0000010000057810 */ /* 0x001fc80007ffe0ff */
[----:B------:R-:W-:-:S04]  /*2e70*/  ISETP.GE.AND P0, PT, R5, R18, PT ;  /* 0x000000120500720c */ /* 0x000fc80003f06270 */
[----:B------:R-:W-:Y:S02]  /*2e80*/  FSEL R5, RZ, c[0x0][0x174], P0 ;  /* 0x00005d00ff057a08 */ /* 0x000fe40000000000 */
[----:B------:R-:W-:-:S04]  /*2e90*/  FSEL R4, RZ, c[0x0][0x170], P0 ;  /* 0x00005c00ff047a08 */ /* 0x000fc80000000000 */
[----:B------:R-:W0:Y:S02]  /*2ea0*/  F2I.F64.TRUNC R5, R4 ;  /* 0x0000000400057311 */ /* 0x000e24000030d100 */
[----:B0-----:R0:W-:Y:S01]  /*2eb0*/  STG.E.U16 [R2.64], R5 ;  /* 0x0000000502007986 */ /* 0x0011e2000c101524 */
[----:B------:R-:W-:Y:S05]  /*2ec0*/  BRA `(.L_x_4722) ;  /* 0x000013a000007947 */ /* 0x000fea0003800000 */
.L_x_4718:
        /* <DEDUP_REMOVED lines=16> */
.L_x_4726:
        /* <DEDUP_REMOVED lines=11> */
.L_x_4725:
        /* <DEDUP_REMOVED lines=21> */
.L_x_4728:
        /* <DEDUP_REMOVED lines=16> */
.L_x_4727:
[----:B------:R-:W0:Y:S02]  /*32d0*/  S2R R0, SR_TID.X ;  /* 0x0000000000007919 */ /* 0x000e240000002100 */
[----:B0-----:R-:W-:-:S04]  /*32e0*/  IADD3 R5, R0, 0x100, RZ ;  /* 0x0000010000057810 */ /* 0x001fc80007ffe0ff */
[----:B------:R-:W-:-:S04]  /*32f0*/  ISETP.GE.AND P0, PT, R5, R18, PT ;  /* 0x000000120500720c */ /* 0x000fc80003f06270 */
[----:B------:R-:W-:Y:S02]  /*3300*/  FSEL R4, RZ, c[0x0][0x170], P0 ;  /* 0x00005c00ff047a08 */ /* 0x000fe40000000000 */
[----:B------:R-:W-:-:S05]  /*3310*/  FSEL R5, RZ, c[0x0][0x174], P0 ;  /* 0x00005d00ff057a08 */ /* 0x000fca0000000000 */
[----:B------:R0:W-:Y:S01]  /*3320*/  STG.E.64 [R2.64], R4 ;  /* 0x0000000402007986 */ /* 0x0001e2000c101b24 */
[----:B------:R-:W-:Y:S05]  /*3330*/  BRA `(.L_x_4722) ;  /* 0x00000f3000007947 */ /* 0x000fea0003800000 */
.L_x_4717:
        /* <DEDUP_REMOVED lines=20> */
.L_x_4731:
[----:B------:R-:W0:Y:S02]  /*3480*/  S2R R0, SR_TID.X ;  /* 0x0000000000007919 */ /* 0x000e240000002100 */
[----:B0-----:R-:W-:-:S04]  /*3490*/  IADD3 R5, R0, 0x100, RZ ;  /* 0x0000010000057810 */ /* 0x001fc80007ffe0ff */
[----:B------:R-:W-:-:S04]  /*34a0*/  ISETP.GE.AND P0, PT, R5, R18, PT ;  /* 0x000000120500720c */ /* 0x000fc80003f06270 */
[----:B------:R-:W-:Y:S02]  /*34b0*/  FSEL R6, RZ, c[0x0][0x178], P0 ;  /* 0x00005e00ff067a08 */ /* 0x000fe40000000000 */
[----:B------:R-:W-:Y:S02]  /*34c0*/  FSEL R7, RZ, c[0x0][0x17c], P0 ;  /* 0x00005f00ff077a08 */ /* 0x000fe40000000000 */
[----:B------:R-:W-:Y:S02]  /*34d0*/  FSEL R4, RZ, c[0x0][0x170], P0 ;  /* 0x00005c00ff047a08 */ /* 0x000fe40000000000 */
[----:B------:R-:W-:-:S05]  /*34e0*/  FSEL R5, RZ, c[0x0][0x174], P0 ;  /* 0x00005d00ff057a08 */ /* 0x000fca0000000000 */
[----:B------:R0:W-:Y:S01]  /*34f0*/  STG.E.128 [R2.64], R4 ;  /* 0x0000000402007986 */ /* 0x0001e2000c101d24 */
[----:B------:R-:W-:Y:S05]  /*3500*/  BRA `(.L_x_4722) ;  /* 0x00000d6000007947 */ /* 0x000fea0003800000 */
.L_x_4730:
        /* <DEDUP_REMOVED lines=28> */
.L_x_4735:
[----:B------:R-:W-:Y:S05]  /*36d0*/  BSYNC B0 ;  /* 0x0000000000007941 */ /* 0x000fea0003800000 */
.L_x_4734:
[----:B------:R-:W-:-:S05]  /*36e0*/  LOP3.LUT R7, R6, R7, RZ, 0xfc, !PT ;  /* 0x0000000706077212 */ /* 0x000fca00078efcff */
[----:B------:R0:W-:Y:S01]  /*36f0*/  STG.E.U8 [R2.64], R7 ;  /* 0x0000000702007986 */ /* 0x0001e2000c101124 */
[----:B------:R-:W-:Y:S05]  /*3700*/  BRA `(.L_x_4722) ;  /* 0x00000b6000007947 */ /* 0x000fea0003800000 */
.L_x_4733:
        /* <DEDUP_REMOVED lines=20> */
.L_x_4737:
[----:B------:R-:W-:Y:S01]  /*3850*/  IMAD.MOV.U32 R0, RZ, RZ, 0x7f ;  /* 0x0000007fff007424 */ /* 0x000fe200078e00ff */
[----:B------:R-:W-:-:S04]  /*3860*/  ISETP.GT.U32.AND P0, PT, R6, 0x7f800000, PT ;  /* 0x7f8000000600780c */ /* 0x000fc80003f04070 */
[----:B------:R-:W-:-:S04]  /*3870*/  SEL R0, R0, 0x7c, P0 ;  /* 0x0000007c00007807 */ /* 0x000fc80000000000 */
.L_x_4738:
[----:B------:R-:W-:Y:S05]  /*3880*/  BSYNC B0 ;  /* 0x0000000000007941 */ /* 0x000fea0003800000 */
.L_x_4736:
[----:B------:R-:W-:-:S04]  /*3890*/  LOP3.LUT R7, R7, 0x80000000, RZ, 0xc0, !PT ;  /* 0x8000000007077812 */ /* 0x000fc800078ec0ff */
[----:B------:R-:W-:-:S04]  /*38a0*/  SHF.R.U32.HI R5, RZ, 0x18, R7 ;  /* 0x00000018ff057819 */ /* 0x000fc80000011607 */
[----:B------:R-:W-:-:S05]  /*38b0*/  LOP3.LUT R5, R0, R5, RZ, 0xfc, !PT ;  /* 0x0000000500057212 */ /* 0x000fca00078efcff */
[----:B------:R0:W-:Y:S01]  /*38c0*/  STG.E.U8 [R2.64], R5 ;  /* 0x0000000502007986 */ /* 0x0001e2000c101124 */
[----:B------:R-:W-:Y:S05]  /*38d0*/  BRA `(.L_x_4722) ;  /* 0x0000099000007947 */ /* 0x000fea0003800000 */
.L_x_4732:
        /* <DEDUP_REMOVED lines=11> */
.L_x_4729:
        /* <DEDUP_REMOVED lines=13> */
[----:B------:R-:W0:Y:S02]  /*3a60*/  F2I.U32.F64.TRUNC R5, R4 ;  /* 0x0000000400057311 */ /* 0x000e24000030d000 */
[----:B0-----:R0:W-:Y:S01]  /*3a70*/  STG.E.U16 [R2.64], R5 ;  /* 0x0000000502007986 */ /* 0x0011e2000c101524 */
[----:B------:R-:W-:Y:S05]  /*3a80*/  BRA `(.L_x_4722) ;  /* 0x000007e000007947 */ /* 0x000fea0003800000 */
.L_x_4741:
[----:B------:R-:W0:Y:S01]  /*3a90*/  S2R R0, SR_TID.X ;  /* 0x0000000000007919 */ /* 0x000e220000002100 */
[----:B------:R-:W-:Y:S01]  /*3aa0*/  BSSY B0, `(.L_x_4742) ;  /* 0x000001b000007945 */ /* 0x000fe20003800000 */
[----:B0-----:R-:W-:Y:S01]  /*3ab0*/  IADD3 R5, R0, 0x100, RZ ;  /* 0x0000010000057810 */ /* 0x001fe20007ffe0ff */
[----:B------:R-:W-:-:S03]  /*3ac0*/  IMAD.MOV.U32 R0, RZ, RZ, 0x80 ;  /* 0x00000080ff007424 */ /* 0x000fc600078e00ff */
        /* <DEDUP_REMOVED lines=20> */
.L_x_4744:
[----:B------:R-:W-:-:S04]  /*3c10*/  LOP3.LUT R6, R6, 0x80000000, RZ, 0xc0, !PT ;  /* 0x8000000006067812 */ /* 0x000fc800078ec0ff */
[----:B------:R-:W-:-:S04]  /*3c20*/  SHF.R.U32.HI R5, RZ, 0x18, R6 ;  /* 0x00000018ff057819 */ /* 0x000fc80000011606 */
[----:B------:R-:W-:-:S04]  /*3c30*/  LOP3.LUT R4, R4, R5, RZ, 0xfc, !PT ;  /* 0x0000000504047212 */ /* 0x000fc800078efcff */
[----:B------:R-:W-:Y:S02]  /*3c40*/  PRMT R0, R4, 0x7610, R0 ;  /* 0x0000761004007816 */ /* 0x000fe40000000000 */
.L_x_4743:
[----:B------:R-:W-:Y:S05]  /*3c50*/  BSYNC B0 ;  /* 0x0000000000007941 */ /* 0x000fea0003800000 */
.L_x_4742:
[----:B------:R0:W-:Y:S01]  /*3c60*/  STG.E.U8 [R2.64], R0 ;  /* 0x0000000002007986 */ /* 0x0001e2000c101124 */
[----:B------:R-:W-:Y:S05]  /*3c70*/  BRA `(.L_x_4722) ;  /* 0x000005f000007947 */ /* 0x000fea0003800000 */
.L_x_4740:
        /* <DEDUP_REMOVED lines=24> */
.L_x_4747:
[----:B------:R-:W-:-:S04]  /*3e00*/  LOP3.LUT R6, R6, 0x80000000, RZ, 0xc0, !PT ;  /* 0x8000000006067812 */ /* 0x000fc800078ec0ff */
[----:B------:R-:W-:-:S04]  /*3e10*/  SHF.R.U32.HI R5, RZ, 0x18, R6 ;  /* 0x00000018ff057819 */ /* 0x000fc80000011606 */
[----:B------:R-:W-:-:S04]  /*3e20*/  LOP3.LUT R4, R4, R5, RZ, 0xfc, !PT ;  /* 0x0000000504047212 */ /* 0x000fc800078efcff */
[----:B------:R-:W-:Y:S02]  /*3e30*/  PRMT R0, R4, 0x7610, R0 ;  /* 0x0000761004007816 */ /* 0x000fe40000000000 */
.L_x_4746:
[----:B------:R-:W-:Y:S05]  /*3e40*/  BSYNC B0 ;  /* 0x0000000000007941 */ /* 0x000fea0003800000 */
.L_x_4745:
[----:B------:R0:W-:Y:S01]  /*3e50*/  STG.E.U8 [R2.64], R0 ;  /* 0x0000000002007986 */ /* 0x0001e2000c101124 */
[----:B------:R-:W-:Y:S05]  /*3e60*/  BRA `(.L_x_4722) ;  /* 0x0000040000007947 */ /* 0x000fea0003800000 */
.L_x_4739:
        /* <DEDUP_REMOVED lines=29> */
.L_x_4721:
        /* <DEDUP_REMOVED lines=20> */
.L_x_4749:
[----:B------:R-:W0:Y:S02]  /*4180*/  S2R R0, SR_TID.X ;  /* 0x0000000000007919 */ /* 0x000e240000002100 */
[----:B0-----:R-:W-:-:S04]  /*4190*/  IADD3 R5, R0, 0x100, RZ ;  /* 0x0000010000057810 */ /* 0x001fc80007ffe0ff */
[----:B------:R-:W-:-:S04]  /*41a0*/  ISETP.GE.AND P0, PT, R5, R18, PT ;  /* 0x000000120500720c */ /* 0x000fc80003f06270 */
[----:B------:R-:W-:Y:S02]  /*41b0*/  FSEL R4, RZ, c[0x0][0x170], P0 ;  /* 0x00005c00ff047a08 */ /* 0x000fe40000000000 */
[----:B------:R-:W-:-:S06]  /*41c0*/  FSEL R5, RZ, c[0x0][0x174], P0 ;  /* 0x00005d00ff057a08 */ /* 0x000fcc0000000000 */
[----:B------:R-:W0:Y:S02]  /*41d0*/  F2I.U64.F64.TRUNC R4, R4 ;  /* 0x0000000400047311 */ /* 0x000e24000030d800 */
[----:B0-----:R0:W-:Y:S01]  /*41e0*/  STG.E.64 [R2.64], R4 ;  /* 0x0000000402007986 */ /* 0x0011e2000c101b24 */
[----:B------:R-:W-:Y:S05]  /*41f0*/  BRA `(.L_x_4722) ;  /* 0x0000007000007947 */ /* 0x000fea0003800000 */
.L_x_4748:
[----:B------:R-:W0:Y:S02]  /*4200*/  S2R R0, SR_TID.X ;  /* 0x0000000000007919 */ /* 0x000e240000002100 */
[----:B0-----:R-:W-:-:S04]  /*4210*/  IADD3 R5, R0, 0x100, RZ ;  /* 0x0000010000057810 */ /* 0x001fc80007ffe0ff */
[----:B------:R-:W-:-:S04]  /*4220*/  ISETP.GE.AND P0, PT, R5, R18, PT ;  /* 0x000000120500720c */ /* 0x000fc80003f06270 */
[----:B------:R-:W-:Y:S02]  /*4230*/  FSEL R5, RZ, c[0x0][0x174], P0 ;  /* 0x00005d00ff057a08 */ /* 0x000fe40000000000 */
[----:B------:R-:W-:-:S04]  /*4240*/  FSEL R4, RZ, c[0x0][0x170], P0 ;  /* 0x00005c00ff047a08 */ /* 0x000fc80000000000 */
[----:B------:R-:W0:Y:S02]  /*4250*/  F2I.U32.F64.TRUNC R5, R4 ;  /* 0x0000000400057311 */ /* 0x000e24000030d000 */
[----:B0-----:R0:W-:Y:S02]  /*4260*/  STG.E [R2.64], R5 ;  /* 0x0000000502007986 */ /* 0x0011e4000c101924 */
.L_x_4722:
[----:B------:R-:W-:Y:S02]  /*4270*/  IADD3 R19, R19, 0x80, RZ ;  /* 0x0000008013137810 */ /* 0x000fe40007ffe0ff */
.L_x_4683:
[----:B------:R-:W-:Y:S05]  /*4280*/  BSYNC B6 ;  /* 0x0000000000067941 */ /* 0x000fea0003800000 */
.L_x_4682:
        /* <DEDUP_REMOVED lines=23> */
[----:B0-----:R-:W-:Y:S01]  /*4400*/  STG.E.U8 [R2.64], R5 ;  /* 0x0000000502007986 */ /* 0x001fe2000c101124 */
[----:B------:R-:W-:Y:S05]  /*4410*/  EXIT ;  /* 0x000000000000794d */ /* 0x000fea0003800000 */
.L_x_4753:
[----:B------:R-:W0:Y:S02]  /*4420*/  S2R R0, SR_TID.X ;  /* 0x0000000000007919 */ /* 0x000e240000002100 */
[----:B0-----:R-:W-:-:S04]  /*4430*/  IADD3 R5, R0, 0x180, RZ ;  /* 0x0000018000057810 */ /* 0x001fc80007ffe0ff */
[----:B------:R-:W-:-:S04]  /*4440*/  ISETP.GE.AND P0, PT, R5, R18, PT ;  /* 0x000000120500720c */ /* 0x000fc80003f06270 */
[----:B------:R-:W-:Y:S02]  /*4450*/  FSEL R4, RZ, c[0x0][0x170], P0 ;  /* 0x00005c00ff047a08 */ /* 0x000fe40000000000 */
[----:B------:R-:W-:-:S06]  /*4460*/  FSEL R5, RZ, c[0x0][0x174], P0 ;  /* 0x00005d00ff057a08 */ /* 0x000fcc0000000000 */
[----:B------:R-:W0:Y:S02]  /*4470*/  F2I.S64.F64.TRUNC R4, R4 ;  /* 0x0000000400047311 */ /* 0x000e24000030d900 */
[----:B0-----:R-:W-:-:S05]  /*4480*/  IMAD.MOV.U32 R7, RZ, RZ, R4 ;  /* 0x000000ffff077224 */ /* 0x001fca00078e0004 */
[----:B------:R-:W-:Y:S01]  /*4490*/  STG.E.U8 [R2.64], R7 ;  /* 0x0000000702007986 */ /* 0x000fe2000c101124 */
[----:B------:R-:W-:Y:S05]  /*44a0*/  EXIT ;  /* 0x000000000000794d */ /* 0x000fea0003800000 */
.L_x_4752:
        /* <DEDUP_REMOVED lines=12> */
[----:B0-----:R-:W-:Y:S01]  /*4570*/  STG.E.64 [R2.64], R4 ;  /* 0x0000000402007986 */ /* 0x001fe2000c101b24 */
[----:B------:R-:W-:Y:S05]  /*4580*/  EXIT ;  /* 0x000000000000794d */ /* 0x000fea0003800000 */
.L_x_4756:
[----:B------:R-:W0:Y:S02]  /*4590*/  S2R R0, SR_TID.X ;  /* 0x0000000000007919 */ /* 0x000e240000002100 */
[----:B0-----:R-:W-:-:S04]  /*45a0*/  IADD3 R5, R0, 0x180, RZ ;  /* 0x0000018000057810 */ /* 0x001fc80007ffe0ff */
[----:B------:R-:W-:-:S04]  /*45b0*/  ISETP.GE.AND P0, PT, R5, R18, PT ;  /* 0x000000120500720c */ /* 0x000fc80003f06270 */
[----:B------:R-:W-:Y:S02]  /*45c0*/  FSEL R5, RZ, c[0x0][0x174], P0 ;  /* 0x00005d00ff057a08 */ /* 0x000fe40000000000 */
[----:B------:R-:W-:-:S04]  /*45d0*/  FSEL R4, RZ, c[0x0][0x170], P0 ;  /* 0x00005c00ff047a08 */ /* 0x000fc80000000000 */
[----:B------:R-:W0:Y:S02]  /*45e0*/  F2I.F64.TRUNC R5, R4 ;  /* 0x0000000400057311 */ /* 0x000e24000030d100 */
[----:B0-----:R-:W-:Y:S01]  /*45f0*/  STG.E [R2.64], R5 ;  /* 0x0000000502007986 */ /* 0x001fe2000c101924 */
[----:B------:R-:W-:Y:S05]  /*4600*/  EXIT ;  /* 0x000000000000794d */ /* 0x000fea0003800000 */
.L_x_4755:
[----:B------:R-:W0:Y:S02]  /*4610*/  S2R R0, SR_TID.X ;  /* 0x0000000000007919 */ /* 0x000e240000002100 */
[----:B0-----:R-:W-:-:S04]  /*4620*/  IADD3 R5, R0, 0x180, RZ ;  /* 0x0000018000057810 */ /* 0x001fc80007ffe0ff */
[----:B------:R-:W-:-:S04]  /*4630*/  ISETP.GE.AND P0, PT, R5, R18, PT ;  /* 0x000000120500720c */ /* 0x000fc80003f06270 */
[----:B------:R-:W-:Y:S02]  /*4640*/  FSEL R5, RZ, c[0x0][0x174], P0 ;  /* 0x00005d00ff057a08 */ /* 0x000fe40000000000 */
[----:B------:R-:W-:-:S04]  /*4650*/  FSEL R4, RZ, c[0x0][0x170], P0 ;  /* 0x00005c00ff047a08 */ /* 0x000fc80000000000 */
[----:B------:R-:W0:Y:S02]  /*4660*/  F2I.F64.TRUNC R5, R4 ;  /* 0x0000000400057311 */ /* 0x000e24000030d100 */
[----:B0-----:R-:W-:Y:S01]  /*4670*/  STG.E.U16 [R2.64], R5 ;  /* 0x0000000502007986 */ /* 0x001fe2000c101524 */
[----:B------:R-:W-:Y:S05]  /*4680*/  EXIT ;  /* 0x000000000000794d */ /* 0x000fea0003800000 */
.L_x_4751:
        /* <DEDUP_REMOVED lines=14> */
[----:B------:R-:W-:Y:S01]  /*4770*/  STG.E [R2.64], R7 ;  /* 0x0000000702007986 */ /* 0x000fe2000c101924 */
[----:B------:R-:W-:Y:S05]  /*4780*/  EXIT ;  /* 0x000000000000794d */ /* 0x000fea0003800000 */
.L_x_4758:
        /* <DEDUP_REMOVED lines=9> */
[----:B------:R-:W-:Y:S01]  /*4820*/  STG.E.U16 [R2.64], R0 ;  /* 0x0000000002007986 */ /* 0x000fe2000c101524 */
[----:B------:R-:W-:Y:S05]  /*4830*/  EXIT ;  /* 0x000000000000794d */ /* 0x000fea0003800000 */
.L_x_4757:
        /* <DEDUP_REMOVED lines=19> */
[----:B------:R-:W-:Y:S01]  /*4970*/  STG.E.64 [R2.64], R8 ;  /* 0x0000000802007986 */ /* 0x000fe2000c101b24 */
[----:B------:R-:W-:Y:S05]  /*4980*/  EXIT ;  /* 0x000000000000794d */ /* 0x000fea0003800000 */
.L_x_4760:
        /* <DEDUP_REMOVED lines=14> */
[----:B------:R-:W-:Y:S01]  /*4a70*/  STG.E [R2.64], R9 ;  /* 0x0000000902007986 */ /* 0x000fe2000c101924 */
[----:B------:R-:W-:Y:S05]  /*4a80*/  EXIT ;  /* 0x000000000000794d */ /* 0x000fea0003800000 */
.L_x_4759:
[----:B------:R-:W0:Y:S02]  /*4a90*/  S2R R0, SR_TID.X ;  /* 0x0000000000007919 */ /* 0x000e240000002100 */
[----:B0-----:R-:W-:-:S04]  /*4aa0*/  IADD3 R5, R0, 0x180, RZ ;  /* 0x0000018000057810 */ /* 0x001fc80007ffe0ff */
[----:B------:R-:W-:-:S04]  /*4ab0*/  ISETP.GE.AND P0, PT, R5, R18, PT ;  /* 0x000000120500720c */ /* 0x000fc80003f06270 */
[----:B------:R-:W-:Y:S02]  /*4ac0*/  FSEL R4, RZ, c[0x0][0x170], P0 ;  /* 0x00005c00ff047a08 */ /* 0x000fe40000000000 */
[----:B------:R-:W-:-:S05]  /*4ad0*/  FSEL R5, RZ, c[0x0][0x174], P0 ;  /* 0x00005d00ff057a08 */ /* 0x000fca0000000000 */
[----:B------:R-:W-:Y:S01]  /*4ae0*/  STG.E.64 [R2.64], R4 ;  /* 0x0000000402007986 */ /* 0x000fe2000c101b24 */
[----:B------:R-:W-:Y:S05]  /*4af0*/  EXIT ;  /* 0x000000000000794d */ /* 0x000fea0003800000 */
.L_x_4750:
        /* <DEDUP_REMOVED lines=18> */
[----:B------:R-:W-:Y:S01]  /*4c20*/  STG.E.U8 [R2.64], R5 ;  /* 0x0000000502007986 */ /* 0x000fe2000c101124 */
[----:B------:R-:W-:Y:S05]  /*4c30*/  EXIT ;  /* 0x000000000000794d */ /* 0x000fea0003800000 */
.L_x_4763:
[----:B------:R-:W0:Y:S02]  /*4c40*/  S2R R0, SR_TID.X ;  /* 0x0000000000007919 */ /* 0x000e240000002100 */
[----:B0-----:R-:W-:-:S04]  /*4c50*/  IADD3 R5, R0, 0x180, RZ ;  /* 0x0000018000057810 */ /* 0x001fc80007ffe0ff */
[----:B------:R-:W-:-:S04]  /*4c60*/  ISETP.GE.AND P0, PT, R5, R18, PT ;  /* 0x000000120500720c */ /* 0x000fc80003f06270 */
[----:B------:R-:W-:Y:S02]  /*4c70*/  FSEL R6, RZ, c[0x0][0x178], P0 ;  /* 0x00005e00ff067a08 */ /* 0x000fe40000000000 */
[----:B------:R-:W-:Y:S02]  /*4c80*/  FSEL R7, RZ, c[0x0][0x17c], P0 ;  /* 0x00005f00ff077a08 */ /* 0x000fe40000000000 */
[----:B------:R-:W-:Y:S02]  /*4c90*/  FSEL R4, RZ, c[0x0][0x170], P0 ;  /* 0x00005c00ff047a08 */ /* 0x000fe40000000000 */
[----:B------:R-:W-:-:S05]  /*4ca0*/  FSEL R5, RZ, c[0x0][0x174], P0 ;  /* 0x00005d00ff057a08 */ /* 0x000fca0000000000 */
[----:B------:R-:W-:Y:S01]  /*4cb0*/  STG.E.128 [R2.64], R4 ;  /* 0x0000000402007986 */ /* 0x000fe2000c101d24 */
[----:B------:R-:W-:Y:S05]  /*4cc0*/  EXIT ;  /* 0x000000000000794d */ /* 0x000fea0003800000 */
.L_x_4762:
        /* <DEDUP_REMOVED lines=28> */
.L_x_4767:
[----:B------:R-:W-:Y:S05]  /*4e90*/  BSYNC B0 ;  /* 0x0000000000007941 */ /* 0x000fea0003800000 */
.L_x_4766:
[----:B------:R-:W-:-:S05]  /*4ea0*/  LOP3.LUT R7, R6, R7, RZ, 0xfc, !PT ;  /* 0x0000000706077212 */ /* 0x000fca00078efcff */
[----:B------:R-:W-:Y:S01]  /*4eb0*/  STG.E.U8 [R2.64], R7 ;  /* 0x0000000702007986 */ /* 0x000fe2000c101124 */
[----:B------:R-:W-:Y:S05]  /*4ec0*/  EXIT ;  /* 0x000000000000794d */ /* 0x000fea0003800000 */
.L_x_4765:
        /* <DEDUP_REMOVED lines=20> */
.L_x_4769:
[----:B------:R-:W-:Y:S01]  /*5010*/  IMAD.MOV.U32 R0, RZ, RZ, 0x7f ;  /* 0x0000007fff007424 */ /* 0x000fe200078e00ff */
[----:B------:R-:W-:-:S04]  /*5020*/  ISETP.GT.U32.AND P0, PT, R6, 0x7f800000, PT ;  /* 0x7f8000000600780c */ /* 0x000fc80003f04070 */
[----:B------:R-:W-:-:S04]  /*5030*/  SEL R0, R0, 0x7c, P0 ;  /* 0x0000007c00007807 */ /* 0x000fc80000000000 */
.L_x_4770:
[----:B------:R-:W-:Y:S05]  /*5040*/  BSYNC B0 ;  /* 0x0000000000007941 */ /* 0x000fea0003800000 */
.L_x_4768:
[----:B------:R-:W-:-:S04]  /*5050*/  LOP3.LUT R7, R7, 0x80000000, RZ, 0xc0, !PT ;  /* 0x8000000007077812 */ /* 0x000fc800078ec0ff */
[----:B------:R-:W-:-:S04]  /*5060*/  SHF.R.U32.HI R5, RZ, 0x18, R7 ;  /* 0x00000018ff057819 */ /* 0x000fc80000011607 */
[----:B------:R-:W-:-:S05]  /*5070*/  LOP3.LUT R5, R0, R5, RZ, 0xfc, !PT ;  /* 0x0000000500057212 */ /* 0x000fca00078efcff */
[----:B------:R-:W-:Y:S01]  /*5080*/  STG.E.U8 [R2.64], R5 ;  /* 0x0000000502007986 */ /* 0x000fe2000c101124 */
[----:B------:R-:W-:Y:S05]  /*5090*/  EXIT ;  /* 0x000000000000794d */ /* 0x000fea0003800000 */
.L_x_4764:
        /* <DEDUP_REMOVED lines=9> */
[----:B------:R-:W-:Y:S01]  /*5130*/  STG.E.U16 [R2.64], R0 ;  /* 0x0000000002007986 */ /* 0x000fe2000c101524 */
[----:B------:R-:W-:Y:S05]  /*5140*/  EXIT ;  /* 0x000000000000794d */ /* 0x000fea0003800000 */
.L_x_4761:
        /* <DEDUP_REMOVED lines=14> */
[----:B0-----:R-:W-:Y:S01]  /*5230*/  STG.E.U16 [R2.64], R5 ;  /* 0x0000000502007986 */ /* 0x001fe2000c101524 */
[----:B------:R-:W-:Y:S05]  /*5240*/  EXIT ;  /* 0x000000000000794d */ /* 0x000fea0003800000 */
.L_x_4773:
        /* <DEDUP_REMOVED lines=24> */
.L_x_4776:
[----:B------:R-:W-:-:S04]  /*53d0*/  LOP3.LUT R6, R6, 0x80000000, RZ, 0xc0, !PT ;  /* 0x8000000006067812 */ /* 0x000fc800078ec0ff */
[----:B------:R-:W-:-:S04]  /*53e0*/  SHF.R.U32.HI R5, RZ, 0x18, R6 ;  /* 0x00000018ff057819 */ /* 0x000fc80000011606 */
[----:B------:R-:W-:-:S04]  /*53f0*/  LOP3.LUT R4, R4, R5, RZ, 0xfc, !PT ;  /* 0x0000000504047212 */ /* 0x000fc800078efcff */
[----:B------:R-:W-:Y:S02]  /*5400*/  PRMT R0, R4, 0x7610, R0 ;  /* 0x0000761004007816 */ /* 0x000fe40000000000 */
.L_x_4775:
[----:B------:R-:W-:Y:S05]  /*5410*/  BSYNC B0 ;  /* 0x0000000000007941 */ /* 0x000fea0003800000 */
.L_x_4774:
[----:B------:R-:W-:Y:S01]  /*5420*/  STG.E.U8 [R2.64], R0 ;  /* 0x0000000002007986 */ /* 0x000fe2000c101124 */
[----:B------:R-:W-:Y:S05]  /*5430*/  EXIT ;  /* 0x000000000000794d */ /* 0x000fea0003800000 */
.L_x_4772:
        /* <DEDUP_REMOVED lines=24> */
.L_x_4779:
[----:B------:R-:W-:-:S04]  /*55c0*/  LOP3.LUT R6, R6, 0x80000000, RZ, 0xc0, !PT ;  /* 0x8000000006067812 */ /* 0x000fc800078ec0ff */
[----:B------:R-:W-:-:S04]  /*55d0*/  SHF.R.U32.HI R5, RZ, 0x18, R6 ;  /* 0x00000018ff057819 */ /* 0x000fc80000011606 */
[----:B------:R-:W-:-:S04]  /*55e0*/  LOP3.LUT R4, R4, R5, RZ, 0xfc, !PT ;  /* 0x0000000504047212 */ /* 0x000fc800078efcff */
[----:B------:R-:W-:Y:S02]  /*55f0*/  PRMT R0, R4, 0x7610, R0 ;  /* 0x0000761004007816 */ /* 0x000fe40000000000 */
.L_x_4778:
[----:B------:R-:W-:Y:S05]  /*5600*/  BSYNC B0 ;  /* 0x0000000000007941 */ /* 0x000fea0003800000 */
.L_x_4777:
[----:B------:R-:W-:Y:S01]  /*5610*/  STG.E.U8 [R2.64], R0 ;  /* 0x0000000002007986 */ /* 0x000fe2000c101124 */
[----:B------:R-:W-:Y:S05]  /*5620*/  EXIT ;  /* 0x000000000000794d */ /* 0x000fea0003800000 */
.L_x_4771:
        /* <DEDUP_REMOVED lines=29> */
.L_x_4754:
        /* <DEDUP_REMOVED lines=20> */
.L_x_4781:
[----:B------:R-:W0:Y:S02]  /*5940*/  S2R R0, SR_TID.X ;  /* 0x0000000000007919 */ /* 0x000e240000002100 */
[----:B0-----:R-:W-:-:S04]  /*5950*/  IADD3 R5, R0, 0x180, RZ ;  /* 0x0000018000057810 */ /* 0x001fc80007ffe0ff */
[----:B------:R-:W-:-:S04]  /*5960*/  ISETP.GE.AND P0, PT, R5, R18, PT ;  /* 0x000000120500720c */ /* 0x000fc80003f06270 */
[----:B------:R-:W-:Y:S02]  /*5970*/  FSEL R4, RZ, c[0x0][0x170], P0 ;  /* 0x00005c00ff047a08 */ /* 0x000fe40000000000 */
[----:B------:R-:W-:-:S06]  /*5980*/  FSEL R5, RZ, c[0x0][0x174], P0 ;  /* 0x00005d00ff057a08 */ /* 0x000fcc0000000000 */
[----:B------:R-:W0:Y:S02]  /*5990*/  F2I.U64.F64.TRUNC R4, R4 ;  /* 0x0000000400047311 */ /* 0x000e24000030d800 */
[----:B0-----:R-:W-:Y:S01]  /*59a0*/  STG.E.64 [R2.64], R4 ;  /* 0x0000000402007986 */ /* 0x001fe2000c101b24 */
[----:B------:R-:W-:Y:S05]  /*59b0*/  EXIT ;  /* 0x000000000000794d */ /* 0x000fea0003800000 */
.L_x_4780:
[----:B------:R-:W0:Y:S02]  /*59c0*/  S2R R0, SR_TID.X ;  /* 0x0000000000007919 */ /* 0x000e240000002100 */
[----:B0-----:R-:W-:-:S04]  /*59d0*/  IADD3 R5, R0, 0x180, RZ ;  /* 0x0000018000057810 */ /* 0x001fc80007ffe0ff */
[----:B------:R-:W-:-:S04]  /*59e0*/  ISETP.GE.AND P0, PT, R5, R18, PT ;  /* 0x000000120500720c */ /* 0x000fc80003f06270 */
[----:B------:R-:W-:Y:S02]  /*59f0*/  FSEL R5, RZ, c[0x0][0x174], P0 ;  /* 0x00005d00ff057a08 */ /* 0x000fe40000000000 */
[----:B------:R-:W-:-:S04]  /*5a00*/  FSEL R4, RZ, c[0x0][0x170], P0 ;  /* 0x00005c00ff047a08 */ /* 0x000fc80000000000 */
[----:B------:R-:W0:Y:S02]  /*5a10*/  F2I.U32.F64.TRUNC R5, R4 ;  /* 0x0000000400057311 */ /* 0x000e24000030d000 */
[----:B0-----:R-:W-:Y:S01]  /*5a20*/  STG.E [R2.64], R5 ;  /* 0x0000000502007986 */ /* 0x001fe2000c101924 */
[----:B------:R-:W-:Y:S05]  /*5a30*/  EXIT ;  /* 0x000000000000794d */ /* 0x000fea0003800000 */
.L_x_4782:
        /* <DEDUP_REMOVED lines=12> */
.L_x_6926:


//--------------------- .text._ZN2at6native18elementwise_kernelILi128ELi2EZNS0_22gpu_kernel_impl_nocastINS0_11FillFunctorIN3c107complexIdEEEEEEvRNS_18TensorIteratorBaseERKT_EUliE_EEviT1_ --------------------------
	.section	.text._ZN2at6native18elementwise_kernelILi128ELi2EZNS0_22gpu_kernel_impl_nocastINS0_11FillFunctorIN3c107complexIdEEEEEEvRNS_18TensorIteratorBaseERKT_EUliE_EEviT1_,"ax",@progbits
	.sectioninfo	@"SHI_REGISTERS=14"
	.align	128
        .global         _ZN2at6native18elementwise_kernelILi128ELi2EZNS0_22gpu_kernel_impl_nocastINS0_11FillFunctorIN3c107complexIdEEEEEEvRNS_18TensorIteratorBaseERKT_EUliE_EEviT1_
        .type           _ZN2at6native18elementwise_kernelILi128ELi2EZNS0_22gpu_kernel_impl_nocastINS0_11FillFunctorIN3c107complexIdEEEEEEvRNS_18TensorIteratorBaseERKT_EUliE_EEviT1_,@function
        .size           _ZN2at6native18elementwise_kernelILi128ELi2EZNS0_22gpu_kernel_impl_nocastINS0_11FillFunctorIN3c107complexIdEEEEEEvRNS_18TensorIteratorBaseERKT_EUliE_EEviT1_,(.L_x_6927 - _ZN2at6native18elementwise_kernelILi128ELi2EZNS0_22gpu_kernel_impl_nocastINS0_11FillFunctorIN3c107complexIdEEEEEEvRNS_18TensorIteratorBaseERKT_EUliE_EEviT1_)
        .other          _ZN2at6native18elementwise_kernelILi128ELi2EZNS0_22gpu_kernel_impl_nocastINS0_11FillFunctorIN3c107complexIdEEEEEEvRNS_18TensorIteratorBaseERKT_EUliE_EEviT1_,@"STO_CUDA_ENTRY STV_DEFAULT"
_ZN2at6native18elementwise_kernelILi128ELi2EZNS0_22gpu_kernel_impl_nocastINS0_11FillFunctorIN3c107complexIdEEEEEEvRNS_18TensorIteratorBaseERKT_EUliE_EEviT1_:
.text._ZN2at6native18elementwise_kernelILi128ELi2EZNS0_22gpu_kernel_impl_nocastINS0_11FillFunctorIN3c107complexIdEEEEEEvRNS_18TensorIteratorBaseERKT_EUliE_EEviT1_:
        /* <DEDUP_REMOVED lines=208> */
.L_x_4786:
[----:B------:R-:W-:Y:S01]  /*0d00*/  IADD3 R4, P0, R0, c[0x0][0x308], RZ ;  /* 0x0000c20000047a10 */ /* 0x000fe20007f1e0ff */
[----:B------:R-:W-:Y:S01]  /*0d10*/  IMAD.MOV.U32 R8, RZ, RZ, c[0x0][0x310] ;  /* 0x0000c400ff087624 */ /* 0x000fe200078e00ff */
[----:B------:R-:W-:Y:S02]  /*0d20*/  MOV R9, c[0x0][0x314] ;  /* 0x0000c50000097a02 */ /* 0x000fe40000000f00 */
[----:B------:R-:W-:Y:S01]  /*0d30*/  MOV R10, c[0x0][0x318] ;  /* 0x0000c600000a7a02 */ /* 0x000fe20000000f00 */
[----:B------:R-:W-:Y:S01]  /*0d40*/  IMAD.X R5, RZ, RZ, c[0x0][0x30c], P0 ;  /* 0x0000c300ff057624 */ /* 0x000fe200000e06ff */
[----:B------:R-:W-:Y:S02]  /*0d50*/  MOV R11, c[0x0][0x31c] ;  /* 0x0000c700000b7a02 */ /* 0x000fe40000000f00 */
[----:B------:R-:W-:-:S03]  /*0d60*/  IADD3 R3, R3, 0x80, RZ ;  /* 0x0000008003037810 */ /* 0x000fc60007ffe0ff */
[----:B------:R0:W-:Y:S04]  /*0d70*/  STG.E.128 [R4.64], R8 ;  /* 0x0000000804007986 */ /* 0x0001e8000c101d04 */
.L_x_4785:
[----:B------:R-:W-:Y:S05]  /*0d80*/  BSYNC B0 ;  /* 0x0000000000007941 */ /* 0x000fea0003800000 */
.L_x_4784:
        /* <DEDUP_REMOVED lines=200> */
.L_x_4787:
[----:B------:R-:W-:Y:S01]  /*1a10*/  IADD3 R2, P0, R0, c[0x0][0x308], RZ ;  /* 0x0000c20000027a10 */ /* 0x000fe20007f1e0ff */
[----:B------:R-:W-:Y:S01]  /*1a20*/  IMAD.MOV.U32 R5, RZ, RZ, c[0x0][0x314] ;  /* 0x0000c500ff057624 */ /* 0x000fe200078e00ff */
[----:B------:R-:W-:Y:S01]  /*1a30*/  MOV R4, c[0x0][0x310] ;  /* 0x0000c40000047a02 */ /* 0x000fe20000000f00 */
[----:B------:R-:W-:Y:S01]  /*1a40*/  IMAD.MOV.U32 R7, RZ, RZ, c[0x0][0x31c] ;  /* 0x0000c700ff077624 */ /* 0x000fe200078e00ff */
[----:B------:R-:W-:Y:S02]  /*1a50*/  MOV R6, c[0x0][0x318] ;  /* 0x0000c60000067a02 */ /* 0x000fe40000000f00 */
[----:B------:R-:W-:-:S05]  /*1a60*/  IADD3.X R3, RZ, c[0x0][0x30c], RZ, P0, !PT ;  /* 0x0000c300ff037a10 */ /* 0x000fca00007fe4ff */
[----:B------:R-:W-:Y:S01]  /*1a70*/  STG.E.128 [R2.64], R4 ;  /* 0x0000000402007986 */ /* 0x000fe2000c101d04 */
[----:B------:R-:W-:Y:S05]  /*1a80*/  EXIT ;  /* 0x000000000000794d */ /* 0x000fea0003800000 */
.L_x_4783:
[----:B------:R-:W-:Y:S02]  /*1a90*/  ISETP.GE.AND P1, PT, R3, c[0x0][0x160], PT ;  /* 0x0000580003007a0c */ /* 0x000fe40003f26270 */
[----:B------:R-:W-:Y:S02]  /*1aa0*/  MOV R4, c[0x0][0x308] ;  /* 0x0000c20000047a02 */ /* 0x000fe40000000f00 */
[----:B------:R-:W-:-:S09]  /*1ab0*/  MOV R5, c[0x0][0x30c] ;  /* 0x0000c30000057a02 */ /* 0x000fd20000000f00 */
[----:B------:R-:W-:Y:S01]  /*1ac0*/  @!P1 IADD3 R3, R3, 0x80, RZ ;  /* 0x0000008003039810 */ /* 0x000fe20007ffe0ff */
[----:B------:R-:W-:Y:S01]  /*1ad0*/  @!P1 IMAD.MOV.U32 R8, RZ, RZ, c[0x0][0x310] ;  /* 0x0000c400ff089624 */ /* 0x000fe200078e00ff */
[----:B------:R-:W-:Y:S02]  /*1ae0*/  @!P1 MOV R9, c[0x0][0x314] ;  /* 0x0000c50000099a02 */ /* 0x000fe40000000f00 */
[----:B------:R-:W-:Y:S02]  /*1af0*/  ISETP.GE.AND P0, PT, R3, c[0x0][0x160], PT ;  /* 0x0000580003007a0c */ /* 0x000fe40003f06270 */
[----:B------:R-:W-:Y:S02]  /*1b00*/  @!P1 MOV R10, c[0x0][0x318] ;  /* 0x0000c600000a9a02 */ /* 0x000fe40000000f00 */
[----:B------:R-:W-:-:S05]  /*1b10*/  @!P1 MOV R11, c[0x0][0x31c] ;  /* 0x0000c700000b9a02 */ /* 0x000fca0000000f00 */
[----:B------:R0:W-:Y:S04]  /*1b20*/  @!P1 STG.E.128 [R4.64], R8 ;  /* 0x0000000804009986 */ /* 0x0001e8000c101d04 */
[----:B------:R-:W-:Y:S05]  /*1b30*/  @P0 EXIT ;  /* 0x000000000000094d */ /* 0x000fea0003800000 */
[----:B0-----:R-:W-:Y:S01]  /*1b40*/  IMAD.MOV.U32 R8, RZ, RZ, c[0x0][0x310] ;  /* 0x0000c400ff087624 */ /* 0x001fe200078e00ff */
[----:B------:R-:W-:Y:S02]  /*1b50*/  MOV R9, c[0x0][0x314] ;  /* 0x0000c50000097a02 */ /* 0x000fe40000000f00 */
[----:B------:R-:W-:Y:S02]  /*1b60*/  MOV R10, c[0x0][0x318] ;  /* 0x0000c600000a7a02 */ /* 0x000fe40000000f00 */
[----:B------:R-:W-:-:S05]  /*1b70*/  MOV R11, c[0x0][0x31c] ;  /* 0x0000c700000b7a02 */ /* 0x000fca0000000f00 */
[----:B------:R-:W-:Y:S01]  /*1b80*/  STG.E.128 [R4.64], R8 ;  /* 0x0000000804007986 */ /* 0x000fe2000c101d04 */
[----:B------:R-:W-:Y:S05]  /*1b90*/  EXIT ;  /* 0x000000000000794d */ /* 0x000fea0003800000 */
.L_x_4788:
        /* <DEDUP_REMOVED lines=14> */
.L_x_6927:


//--------------------- .text._ZN2at6native27unrolled_elementwise_kernelINS0_11FillFunctorIN3c107complexIdEEEESt5arrayIPcLm1EELi4E23TrivialOffsetCalculatorILi0EjESA_ILi1EjENS0_6memory15LoadWithoutCastENSD_16StoreWithoutCastEEEviT_T0_T2_T3_T4_T5_ --------------------------
	.section	.text._ZN2at6native27unrolled_elementwise_kernelINS0_11FillFunctorIN3c107complexIdEEEESt5arrayIPcLm1EELi4E23TrivialOffsetCalculatorILi0EjESA_ILi1EjENS0_6memory15LoadWithoutCastENSD_16StoreWithoutCastEEEviT_T0_T2_T3_T4_T5_,"ax",@progbits
	.sectioninfo	@"SHI_REGISTERS=14"
	.align	128
        .global         _ZN2at6native27unrolled_elementwise_kernelINS0_11FillFunctorIN3c107complexIdEEEESt5arrayIPcLm1EELi4E23TrivialOffsetCalculatorILi0EjESA_ILi1EjENS0_6memory15LoadWithoutCastENSD_16StoreWithoutCastEEEviT_T0_T2_T3_T4_T5_
        .type           _ZN2at6native27unrolled_elementwise_kernelINS0_11FillFunctorIN3c107complexIdEEEESt5arrayIPcLm1EELi4E23TrivialOffsetCalculatorILi0EjESA_ILi1EjENS0_6memory15LoadWithoutCastENSD_16StoreWithoutCastEEEviT_T0_T2_T3_T4_T5_,@function
        .size           _ZN2at6native27unrolled_elementwise_kernelINS0_11FillFunctorIN3c107complexIdEEEESt5arrayIPcLm1EELi4E23TrivialOffsetCalculatorILi0EjESA_ILi1EjENS0_6memory15LoadWithoutCastENSD_16StoreWithoutCastEEEviT_T0_T2_T3_T4_T5_,(.L_x_6928 - _ZN2at6native27unrolled_elementwise_kernelINS0_11FillFunctorIN3c107complexIdEEEESt5arrayIPcLm1EELi4E23TrivialOffsetCalculatorILi0EjESA_ILi1EjENS0_6memory15LoadWithoutCastENSD_16StoreWithoutCastEEEviT_T0_T2_T3_T4_T5_)
        .other          _ZN2at6native27unrolled_elementwise_kernelINS0_11FillFunctorIN3c107complexIdEEEESt5arrayIPcLm1EELi4E23TrivialOffsetCalculatorILi0EjESA_ILi1EjENS0_6memory15LoadWithoutCastENSD_16StoreWithoutCastEEEviT_T0_T2_T3_T4_T5_,@"STO_CUDA_ENTRY STV_DEFAULT"
_ZN2at6native27unrolled_elementwise_kernelINS0_11FillFunctorIN3c107complexIdEEEESt5arrayIPcLm1EELi4E23TrivialOffsetCalculatorILi0EjESA_ILi1EjENS0_6memory15LoadWithoutCastENSD_16StoreWithoutCastEEEviT_T0_T2_T3_T4_T5_:
.text._ZN2at6native27unrolled_elementwise_kernelINS0_11FillFunctorIN3c107complexIdEEEESt5arrayIPcLm1EELi4E23TrivialOffsetCalculatorILi0EjESA_ILi1EjENS0_6memory15LoadWithoutCastENSD_16StoreWithoutCastEEEviT_T0_T2_T3_T4_T5_:
        /* <DEDUP_REMOVED lines=9> */
[----:B------:R-:W-:Y:S05]  /*0090*/  @P0 BRA `(.L_x_4790) ;  /* 0x000000a000000947 */ /* 0x000fea0003800000 */
[C---:B------:R-:W-:Y:S01]  /*00a0*/  ISETP.GE.AND P0, PT, R3.reuse, R2, PT ;  /* 0x000000020300720c */ /* 0x040fe20003f06270 */
[----:B------:R-:W-:Y:S01]  /*00b0*/  IMAD R10, R0, 0x200, R3 ;  /* 0x00000200000a7824 */ /* 0x000fe200078e0203 */
[----:B------:R-:W-:Y:S01]  /*00c0*/  IADD3 R9, R3, 0x80, RZ ;  /* 0x0000008003097810 */ /* 0x000fe20007ffe0ff */
[----:B------:R-:W-:Y:S01]  /*00d0*/  IMAD.MOV.U32 R11, RZ, RZ, 0x10 ;  /* 0x00000010ff0b7424 */ /* 0x000fe200078e00ff */
[----:B------:R-:W-:Y:S02]  /*00e0*/  FSEL R6, RZ, c[0x0][0x178], P0 ;  /* 0x00005e00ff067a08 */ /* 0x000fe40000000000 */
[----:B------:R-:W-:Y:S01]  /*00f0*/  FSEL R7, RZ, c[0x0][0x17c], P0 ;  /* 0x00005f00ff077a08 */ /* 0x000fe20000000000 */
[----:B------:R-:W-:Y:S01]  /*0100*/  IMAD.WIDE.U32 R10, R10, R11, c[0x0][0x180] ;  /* 0x000060000a0a7625 */ /* 0x000fe200078e000b */
[----:B------:R-:W-:Y:S02]  /*0110*/  FSEL R4, RZ, c[0x0][0x170], P0 ;  /* 0x00005c00ff047a08 */ /* 0x000fe40000000000 */
[----:B------:R-:W-:-:S05]  /*0120*/  FSEL R5, RZ, c[0x0][0x174], P0 ;  /* 0x00005d00ff057a08 */ /* 0x000fca0000000000 */
[----:B------:R0:W-:Y:S02]  /*0130*/  STG.E.128 [R10.64], R4 ;  /* 0x000000040a007986 */ /* 0x0001e4000c101d04 */
.L_x_4790:
[----:B------:R-:W-:Y:S05]  /*0140*/  BSYNC B0 ;  /* 0x0000000000007941 */ /* 0x000fea0003800000 */
.L_x_4789:
[----:B------:R-:W-:Y:S01]  /*0150*/  ISETP.GE.AND P0, PT, R9, R2, PT ;  /* 0x000000020900720c */ /* 0x000fe20003f06270 */
[----:B------:R-:W-:-:S12]  /*0160*/  BSSY B0, `(.L_x_4791) ;  /* 0x000001a000007945 */ /* 0x000fd80003800000 */
        /* <DEDUP_REMOVED lines=9> */
[----:B------:R-:W-:Y:S02]  /*0200*/  FSEL R4, RZ, c[0x0][0x170], P0 ;  /* 0x00005c00ff047a08 */ /* 0x000fe40000000000 */
[----:B------:R-:W-:Y:S02]  /*0210*/  FSEL R5, RZ, c[0x0][0x174], P0 ;  /* 0x00005d00ff057a08 */ /* 0x000fe40000000000 */
[----:B------:R-:W-:-:S03]  /*0220*/  ISETP.GE.AND P0, PT, R9, R2, PT ;  /* 0x000000020900720c */ /* 0x000fc60003f06270 */
[----:B------:R0:W-:Y:S10]  /*0230*/  STG.E.128 [R10.64], R4 ;  /* 0x000000040a007986 */ /* 0x0001f4000c101d04 */
        /* <DEDUP_REMOVED lines=10> */
[----:B------:R-:W-:-:S05]  /*02e0*/  FSEL R5, RZ, c[0x0][0x174], P0 ;  /* 0x00005d00ff057a08 */ /* 0x000fca0000000000 */
[----:B------:R0:W-:Y:S02]  /*02f0*/  STG.E.128 [R10.64], R4 ;  /* 0x000000040a007986 */ /* 0x0001e4000c101d04 */
.L_x_4792:
[----:B------:R-:W-:Y:S05]  /*0300*/  BSYNC B0 ;  /* 0x0000000000007941 */ /* 0x000fea0003800000 */
.L_x_4791:
[----:B------:R-:W-:-:S13]  /*0310*/  ISETP.GE.AND P0, PT, R9, R2, PT ;  /* 0x000000020900720c */ /* 0x000fda0003f06270 */
[----:B------:R-:W-:Y:S05]  /*0320*/  @P0 EXIT ;  /* 0x000000000000094d */ /* 0x000fea0003800000 */
[----:B------:R-:W-:-:S04]  /*0330*/  IADD3 R3, R3, 0x180, RZ ;  /* 0x0000018003037810 */ /* 0x000fc80007ffe0ff */
[----:B------:R-:W-:Y:S01]  /*0340*/  ISETP.GE.AND P0, PT, R3, R2, PT ;  /* 0x000000020300720c */ /* 0x000fe20003f06270 */
[----:B------:R-:W-:Y:S02]  /*0350*/  IMAD R2, R0, 0x200, R9 ;  /* 0x0000020000027824 */ /* 0x000fe400078e0209 */
[----:B------:R-:W-:Y:S01]  /*0360*/  IMAD.MOV.U32 R3, RZ, RZ, 0x10 ;  /* 0x00000010ff037424 */ /* 0x000fe200078e00ff */
[----:B0-----:R-:W-:Y:S02]  /*0370*/  FSEL R6, RZ, c[0x0][0x178], P0 ;  /* 0x00005e00ff067a08 */ /* 0x001fe40000000000 */
[----:B------:R-:W-:Y:S01]  /*0380*/  FSEL R7, RZ, c[0x0][0x17c], P0 ;  /* 0x00005f00ff077a08 */ /* 0x000fe20000000000 */
[----:B------:R-:W-:Y:S01]  /*0390*/  IMAD.WIDE.U32 R2, R2, R3, c[0x0][0x180] ;  /* 0x0000600002027625 */ /* 0x000fe200078e0003 */
[----:B------:R-:W-:Y:S02]  /*03a0*/  FSEL R4, RZ, c[0x0][0x170], P0 ;  /* 0x00005c00ff047a08 */ /* 0x000fe40000000000 */
[----:B------:R-:W-:-:S05]  /*03b0*/  FSEL R5, RZ, c[0x0][0x174], P0 ;  /* 0x00005d00ff057a08 */ /* 0x000fca0000000000 */
[----:B------:R-:W-:Y:S01]  /*03c0*/  STG.E.128 [R2.64], R4 ;  /* 0x0000000402007986 */ /* 0x000fe2000c101d04 */
[----:B------:R-:W-:Y:S05]  /*03d0*/  EXIT ;  /* 0x000000000000794d */ /* 0x000fea0003800000 */
.L_x_4793:
        /* <DEDUP_REMOVED lines=10> */
.L_x_6928:


//--------------------- .text._ZN2at6native29vectorized_elementwise_kernelILi2ENS0_11FillFunctorIN3c107complexIdEEEESt5arrayIPcLm1EEEEviT0_T1_ --------------------------
	.section	.text._ZN2at6native29vectorized_elementwise_kernelILi2ENS0_11FillFunctorIN3c107complexIdEEEESt5arrayIPcLm1EEEEviT0_T1_,"ax",@progbits
	.sectioninfo	@"SHI_REGISTERS=14"
	.align	128
        .global         _ZN2at6native29vectorized_elementwise_kernelILi2ENS0_11FillFunctorIN3c107complexIdEEEESt5arrayIPcLm1EEEEviT0_T1_
        .type           _ZN2at6native29vectorized_elementwise_kernelILi2ENS0_11FillFunctorIN3c107complexIdEEEESt5arrayIPcLm1EEEEviT0_T1_,@function
        .size           _ZN2at6native29vectorized_elementwise_kernelILi2ENS0_11FillFunctorIN3c107complexIdEEEESt5arrayIPcLm1EEEEviT0_T1_,(.L_x_6929 - _ZN2at6native29vectorized_elementwise_kernelILi2ENS0_11FillFunctorIN3c107complexIdEEEESt5arrayIPcLm1EEEEviT0_T1_)
        .other          _ZN2at6native29vectorized_elementwise_kernelILi2ENS0_11FillFunctorIN3c107complexIdEEEESt5arrayIPcLm1EEEEviT0_T1_,@"STO_CUDA_ENTRY STV_DEFAULT"
_ZN2at6native29vectorized_elementwise_kernelILi2ENS0_11FillFunctorIN3c107complexIdEEEESt5arrayIPcLm1EEEEviT0_T1_:
.text._ZN2at6native29vectorized_elementwise_kernelILi2ENS0_11FillFunctorIN3c107complexIdEEEESt5arrayIPcLm1EEEEviT0_T1_:
        /* <DEDUP_REMOVED lines=14> */
[----:B0-----:R-:W-:-:S05]  /*00e0*/  IMAD.WIDE R2, R9, 0x20, R2 ;  /* 0x0000002009027825 */ /* 0x001fca00078e0202 */
[----:B------:R-:W-:Y:S04]  /*00f0*/  STG.E.128 [R2.64], R4 ;  /* 0x0000000402007986 */ /* 0x000fe8000c101d04 */
[----:B------:R-:W-:Y:S04]  /*0100*/  STG.E.128 [R2.64+0x10], R4 ;  /* 0x0000100402007986 */ /* 0x000fe8000c101d04 */
[----:B------:R-:W-:Y:S04]  /*0110*/  STG.E.128 [R2.64+0x1000], R4 ;  /* 0x0010000402007986 */ /* 0x000fe8000c101d04 */
[----:B------:R-:W-:Y:S04]  /*0120*/  STG.E.128 [R2.64+0x1010], R4 ;  /* 0x0010100402007986 */ /* 0x000fe8000c101d04 */
[----:B------:R-:W-:Y:S04]  /*0130*/  STG.E.128 [R2.64+0x2000], R4 ;  /* 0x0020000402007986 */ /* 0x000fe8000c101d04 */
[----:B------:R-:W-:Y:S04]  /*0140*/  STG.E.128 [R2.64+0x2010], R4 ;  /* 0x0020100402007986 */ /* 0x000fe8000c101d04 */
[----:B------:R-:W-:Y:S04]  /*0150*/  STG.E.128 [R2.64+0x3000], R4 ;  /* 0x0030000402007986 */ /* 0x000fe8000c101d04 */
[----:B------:R-:W-:Y:S01]  /*0160*/  STG.E.128 [R2.64+0x3010], R4 ;  /* 0x0030100402007986 */ /* 0x000fe2000c101d04 */
[----:B------:R-:W-:Y:S05]  /*0170*/  EXIT ;  /* 0x000000000000794d */ /* 0x000fea0003800000 */
.L_x_4794:
[----:B------:R-:W0:Y:S01]  /*0180*/  S2R R3, SR_TID.X ;  /* 0x0000000000037919 */ /* 0x000e220000002100 */
[----:B------:R-:W-:Y:S01]  /*0190*/  BSSY B0, `(.L_x_4795) ;  /* 0x000000e000007945 */ /* 0x000fe20003800000 */
[----:B0-----:R-:W-:Y:S01]  /*01a0*/  ISETP.GE.AND P0, PT, R3, R2, PT ;  /* 0x000000020300720c */ /* 0x001fe20003f06270 */
[----:B------:R-:W-:-:S12]  /*01b0*/  IMAD.MOV.U32 R5, RZ, RZ, R3 ;  /* 0x000000ffff057224 */ /* 0x000fd800078e0003 */
[----:B------:R-:W-:Y:S05]  /*01c0*/  @P0 BRA `(.L_x_4796) ;  /* 0x000000a000000947 */ /* 0x000fea0003800000 */
[C---:B------:R-:W-:Y:S01]  /*01d0*/  ISETP.GE.AND P0, PT, R3.reuse, R2, PT ;  /* 0x000000020300720c */ /* 0x040fe20003f06270 */
[----:B------:R-:W-:Y:S01]  /*01e0*/  IMAD.IADD R6, R0, 0x1, R3 ;  /* 0x0000000100067824 */ /* 0x000fe200078e0203 */
        /* <DEDUP_REMOVED lines=8> */
.L_x_4796:
[----:B------:R-:W-:Y:S05]  /*0270*/  BSYNC B0 ;  /* 0x0000000000007941 */ /* 0x000fea0003800000 */
.L_x_4795:
[----:B------:R-:W-:Y:S01]  /*0280*/  ISETP.GE.AND P0, PT, R5, R2, PT ;  /* 0x000000020500720c */ /* 0x000fe20003f06270 */
[----:B------:R-:W-:Y:S01]  /*0290*/  BSSY B0, `(.L_x_4797) ;  /* 0x0000052000007945 */ /* 0x000fe20003800000 */
[----:B------:R-:W-:Y:S11]  /*02a0*/  BSSY B1, `(.L_x_4798) ;  /* 0x0000045000017945 */ /* 0x000ff60003800000 */
[----:B------:R-:W-:Y:S05]  /*02b0*/  @P0 BRA `(.L_x_4799) ;  /* 0x0000018000000947 */ /* 0x000fea0003800000 */
[----:B0-----:R-:W-:Y:S01]  /*02c0*/  IADD3 R7, R3, 0x80, RZ ;  /* 0x0000008003077810 */ /* 0x001fe20007ffe0ff */
[----:B------:R-:W-:Y:S01]  /*02d0*/  IMAD.IADD R6, R0, 0x1, R5 ;  /* 0x0000000100067824 */ /* 0x000fe200078e0205 */
[----:B------:R-:W-:-:S02]  /*02e0*/  IADD3 R5, R5, 0x80, RZ ;  /* 0x0000008005057810 */ /* 0x000fc40007ffe0ff */
[----:B------:R-:W-:Y:S01]  /*02f0*/  ISETP.GE.AND P0, PT, R7, R2, PT ;  /* 0x000000020700720c */ /* 0x000fe20003f06270 */
[----:B------:R-:W-:-:S03]  /*0300*/  IMAD.MOV.U32 R7, RZ, RZ, 0x10 ;  /* 0x00000010ff077424 */ /* 0x000fc600078e00ff */
[----:B------:R-:W-:Y:S01]  /*0310*/  FSEL R10, RZ, c[0x0][0x178], P0 ;  /* 0x00005e00ff0a7a08 */ /* 0x000fe20000000000 */
[----:B------:R-:W-:Y:S01]  /*0320*/  IMAD.WIDE.U32 R6, R6, R7, c[0x0][0x180] ;  /* 0x0000600006067625 */ /* 0x000fe200078e0007 */
[----:B------:R-:W-:Y:S02]  /*0330*/  FSEL R11, RZ, c[0x0][0x17c], P0 ;  /* 0x00005f00ff0b7a08 */ /* 0x000fe40000000000 */
[----:B------:R-:W-:Y:S02]  /*0340*/  FSEL R8, RZ, c[0x0][0x170], P0 ;  /* 0x00005c00ff087a08 */ /* 0x000fe40000000000 */
[----:B------:R-:W-:Y:S02]  /*0350*/  FSEL R9, RZ, c[0x0][0x174], P0 ;  /* 0x00005d00ff097a08 */ /* 0x000fe40000000000 */
[----:B------:R-:W-:-:S03]  /*0360*/  ISETP.GE.AND P0, PT, R5, R2, PT ;  /* 0x000000020500720c */ /* 0x000fc60003f06270 */
[----:B------:R0:W-:Y:S10]  /*0370*/  STG.E.128 [R6.64], R8 ;  /* 0x0000000806007986 */ /* 0x0001f4000c101d04 */
        /* <DEDUP_REMOVED lines=10> */
[----:B------:R-:W-:-:S05]  /*0420*/  FSEL R9, RZ, c[0x0][0x174], P0 ;  /* 0x00005d00ff097a08 */ /* 0x000fca0000000000 */
[----:B------:R0:W-:Y:S02]  /*0430*/  STG.E.128 [R6.64], R8 ;  /* 0x0000000806007986 */ /* 0x0001e4000c101d04 */
.L_x_4799:
[----:B------:R-:W-:-:S13]  /*0440*/  ISETP.GE.AND P0, PT, R5, R2, PT ;  /* 0x000000020500720c */ /* 0x000fda0003f06270 */
[----:B------:R-:W-:Y:S05]  /*0450*/  @P0 BRA `(.L_x_4801) ;  /* 0x0000018000000947 */ /* 0x000fea0003800000 */
[----:B0-----:R-:W-:Y:S01]  /*0460*/  IADD3 R7, R3, 0x180, RZ ;  /* 0x0000018003077810 */ /* 0x001fe20007ffe0ff */
[----:B------:R-:W-:Y:S01]  /*0470*/  IMAD.IADD R6, R0, 0x1, R5 ;  /* 0x0000000100067824 */ /* 0x000fe200078e0205 */
[----:B------:R-:W-:Y:S02]  /*0480*/  IADD3 R5, R5, 0x80, RZ ;  /* 0x0000008005057810 */ /* 0x000fe40007ffe0ff */
        /* <DEDUP_REMOVED lines=8> */
.L_x_4800:
        /* <DEDUP_REMOVED lines=13> */
.L_x_4801:
[----:B------:R-:W-:-:S13]  /*05e0*/  ISETP.GE.AND P0, PT, R5, R2, PT ;  /* 0x000000020500720c */ /* 0x000fda0003f06270 */
[----:B------:R-:W-:Y:S01]  /*05f0*/  @P0 BREAK B1 ;  /* 0x0000000000010942 */ /* 0x000fe20003800000 */
        /* <DEDUP_REMOVED lines=12> */
.L_x_4802:
[----:B------:R-:W-:-:S13]  /*06c0*/  ISETP.GE.AND P0, PT, R5, R2, PT ;  /* 0x000000020500720c */ /* 0x000fda0003f06270 */
[----:B------:R-:W-:Y:S01]  /*06d0*/  @P0 BREAK B1 ;  /* 0x0000000000010942 */ /* 0x000fe20003800000 */
[----:B------:R-:W-:Y:S05]  /*06e0*/  @P0 BRA `(.L_x_4803) ;  /* 0x000000c000000947 */ /* 0x000fea0003800000 */
[----:B------:R-:W-:Y:S05]  /*06f0*/  BSYNC B1 ;  /* 0x0000000000017941 */ /* 0x000fea0003800000 */
.L_x_4798:
        /* <DEDUP_REMOVED lines=11> */
.L_x_4803:
[----:B------:R-:W-:Y:S05]  /*07b0*/  BSYNC B0 ;  /* 0x0000000000007941 */ /* 0x000fea0003800000 */
.L_x_4797:
[----:B------:R-:W-:Y:S01]  /*07c0*/  WARPSYNC 0xffffffff ;  /* 0xffffffff00007948 */ /* 0x000fe20003800000 */
[----:B------:R-:W-:-:S13]  /*07d0*/  ISETP.GE.AND P0, PT, R5, R2, PT ;  /* 0x000000020500720c */ /* 0x000fda0003f06270 */
[----:B------:R-:W-:Y:S05]  /*07e0*/  @P0 EXIT ;  /* 0x000000000000094d */ /* 0x000fea0003800000 */
[----:B------:R-:W-:-:S04]  /*07f0*/  IADD3 R3, R3, 0x380, RZ ;  /* 0x0000038003037810 */ /* 0x000fc80007ffe0ff */
[----:B------:R-:W-:Y:S01]  /*0800*/  ISETP.GE.AND P0, PT, R3, R2, PT ;  /* 0x000000020300720c */ /* 0x000fe20003f06270 */
[----:B------:R-:W-:Y:S02]  /*0810*/  IMAD.IADD R2, R0, 0x1, R5 ;  /* 0x0000000100027824 */ /* 0x000fe400078e0205 */
        /* <DEDUP_REMOVED lines=8> */
.L_x_4804:
        /* <DEDUP_REMOVED lines=14> */
.L_x_6929:


//--------------------- .text._ZN2at6native29vectorized_elementwise_kernelILi4ENS0_11FillFunctorIN3c107complexIdEEEESt5arrayIPcLm1EEEEviT0_T1_ --------------------------
	.section	.text._ZN2at6native29vectorized_elementwise_kernelILi4ENS0_11FillFunctorIN3c107complexIdEEEESt5arrayIPcLm1EEEEviT0_T1_,"ax",@progbits
	.sectioninfo	@"SHI_REGISTERS=14"
	.align	128
        .global         _ZN2at6native29vectorized_elementwise_kernelILi4ENS0_11FillFunctorIN3c107complexIdEEEESt5arrayIPcLm1EEEEviT0_T1_
        .type           _ZN2at6native29vectorized_elementwise_kernelILi4ENS0_11FillFunctorIN3c107complexIdEEEESt5arrayIPcLm1EEEEviT0_T1_,@function
        .size           _ZN2at6native29vectorized_elementwise_kernelILi4ENS0_11FillFunctorIN3c107complexIdEEEESt5arrayIPcLm1EEEEviT0_T1_,(.L_x_6930 - _ZN2at6native29vectorized_elementwise_kernelILi4ENS0_11FillFunctorIN3c107complexIdEEEESt5arrayIPcLm1EEEEviT0_T1_)
        .other          _ZN2at6native29vectorized_elementwise_kernelILi4ENS0_11FillFunctorIN3c107complexIdEEEESt5arrayIPcLm1EEEEviT0_T1_,@"STO_CUDA_ENTRY STV_DEFAULT"
_ZN2at6native29vectorized_elementwise_kernelILi4ENS0_11FillFunctorIN3c107complexIdEEEESt5arrayIPcLm1EEEEviT0_T1_:
.text._ZN2at6native29vectorized_elementwise_kernelILi4ENS0_11FillFunctorIN3c107complexIdEEEESt5arrayIPcLm1EEEEviT0_T1_:
        /* <DEDUP_REMOVED lines=24> */
.L_x_4805:
        /* <DEDUP_REMOVED lines=15> */
.L_x_4807:
[----:B------:R-:W-:Y:S05]  /*0270*/  BSYNC B0 ;  /* 0x0000000000007941 */ /* 0x000fea0003800000 */
.L_x_4806:
        /* <DEDUP_REMOVED lines=28> */
.L_x_4810:
        /* <DEDUP_REMOVED lines=13> */
.L_x_4811:
        /* <DEDUP_REMOVED lines=13> */
.L_x_4812:
        /* <DEDUP_REMOVED lines=14> */
.L_x_4813:
[----:B------:R-:W-:-:S13]  /*06c0*/  ISETP.GE.AND P0, PT, R5, R2, PT ;  /* 0x000000020500720c */ /* 0x000fda0003f06270 */
[----:B------:R-:W-:Y:S01]  /*06d0*/  @P0 BREAK B1 ;  /* 0x0000000000010942 */ /* 0x000fe20003800000 */
[----:B------:R-:W-:Y:S05]  /*06e0*/  @P0 BRA `(.L_x_4814) ;  /* 0x000000c000000947 */ /* 0x000fea0003800000 */
[----:B------:R-:W-:Y:S05]  /*06f0*/  BSYNC B1 ;  /* 0x0000000000017941 */ /* 0x000fea0003800000 */
.L_x_4809:
        /* <DEDUP_REMOVED lines=11> */
.L_x_4814:
[----:B------:R-:W-:Y:S05]  /*07b0*/  BSYNC B0 ;  /* 0x0000000000007941 */ /* 0x000fea0003800000 */
.L_x_4808:
        /* <DEDUP_REMOVED lines=14> */
.L_x_4815:
        /* <DEDUP_REMOVED lines=14> */
.L_x_6930:


//--------------------- .text._ZN2at6native29vectorized_elementwise_kernelILi8ENS0_11FillFunctorIN3c107complexIdEEEESt5arrayIPcLm1EEEEviT0_T1_ --------------------------
	.section	.text._ZN2at6native29vectorized_elementwise_kernelILi8ENS0_11FillFunctorIN3c107complexIdEEEESt5arrayIPcLm1EEEEviT0_T1_,"ax",@progbits
	.sectioninfo	@"SHI_REGISTERS=4"
	.align	128
        .global         _ZN2at6native29vectorized_elementwise_kernelILi8ENS0_11FillFunctorIN3c107complexIdEEEESt5arrayIPcLm1EEEEviT0_T1_
        .type           _ZN2at6native29vectorized_elementwise_kernelILi8ENS0_11FillFunctorIN3c107complexIdEEEESt5arrayIPcLm1EEEEviT0_T1_,@function
        .size           _ZN2at6native29vectorized_elementwise_kernelILi8ENS0_11FillFunctorIN3c107complexIdEEEESt5arrayIPcLm1EEEEviT0_T1_,(.L_x_6931 - _ZN2at6native29vectorized_elementwise_kernelILi8ENS0_11FillFunctorIN3c107complexIdEEEESt5arrayIPcLm1EEEEviT0_T1_)
        .other          _ZN2at6native29vectorized_elementwise_kernelILi8ENS0_11FillFunctorIN3c107complexIdEEEESt5arrayIPcLm1EEEEviT0_T1_,@"STO_CUDA_ENTRY STV_DEFAULT"
_ZN2at6native29vectorized_elementwise_kernelILi8ENS0_11FillFunctorIN3c107complexIdEEEESt5arrayIPcLm1EEEEviT0_T1_:
.text._ZN2at6native29vectorized_elementwise_kernelILi8ENS0_11FillFunctorIN3c107complexIdEEEESt5arrayIPcLm1EEEEviT0_T1_:
[----:B------:R-:W-:Y:S02]  /*0000*/  MOV R1, c[0x0][0x28] ;  /* 0x00000a0000017a02 */ /* 0x000fe40000000f00 */
[----:B------:R-:W-:Y:S05]  /*0010*/  EXIT ;  /* 0x000000000000794d */ /* 0x000fea0003800000 */
.L_x_4816:
        /* <DEDUP_REMOVED lines=14> */
.L_x_6931:


//--------------------- .text._ZN2at6native18elementwise_kernelILi128ELi4EZNS0_15gpu_kernel_implINS0_11FillFunctorIfEEEEvRNS_18TensorIteratorBaseERKT_EUliE_EEviT1_ --------------------------
	.section	.text._ZN2at6native18elementwise_kernelILi128ELi4EZNS0_15gpu_kernel_implINS0_11FillFunctorIfEEEEvRNS_18TensorIteratorBaseERKT_EUliE_EEviT1_,"ax",@progbits
	.sectioninfo	@"SHI_REGISTERS=24"
	.align	128
        .global         _ZN2at6native18elementwise_kernelILi128ELi4EZNS0_15gpu_kernel_implINS0_11FillFunctorIfEEEEvRNS_18TensorIteratorBaseERKT_EUliE_EEviT1_
        .type           _ZN2at6native18elementwise_kernelILi128ELi4EZNS0_15gpu_kernel_implINS0_11FillFunctorIfEEEEvRNS_18TensorIteratorBaseERKT_EUliE_EEviT1_,@function
        .size           _ZN2at6native18elementwise_kernelILi128ELi4EZNS0_15gpu_kernel_implINS0_11FillFunctorIfEEEEvRNS_18TensorIteratorBaseERKT_EUliE_EEviT1_,(.L_x_6932 - _ZN2at6native18elementwise_kernelILi128ELi4EZNS0_15gpu_kernel_implINS0_11FillFunctorIfEEEEvRNS_18TensorIteratorBaseERKT_EUliE_EEviT1_)
        .other          _ZN2at6native18elementwise_kernelILi128ELi4EZNS0_15gpu_kernel_implINS0_11FillFunctorIfEEEEvRNS_18TensorIteratorBaseERKT_EUliE_EEviT1_,@"STO_CUDA_ENTRY STV_DEFAULT"
_ZN2at6native18elementwise_kernelILi128ELi4EZNS0_15gpu_kernel_implINS0_11FillFunctorIfEEEEvRNS_18TensorIteratorBaseERKT_EUliE_EEviT1_:
.text._ZN2at6native18elementwise_kernelILi128ELi4EZNS0_15gpu_kernel_implINS0_11FillFunctorIfEEEEvRNS_18TensorIteratorBaseERKT_EUliE_EEviT1_:
        /* <DEDUP_REMOVED lines=210> */
.L_x_4819:
        /* <DEDUP_REMOVED lines=17> */
.L_x_4823:
[----:B------:R-:W0:Y:S02]  /*0e30*/  F2I.S64.TRUNC R4, c[0x0][0x308] ;  /* 0x0000c20000047b11 */ /* 0x000e24000020d900 */
[----:B0-----:R0:W-:Y:S01]  /*0e40*/  STG.E.U8 [R2.64], R4 ;  /* 0x0000000402007986 */ /* 0x0011e2000c101124 */
[----:B------:R-:W-:Y:S05]  /*0e50*/  BRA `(.L_x_4825) ;  /* 0x00000d8000007947 */ /* 0x000fea0003800000 */
.L_x_4822:
        /* <DEDUP_REMOVED lines=9> */
.L_x_4827:
[----:B------:R-:W0:Y:S02]  /*0ef0*/  F2I.FTZ.TRUNC.NTZ R5, c[0x0][0x308] ;  /* 0x0000c20000057b05 */ /* 0x000e24000021f100 */
[----:B0-----:R0:W-:Y:S01]  /*0f00*/  STG.E [R2.64], R5 ;  /* 0x0000000502007986 */ /* 0x0011e2000c101924 */
[----:B------:R-:W-:Y:S05]  /*0f10*/  BRA `(.L_x_4825) ;  /* 0x00000cc000007947 */ /* 0x000fea0003800000 */
.L_x_4826:
[----:B------:R-:W0:Y:S02]  /*0f20*/  F2I.FTZ.TRUNC.NTZ R5, c[0x0][0x308] ;  /* 0x0000c20000057b05 */ /* 0x000e24000021f100 */
[----:B0-----:R0:W-:Y:S01]  /*0f30*/  STG.E.U16 [R2.64], R5 ;  /* 0x0000000502007986 */ /* 0x0011e2000c101524 */
[----:B------:R-:W-:Y:S05]  /*0f40*/  BRA `(.L_x_4825) ;  /* 0x00000c9000007947 */ /* 0x000fea0003800000 */
.L_x_4821:
[----:B------:R-:W-:-:S13]  /*0f50*/  ISETP.GT.AND P0, PT, R4, 0x6, PT ;  /* 0x000000060400780c */ /* 0x000fda0003f04270 */
[----:B------:R-:W-:Y:S05]  /*0f60*/  @P0 BRA `(.L_x_4828) ;  /* 0x000000a000000947 */ /* 0x000fea0003800000 */
[----:B------:R-:W-:-:S13]  /*0f70*/  ISETP.NE.AND P0, PT, R4, 0x5, PT ;  /* 0x000000050400780c */ /* 0x000fda0003f05270 */
[----:B------:R-:W-:Y:S05]  /*0f80*/  @!P0 BRA `(.L_x_4829) ;  /* 0x0000005000008947 */ /* 0x000fea0003800000 */
[----:B------:R-:W-:-:S13]  /*0f90*/  ISETP.NE.AND P0, PT, R4, 0x6, PT ;  /* 0x000000060400780c */ /* 0x000fda0003f05270 */
[----:B------:R-:W-:Y:S05]  /*0fa0*/  @P0 BRA `(.L_x_4824) ;  /* 0x00000aa000000947 */ /* 0x000fea0003800000 */
[----:B------:R-:W-:-:S05]  /*0fb0*/  MOV R5, c[0x0][0x308] ;  /* 0x0000c20000057a02 */ /* 0x000fca0000000f00 */
[----:B------:R0:W-:Y:S01]  /*0fc0*/  STG.E [R2.64], R5 ;  /* 0x0000000502007986 */ /* 0x0001e2000c101924 */
[----:B------:R-:W-:Y:S05]  /*0fd0*/  BRA `(.L_x_4825) ;  /* 0x00000c0000007947 */ /* 0x000fea0003800000 */
.L_x_4829:
[----:B------:R-:W-:-:S05]  /*0fe0*/  F2FP.PACK_AB R0, RZ, c[0x0][0x308] ;  /* 0x0000c200ff007a3e */ /* 0x000fca00000000ff */
[----:B------:R0:W-:Y:S01]  /*0ff0*/  STG.E.U16 [R2.64], R0 ;  /* 0x0000000002007986 */ /* 0x0001e2000c101524 */
[----:B------:R-:W-:Y:S05]  /*1000*/  BRA `(.L_x_4825) ;  /* 0x00000bd000007947 */ /* 0x000fea0003800000 */
.L_x_4828:
        /* <DEDUP_REMOVED lines=10> */
.L_x_4831:
[----:B------:R-:W-:-:S04]  /*10b0*/  F2FP.PACK_AB R5, RZ, c[0x0][0x308] ;  /* 0x0000c200ff057a3e */ /* 0x000fc800000000ff */
[----:B------:R-:W-:-:S05]  /*10c0*/  PRMT R5, R5, 0x5410, RZ ;  /* 0x0000541005057816 */ /* 0x000fca00000000ff */
[----:B------:R0:W-:Y:S01]  /*10d0*/  STG.E [R2.64], R5 ;  /* 0x0000000502007986 */ /* 0x0001e2000c101924 */
[----:B------:R-:W-:Y:S05]  /*10e0*/  BRA `(.L_x_4825) ;  /* 0x00000af000007947 */ /* 0x000fea0003800000 */
.L_x_4830:
[----:B------:R-:W-:-:S04]  /*10f0*/  IMAD.MOV.U32 R4, RZ, RZ, c[0x0][0x308] ;  /* 0x0000c200ff047624 */ /* 0x000fc800078e00ff */
[----:B------:R-:W-:-:S06]  /*1100*/  FMUL.FTZ R4, R4, 1 ;  /* 0x3f80000004047820 */ /* 0x000fcc0000410000 */
[----:B------:R-:W0:Y:S02]  /*1110*/  F2F.F64.F32 R4, R4 ;  /* 0x0000000400047310 */ /* 0x000e240000201800 */
[----:B0-----:R0:W-:Y:S01]  /*1120*/  STG.E.64 [R2.64], R4 ;  /* 0x0000000402007986 */ /* 0x0011e2000c101b24 */
[----:B------:R-:W-:Y:S05]  /*1130*/  BRA `(.L_x_4825) ;  /* 0x00000aa000007947 */ /* 0x000fea0003800000 */
.L_x_4820:
        /* <DEDUP_REMOVED lines=8> */
[----:B------:R-:W-:-:S04]  /*11c0*/  FSETP.NEU.FTZ.AND P0, PT, RZ, c[0x0][0x308], PT ;  /* 0x0000c200ff007a0b */ /* 0x000fc80003f1d000 */
[----:B------:R-:W-:-:S05]  /*11d0*/  SEL R5, RZ, 0x1, !P0 ;  /* 0x00000001ff057807 */ /* 0x000fca0004000000 */
[----:B------:R0:W-:Y:S01]  /*11e0*/  STG.E.U8 [R2.64], R5 ;  /* 0x0000000502007986 */ /* 0x0001e2000c101124 */
[----:B------:R-:W-:Y:S05]  /*11f0*/  BRA `(.L_x_4825) ;  /* 0x000009e000007947 */ /* 0x000fea0003800000 */
.L_x_4834:
[----:B------:R-:W-:Y:S01]  /*1200*/  IMAD.MOV.U32 R0, RZ, RZ, c[0x0][0x308] ;  /* 0x0000c200ff007624 */ /* 0x000fe200078e00ff */
[----:B------:R-:W-:-:S03]  /*1210*/  CS2R R6, SRZ ;  /* 0x0000000000067805 */ /* 0x000fc6000001ff00 */
[----:B------:R-:W-:-:S04]  /*1220*/  FMUL.FTZ R0, R0, 1 ;  /* 0x3f80000000007820 */ /* 0x000fc80000410000 */
[----:B------:R-:W0:Y:S02]  /*1230*/  F2F.F64.F32 R4, R0 ;  /* 0x0000000000047310 */ /* 0x000e240000201800 */
[----:B0-----:R0:W-:Y:S01]  /*1240*/  STG.E.128 [R2.64], R4 ;  /* 0x0000000402007986 */ /* 0x0011e2000c101d24 */
[----:B------:R-:W-:Y:S05]  /*1250*/  BRA `(.L_x_4825) ;  /* 0x0000098000007947 */ /* 0x000fea0003800000 */
.L_x_4833:
        /* <DEDUP_REMOVED lines=21> */
.L_x_4837:
[----:B------:R-:W-:-:S05]  /*13b0*/  LOP3.LUT R5, R4, R5, RZ, 0xfc, !PT ;  /* 0x0000000504057212 */ /* 0x000fca00078efcff */
[----:B------:R0:W-:Y:S01]  /*13c0*/  STG.E.U8 [R2.64], R5 ;  /* 0x0000000502007986 */ /* 0x0001e2000c101124 */
[----:B------:R-:W-:Y:S05]  /*13d0*/  BRA `(.L_x_4825) ;  /* 0x0000080000007947 */ /* 0x000fea0003800000 */
.L_x_4836:
        /* <DEDUP_REMOVED lines=13> */
.L_x_4838:
[----:B------:R-:W-:Y:S01]  /*14b0*/  IMAD.MOV.U32 R0, RZ, RZ, 0x7f ;  /* 0x0000007fff007424 */ /* 0x000fe200078e00ff */
[----:B------:R-:W-:-:S04]  /*14c0*/  ISETP.GT.U32.AND P0, PT, R4, 0x7f800000, PT ;  /* 0x7f8000000400780c */ /* 0x000fc80003f04070 */
[----:B------:R-:W-:Y:S02]  /*14d0*/  SEL R0, R0, 0x7c, P0 ;  /* 0x0000007c00007807 */ /* 0x000fe40000000000 */
.L_x_4839:
[----:B------:R-:W-:-:S04]  /*14e0*/  LOP3.LUT R5, R5, 0x80000000, RZ, 0xc0, !PT ;  /* 0x8000000005057812 */ /* 0x000fc800078ec0ff */
[----:B------:R-:W-:-:S04]  /*14f0*/  SHF.R.U32.HI R5, RZ, 0x18, R5 ;  /* 0x00000018ff057819 */ /* 0x000fc80000011605 */
[----:B------:R-:W-:-:S05]  /*1500*/  LOP3.LUT R5, R0, R5, RZ, 0xfc, !PT ;  /* 0x0000000500057212 */ /* 0x000fca00078efcff */
[----:B------:R0:W-:Y:S01]  /*1510*/  STG.E.U8 [R2.64], R5 ;  /* 0x0000000502007986 */ /* 0x0001e2000c101124 */
[----:B------:R-:W-:Y:S05]  /*1520*/  BRA `(.L_x_4825) ;  /* 0x000006b000007947 */ /* 0x000fea0003800000 */
.L_x_4835:
[----:B------:R-:W-:-:S05]  /*1530*/  F2FP.BF16.PACK_AB R0, RZ, c[0x0][0x308] ;  /* 0x0000c200ff007a3e */ /* 0x000fca00000010ff */
[----:B------:R0:W-:Y:S01]  /*1540*/  STG.E.U16 [R2.64], R0 ;  /* 0x0000000002007986 */ /* 0x0001e2000c101524 */
[----:B------:R-:W-:Y:S05]  /*1550*/  BRA `(.L_x_4825) ;  /* 0x0000068000007947 */ /* 0x000fea0003800000 */
.L_x_4832:
        /* <DEDUP_REMOVED lines=11> */
.L_x_4842:
        /* <DEDUP_REMOVED lines=14> */
.L_x_4844:
[----:B------:R-:W-:-:S05]  /*16f0*/  FADD.FTZ R0, R4, 8192 ;  /* 0x4600000004007421 */ /* 0x000fca0000010000 */
[----:B------:R-:W-:Y:S02]  /*1700*/  LOP3.LUT P0, R4, R0, 0xff, RZ, 0xc0, !PT ;  /* 0x000000ff00047812 */ /* 0x000fe4000780c0ff */
[----:B------:R-:W-:-:S11]  /*1710*/  PRMT R0, RZ, 0x7610, R0 ;  /* 0x00007610ff007816 */ /* 0x000fd60000000000 */
[----:B------:R-:W-:Y:S05]  /*1720*/  @!P0 BRA `(.L_x_4843) ;  /* 0x0000004000008947 */ /* 0x000fea0003800000 */
.L_x_4845:
[----:B------:R-:W-:-:S04]  /*1730*/  LOP3.LUT R5, R5, 0x80000000, RZ, 0xc0, !PT ;  /* 0x8000000005057812 */ /* 0x000fc800078ec0ff */
[----:B------:R-:W-:-:S04]  /*1740*/  SHF.R.U32.HI R5, RZ, 0x18, R5 ;  /* 0x00000018ff057819 */ /* 0x000fc80000011605 */
[----:B------:R-:W-:-:S04]  /*1750*/  LOP3.LUT R4, R4, R5, RZ, 0xfc, !PT ;  /* 0x0000000504047212 */ /* 0x000fc800078efcff */
[----:B------:R-:W-:-:S05]  /*1760*/  PRMT R0, R4, 0x7610, R0 ;  /* 0x0000761004007816 */ /* 0x000fca0000000000 */
.L_x_4843:
[----:B------:R0:W-:Y:S01]  /*1770*/  STG.E.U8 [R2.64], R0 ;  /* 0x0000000002007986 */ /* 0x0001e2000c101124 */
[----:B------:R-:W-:Y:S05]  /*1780*/  BRA `(.L_x_4825) ;  /* 0x0000045000007947 */ /* 0x000fea0003800000 */
.L_x_4841:
        /* <DEDUP_REMOVED lines=14> */
.L_x_4847:
[----:B------:R-:W-:-:S05]  /*1870*/  FADD.FTZ R0, R4, 64 ;  /* 0x4280000004007421 */ /* 0x000fca0000010000 */
[----:B------:R-:W-:Y:S02]  /*1880*/  LOP3.LUT P0, R4, R0, 0xff, RZ, 0xc0, !PT ;  /* 0x000000ff00047812 */ /* 0x000fe4000780c0ff */
[----:B------:R-:W-:-:S11]  /*1890*/  PRMT R0, RZ, 0x7610, R0 ;  /* 0x00007610ff007816 */ /* 0x000fd60000000000 */
[----:B------:R-:W-:Y:S05]  /*18a0*/  @!P0 BRA `(.L_x_4846) ;  /* 0x0000004000008947 */ /* 0x000fea0003800000 */
.L_x_4848:
[----:B------:R-:W-:-:S04]  /*18b0*/  LOP3.LUT R5, R5, 0x80000000, RZ, 0xc0, !PT ;  /* 0x8000000005057812 */ /* 0x000fc800078ec0ff */
[----:B------:R-:W-:-:S04]  /*18c0*/  SHF.R.U32.HI R5, RZ, 0x18, R5 ;  /* 0x00000018ff057819 */ /* 0x000fc80000011605 */
[----:B------:R-:W-:-:S04]  /*18d0*/  LOP3.LUT R4, R4, R5, RZ, 0xfc, !PT ;  /* 0x0000000504047212 */ /* 0x000fc800078efcff */
[----:B------:R-:W-:-:S05]  /*18e0*/  PRMT R0, R4, 0x7610, R0 ;  /* 0x0000761004007816 */ /* 0x000fca0000000000 */
.L_x_4846:
[----:B------:R0:W-:Y:S01]  /*18f0*/  STG.E.U8 [R2.64], R0 ;  /* 0x0000000002007986 */ /* 0x0001e2000c101124 */
[----:B------:R-:W-:Y:S05]  /*1900*/  BRA `(.L_x_4825) ;  /* 0x000002d000007947 */ /* 0x000fea0003800000 */
.L_x_4840:
        /* <DEDUP_REMOVED lines=18> */
.L_x_4851:
[----:B------:R0:W-:Y:S01]  /*1a30*/  STG.E.U8 [R2.64], R4 ;  /* 0x0000000402007986 */ /* 0x0001e2000c101124 */
[----:B------:R-:W-:Y:S05]  /*1a40*/  BRA `(.L_x_4825) ;  /* 0x0000019000007947 */ /* 0x000fea0003800000 */
.L_x_4824:
        /* <DEDUP_REMOVED lines=20> */
.L_x_4850:
[----:B------:R-:W0:Y:S02]  /*1b90*/  F2I.U64.TRUNC R4, c[0x0][0x308] ;  /* 0x0000c20000047b11 */ /* 0x000e24000020d800 */
[----:B0-----:R0:W-:Y:S01]  /*1ba0*/  STG.E.64 [R2.64], R4 ;  /* 0x0000000402007986 */ /* 0x0011e2000c101b24 */
[----:B------:R-:W-:Y:S05]  /*1bb0*/  BRA `(.L_x_4825) ;  /* 0x0000002000007947 */ /* 0x000fea0003800000 */
.L_x_4849:
[----:B------:R-:W0:Y:S02]  /*1bc0*/  F2I.FTZ.U32.TRUNC.NTZ R5, c[0x0][0x308] ;  /* 0x0000c20000057b05 */ /* 0x000e24000021f000 */
[----:B0-----:R0:W-:Y:S02]  /*1bd0*/  STG.E [R2.64], R5 ;  /* 0x0000000502007986 */ /* 0x0011e4000c101924 */
.L_x_4825:
[----:B------:R-:W-:-:S05]  /*1be0*/  IMAD R16, R19, 0x200, R16 ;  /* 0x0000020013107824 */ /* 0x000fca00078e0210 */
[----:B------:R-:W-:Y:S02]  /*1bf0*/  IADD3 R17, R16, 0x80, RZ ;  /* 0x0000008010117810 */ /* 0x000fe40007ffe0ff */
.L_x_4818:
[----:B------:R-:W-:Y:S05]  /*1c00*/  BSYNC B6 ;  /* 0x0000000000067941 */ /* 0x000fea0003800000 */
.L_x_4817:
        /* <DEDUP_REMOVED lines=205> */
.L_x_4854:
        /* <DEDUP_REMOVED lines=17> */
.L_x_4858:
[----:B------:R-:W0:Y:S02]  /*29f0*/  F2I.S64.TRUNC R4, c[0x0][0x308] ;  /* 0x0000c20000047b11 */ /* 0x000e24000020d900 */
[----:B0-----:R0:W-:Y:S01]  /*2a00*/  STG.E.U8 [R2.64], R4 ;  /* 0x0000000402007986 */ /* 0x0011e2000c101124 */
[----:B------:R-:W-:Y:S05]  /*2a10*/  BRA `(.L_x_4860) ;  /* 0x00000d8000007947 */ /* 0x000fea0003800000 */
.L_x_4857:
        /* <DEDUP_REMOVED lines=9> */
.L_x_4862:
[----:B------:R-:W0:Y:S02]  /*2ab0*/  F2I.FTZ.TRUNC.NTZ R5, c[0x0][0x308] ;  /* 0x0000c20000057b05 */ /* 0x000e24000021f100 */
[----:B0-----:R0:W-:Y:S01]  /*2ac0*/  STG.E [R2.64], R5 ;  /* 0x0000000502007986 */ /* 0x0011e2000c101924 */
[----:B------:R-:W-:Y:S05]  /*2ad0*/  BRA `(.L_x_4860) ;  /* 0x00000cc000007947 */ /* 0x000fea0003800000 */
.L_x_4861:
[----:B------:R-:W0:Y:S02]  /*2ae0*/  F2I.FTZ.TRUNC.NTZ R5, c[0x0][0x308] ;  /* 0x0000c20000057b05 */ /* 0x000e24000021f100 */
[----:B0-----:R0:W-:Y:S01]  /*2af0*/  STG.E.U16 [R2.64], R5 ;  /* 0x0000000502007986 */ /* 0x0011e2000c101524 */
[----:B------:R-:W-:Y:S05]  /*2b00*/  BRA `(.L_x_4860) ;  /* 0x00000c9000007947 */ /* 0x000fea0003800000 */
.L_x_4856:
        /* <DEDUP_REMOVED lines=9> */
.L_x_4864:
[----:B------:R-:W-:-:S05]  /*2ba0*/  F2FP.PACK_AB R0, RZ, c[0x0][0x308] ;  /* 0x0000c200ff007a3e */ /* 0x000fca00000000ff */
[----:B------:R0:W-:Y:S01]  /*2bb0*/  STG.E.U16 [R2.64], R0 ;  /* 0x0000000002007986 */ /* 0x0001e2000c101524 */
[----:B------:R-:W-:Y:S05]  /*2bc0*/  BRA `(.L_x_4860) ;  /* 0x00000bd000007947 */ /* 0x000fea0003800000 */
.L_x_4863:
[----:B------:R-:W-:-:S13]  /*2bd0*/  ISETP.NE.AND P0, PT, R4, 0x7, PT ;  /* 0x000000070400780c */ /* 0x000fda0003f05270 */
[----:B------:R-:W-:Y:S05]  /*2be0*/  @!P0 BRA `(.L_x_4865) ;  /* 0x000000c000008947 */ /* 0x000fea0003800000 */
[----:B------:R-:W-:-:S13]  /*2bf0*/  ISETP.NE.AND P0, PT, R4, 0x8, PT ;  /* 0x000000080400780c */ /* 0x000fda0003f05270 */
[----:B------:R-:W-:Y:S05]  /*2c00*/  @!P0 BRA `(.L_x_4866) ;  /* 0x0000006000008947 */ /* 0x000fea0003800000 */
[----:B------:R-:W-:-:S13]  /*2c10*/  ISETP.NE.AND P0, PT, R4, 0x9, PT ;  /* 0x000000090400780c */ /* 0x000fda0003f05270 */
[----:B------:R-:W-:Y:S05]  /*2c20*/  @P0 BRA `(.L_x_4859) ;  /* 0x000009e000000947 */ /* 0x000fea0003800000 */
[----:B------:R-:W-:Y:S01]  /*2c30*/  MOV R4, c[0x0][0x308] ;  /* 0x0000c20000047a02 */ /* 0x000fe20000000f00 */
[----:B------:R-:W-:-:S05]  /*2c40*/  IMAD.MOV.U32 R5, RZ, RZ, RZ ;  /* 0x000000ffff057224 */ /* 0x000fca00078e00ff */
[----:B------:R0:W-:Y:S01]  /*2c50*/  STG.E.64 [R2.64], R4 ;  /* 0x0000000402007986 */ /* 0x0001e2000c101b24 */
[----:B------:R-:W-:Y:S05]  /*2c60*/  BRA `(.L_x_4860) ;  /* 0x00000b3000007947 */ /* 0x000fea0003800000 */
.L_x_4866:
[----:B------:R-:W-:-:S04]  /*2c70*/  F2FP.PACK_AB R0, RZ, c[0x0][0x308] ;  /* 0x0000c200ff007a3e */ /* 0x000fc800000000ff */
[----:B------:R-:W-:-:S05]  /*2c80*/  PRMT R0, R0, 0x5410, RZ ;  /* 0x0000541000007816 */ /* 0x000fca00000000ff */
[----:B------:R0:W-:Y:S01]  /*2c90*/  STG.E [R2.64], R0 ;  /* 0x0000000002007986 */ /* 0x0001e2000c101924 */
[----:B------:R-:W-:Y:S05]  /*2ca0*/  BRA `(.L_x_4860) ;  /* 0x00000af000007947 */ /* 0x000fea0003800000 */
.L_x_4865:
[----:B------:R-:W-:-:S04]  /*2cb0*/  IMAD.MOV.U32 R0, RZ, RZ, c[0x0][0x308] ;  /* 0x0000c200ff007624 */ /* 0x000fc800078e00ff */
[----:B------:R-:W-:-:S04]  /*2cc0*/  FMUL.FTZ R0, R0, 1 ;  /* 0x3f80000000007820 */ /* 0x000fc80000410000 */
[----:B------:R-:W0:Y:S02]  /*2cd0*/  F2F.F64.F32 R4, R0 ;  /* 0x0000000000047310 */ /* 0x000e240000201800 */
[----:B0-----:R0:W-:Y:S01]  /*2ce0*/  STG.E.64 [R2.64], R4 ;  /* 0x0000000402007986 */ /* 0x0011e2000c101b24 */
[----:B------:R-:W-:Y:S05]  /*2cf0*/  BRA `(.L_x_4860) ;  /* 0x00000aa000007947 */ /* 0x000fea0003800000 */
.L_x_4855:
        /* <DEDUP_REMOVED lines=12> */
.L_x_4869:
[----:B------:R-:W-:Y:S01]  /*2dc0*/  IMAD.MOV.U32 R0, RZ, RZ, c[0x0][0x308] ;  /* 0x0000c200ff007624 */ /* 0x000fe200078e00ff */
[----:B------:R-:W-:-:S03]  /*2dd0*/  CS2R R6, SRZ ;  /* 0x0000000000067805 */ /* 0x000fc6000001ff00 */
[----:B------:R-:W-:-:S04]  /*2de0*/  FMUL.FTZ R0, R0, 1 ;  /* 0x3f80000000007820 */ /* 0x000fc80000410000 */
[----:B------:R-:W0:Y:S02]  /*2df0*/  F2F.F64.F32 R4, R0 ;  /* 0x0000000000047310 */ /* 0x000e240000201800 */
[----:B0-----:R0:W-:Y:S01]  /*2e00*/  STG.E.128 [R2.64], R4 ;  /* 0x0000000402007986 */ /* 0x0011e2000c101d24 */
[----:B------:R-:W-:Y:S05]  /*2e10*/  BRA `(.L_x_4860) ;  /* 0x0000098000007947 */ /* 0x000fea0003800000 */
.L_x_4868:
        /* <DEDUP_REMOVED lines=21> */
.L_x_4872:
[----:B------:R-:W-:-:S05]  /*2f70*/  LOP3.LUT R5, R0, R7, RZ, 0xfc, !PT ;  /* 0x0000000700057212 */ /* 0x000fca00078efcff */
[----:B------:R0:W-:Y:S01]  /*2f80*/  STG.E.U8 [R2.64], R5 ;  /* 0x0000000502007986 */ /* 0x0001e2000c101124 */
[----:B------:R-:W-:Y:S05]  /*2f90*/  BRA `(.L_x_4860) ;  /* 0x0000080000007947 */ /* 0x000fea0003800000 */
.L_x_4871:
        /* <DEDUP_REMOVED lines=13> */
.L_x_4873:
[----:B------:R-:W-:Y:S01]  /*3070*/  ISETP.GT.U32.AND P0, PT, R0, 0x7f800000, PT ;  /* 0x7f8000000000780c */ /* 0x000fe20003f04070 */
[----:B------:R-:W-:-:S05]  /*3080*/  IMAD.MOV.U32 R0, RZ, RZ, 0x7f ;  /* 0x0000007fff007424 */ /* 0x000fca00078e00ff */
[----:B------:R-:W-:Y:S02]  /*3090*/  SEL R0, R0, 0x7c, P0 ;  /* 0x0000007c00007807 */ /* 0x000fe40000000000 */
.L_x_4874:
[----:B------:R-:W-:-:S04]  /*30a0*/  LOP3.LUT R4, R4, 0x80000000, RZ, 0xc0, !PT ;  /* 0x8000000004047812 */ /* 0x000fc800078ec0ff */
[----:B------:R-:W-:-:S04]  /*30b0*/  SHF.R.U32.HI R5, RZ, 0x18, R4 ;  /* 0x00000018ff057819 */ /* 0x000fc80000011604 */
[----:B------:R-:W-:-:S05]  /*30c0*/  LOP3.LUT R5, R0, R5, RZ, 0xfc, !PT ;  /* 0x0000000500057212 */ /* 0x000fca00078efcff */
[----:B------:R0:W-:Y:S01]  /*30d0*/  STG.E.U8 [R2.64], R5 ;  /* 0x0000000502007986 */ /* 0x0001e2000c101124 */
[----:B------:R-:W-:Y:S05]  /*30e0*/  BRA `(.L_x_4860) ;  /* 0x000006b000007947 */ /* 0x000fea0003800000 */
.L_x_4870:
[----:B------:R-:W-:-:S05]  /*30f0*/  F2FP.BF16.PACK_AB R0, RZ, c[0x0][0x308] ;  /* 0x0000c200ff007a3e */ /* 0x000fca00000010ff */
[----:B------:R0:W-:Y:S01]  /*3100*/  STG.E.U16 [R2.64], R0 ;  /* 0x0000000002007986 */ /* 0x0001e2000c101524 */
[----:B------:R-:W-:Y:S05]  /*3110*/  BRA `(.L_x_4860) ;  /* 0x0000068000007947 */ /* 0x000fea0003800000 */
.L_x_4867:
        /* <DEDUP_REMOVED lines=11> */
.L_x_4877:
        /* <DEDUP_REMOVED lines=14> */
.L_x_4879:
[----:B------:R-:W-:Y:S01]  /*32b0*/  FADD.FTZ R5, R5, 8192 ;  /* 0x4600000005057421 */ /* 0x000fe20000010000 */
[----:B------:R-:W-:-:S04]  /*32c0*/  PRMT R0, RZ, 0x7610, R0 ;  /* 0x00007610ff007816 */ /* 0x000fc80000000000 */
[----:B------:R-:W-:-:S13]  /*32d0*/  LOP3.LUT P0, R5, R5, 0xff, RZ, 0xc0, !PT ;  /* 0x000000ff05057812 */ /* 0x000fda000780c0ff */
[----:B------:R-:W-:Y:S05]  /*32e0*/  @!P0 BRA `(.L_x_4878) ;  /* 0x0000004000008947 */ /* 0x000fea0003800000 */
[----:B------:R-:W-:Y:S02]  /*32f0*/  IMAD.MOV.U32 R0, RZ, RZ, R5 ;  /* 0x000000ffff007224 */ /* 0x000fe400078e0005 */
.L_x_4880:
[----:B------:R-:W-:-:S04]  /*3300*/  LOP3.LUT R4, R4, 0x80000000, RZ, 0xc0, !PT ;  /* 0x8000000004047812 */ /* 0x000fc800078ec0ff */
[----:B------:R-:W-:-:S04]  /*3310*/  SHF.R.U32.HI R5, RZ, 0x18, R4 ;  /* 0x00000018ff057819 */ /* 0x000fc80000011604 */
[----:B------:R-:W-:-:S05]  /*3320*/  LOP3.LUT R0, R0, R5, RZ, 0xfc, !PT ;  /* 0x0000000500007212 */ /* 0x000fca00078efcff */
.L_x_4878:
[----:B------:R0:W-:Y:S01]  /*3330*/  STG.E.U8 [R2.64], R0 ;  /* 0x0000000002007986 */ /* 0x0001e2000c101124 */
[----:B------:R-:W-:Y:S05]  /*3340*/  BRA `(.L_x_4860) ;  /* 0x0000045000007947 */ /* 0x000fea0003800000 */
.L_x_4876:
        /* <DEDUP_REMOVED lines=14> */
.L_x_4882:
[----:B------:R-:W-:Y:S01]  /*3430*/  FADD.FTZ R5, R5, 64 ;  /* 0x4280000005057421 */ /* 0x000fe20000010000 */
[----:B------:R-:W-:-:S04]  /*3440*/  PRMT R0, RZ, 0x7610, R0 ;  /* 0x00007610ff007816 */ /* 0x000fc80000000000 */
[----:B------:R-:W-:-:S13]  /*3450*/  LOP3.LUT P0, R5, R5, 0xff, RZ, 0xc0, !PT ;  /* 0x000000ff05057812 */ /* 0x000fda000780c0ff */
[----:B------:R-:W-:Y:S05]  /*3460*/  @!P0 BRA `(.L_x_4881) ;  /* 0x0000004000008947 */ /* 0x000fea0003800000 */
[----:B------:R-:W-:Y:S02]  /*3470*/  IMAD.MOV.U32 R0, RZ, RZ, R5 ;  /* 0x000000ffff007224 */ /* 0x000fe400078e0005 */
.L_x_4883:
[----:B------:R-:W-:-:S04]  /*3480*/  LOP3.LUT R4, R4, 0x80000000, RZ, 0xc0, !PT ;  /* 0x8000000004047812 */ /* 0x000fc800078ec0ff */
[----:B------:R-:W-:-:S04]  /*3490*/  SHF.R.U32.HI R5, RZ, 0x18, R4 ;  /* 0x00000018ff057819 */ /* 0x000fc80000011604 */
[----:B------:R-:W-:-:S05]  /*34a0*/  LOP3.LUT R0, R0, R5, RZ, 0xfc, !PT ;  /* 0x0000000500007212 */ /* 0x000fca00078efcff */
.L_x_4881:
[----:B------:R0:W-:Y:S01]  /*34b0*/  STG.E.U8 [R2.64], R0 ;  /* 0x0000000002007986 */ /* 0x0001e2000c101124 */
[----:B------:R-:W-:Y:S05]  /*34c0*/  BRA `(.L_x_4860) ;  /* 0x000002d000007947 */ /* 0x000fea0003800000 */
.L_x_4875:
        /* <DEDUP_REMOVED lines=18> */
.L_x_4886:
[----:B------:R0:W-:Y:S01]  /*35f0*/  STG.E.U8 [R2.64], R0 ;  /* 0x0000000002007986 */ /* 0x0001e2000c101124 */
[----:B------:R-:W-:Y:S05]  /*3600*/  BRA `(.L_x_4860) ;  /* 0x0000019000007947 */ /* 0x000fea0003800000 */
.L_x_4859:
        /* <DEDUP_REMOVED lines=20> */
.L_x_4885:
[----:B------:R-:W0:Y:S02]  /*3750*/  F2I.U64.TRUNC R4, c[0x0][0x308] ;  /* 0x0000c20000047b11 */ /* 0x000e24000020d800 */
[----:B0-----:R0:W-:Y:S01]  /*3760*/  STG.E.64 [R2.64], R4 ;  /* 0x0000000402007986 */ /* 0x0011e2000c101b24 */
[----:B------:R-:W-:Y:S05]  /*3770*/  BRA `(.L_x_4860) ;  /* 0x0000002000007947 */ /* 0x000fea0003800000 */
.L_x_4884:
[----:B------:R-:W0:Y:S02]  /*3780*/  F2I.FTZ.U32.TRUNC.NTZ R5, c[0x0][0x308] ;  /* 0x0000c20000057b05 */ /* 0x000e24000021f000 */
[----:B0-----:R0:W-:Y:S02]  /*3790*/  STG.E [R2.64], R5 ;  /* 0x0000000502007986 */ /* 0x0011e4000c101924 */
.L_x_4860:
        /* <DEDUP_REMOVED lines=205> */
.L_x_4887:
        /* <DEDUP_REMOVED lines=17> */
.L_x_4891:
[----:B------:R-:W0:Y:S02]  /*4580*/  F2I.S64.TRUNC R4, c[0x0][0x308] ;  /* 0x0000c20000047b11 */ /* 0x000e24000020d900 */
[----:B0-----:R0:W-:Y:S01]  /*4590*/  STG.E.U8 [R2.64], R4 ;  /* 0x0000000402007986 */ /* 0x0011e2000c101124 */
[----:B------:R-:W-:Y:S05]  /*45a0*/  BRA `(.L_x_4893) ;  /* 0x00000d8000007947 */ /* 0x000fea0003800000 */
.L_x_4890:
        /* <DEDUP_REMOVED lines=9> */
.L_x_4895:
[----:B------:R-:W0:Y:S02]  /*4640*/  F2I.FTZ.TRUNC.NTZ R5, c[0x0][0x308] ;  /* 0x0000c20000057b05 */ /* 0x000e24000021f100 */
[----:B0-----:R0:W-:Y:S01]  /*4650*/  STG.E [R2.64], R5 ;  /* 0x0000000502007986 */ /* 0x0011e2000c101924 */
[----:B------:R-:W-:Y:S05]  /*4660*/  BRA `(.L_x_4893) ;  /* 0x00000cc000007947 */ /* 0x000fea0003800000 */
.L_x_4894:
[----:B------:R-:W0:Y:S02]  /*4670*/  F2I.FTZ.TRUNC.NTZ R5, c[0x0][0x308] ;  /* 0x0000c20000057b05 */ /* 0x000e24000021f100 */
[----:B0-----:R0:W-:Y:S01]  /*4680*/  STG.E.U16 [R2.64], R5 ;  /* 0x0000000502007986 */ /* 0x0011e2000c101524 */
[----:B------:R-:W-:Y:S05]  /*4690*/  BRA `(.L_x_4893) ;  /* 0x00000c9000007947 */ /* 0x000fea0003800000 */
.L_x_4889:
        /* <DEDUP_REMOVED lines=9> */
.L_x_4897:
[----:B------:R-:W-:-:S05]  /*4730*/  F2FP.PACK_AB R0, RZ, c[0x0][0x308] ;  /* 0x0000c200ff007a3e */ /* 0x000fca00000000ff */
[----:B------:R0:W-:Y:S01]  /*4740*/  STG.E.U16 [R2.64], R0 ;  /* 0x0000000002007986 */ /* 0x0001e2000c101524 */
[----:B------:R-:W-:Y:S05]  /*4750*/  BRA `(.L_x_4893) ;  /* 0x00000bd000007947 */ /* 0x000fea0003800000 */
.L_x_4896:
        /* <DEDUP_REMOVED lines=10> */
.L_x_4899:
[----:B------:R-:W-:-:S04]  /*4800*/  F2FP.PACK_AB R0, RZ, c[0x0][0x308] ;  /* 0x0000c200ff007a3e */ /* 0x000fc800000000ff */
[----:B------:R-:W-:-:S05]  /*4810*/  PRMT R0, R0, 0x5410, RZ ;  /* 0x0000541000007816 */ /* 0x000fca00000000ff */
[----:B------:R0:W-:Y:S01]  /*4820*/  STG.E [R2.64], R0 ;  /* 0x0000000002007986 */ /* 0x0001e2000c101924 */
[----:B------:R-:W-:Y:S05]  /*4830*/  BRA `(.L_x_4893) ;  /* 0x00000af000007947 */ /* 0x000fea0003800000 */
.L_x_4898:
[----:B------:R-:W-:-:S04]  /*4840*/  IMAD.MOV.U32 R0, RZ, RZ, c[0x0][0x308] ;  /* 0x0000c200ff007624 */ /* 0x000fc800078e00ff */
[----:B------:R-:W-:-:S04]  /*4850*/  FMUL.FTZ R0, R0, 1 ;  /* 0x3f80000000007820 */ /* 0x000fc80000410000 */
[----:B------:R-:W0:Y:S02]  /*4860*/  F2F.F64.F32 R4, R0 ;  /* 0x0000000000047310 */ /* 0x000e240000201800 */
[----:B0-----:R0:W-:Y:S01]  /*4870*/  STG.E.64 [R2.64], R4 ;  /* 0x0000000402007986 */ /* 0x0011e2000c101b24 */
[----:B------:R-:W-:Y:S05]  /*4880*/  BRA `(.L_x_4893) ;  /* 0x00000aa000007947 */ /* 0x000fea0003800000 */
.L_x_4888:
        /* <DEDUP_REMOVED lines=12> */
.L_x_4902:
[----:B------:R-:W-:Y:S01]  /*4950*/  IMAD.MOV.U32 R0, RZ, RZ, c[0x0][0x308] ;  /* 0x0000c200ff007624 */ /* 0x000fe200078e00ff */
[----:B------:R-:W-:-:S03]  /*4960*/  CS2R R6, SRZ ;  /* 0x0000000000067805 */ /* 0x000fc6000001ff00 */
[----:B------:R-:W-:-:S04]  /*4970*/  FMUL.FTZ R0, R0, 1 ;  /* 0x3f80000000007820 */ /* 0x000fc80000410000 */
[----:B------:R-:W0:Y:S02]  /*4980*/  F2F.F64.F32 R4, R0 ;  /* 0x0000000000047310 */ /* 0x000e240000201800 */
[----:B0-----:R0:W-:Y:S01]  /*4990*/  STG.E.128 [R2.64], R4 ;  /* 0x0000000402007986 */ /* 0x0011e2000c101d24 */
[----:B------:R-:W-:Y:S05]  /*49a0*/  BRA `(.L_x_4893) ;  /* 0x0000098000007947 */ /* 0x000fea0003800000 */
.L_x_4901:
        /* <DEDUP_REMOVED lines=21> */
.L_x_4905:
[----:B------:R-:W-:-:S05]  /*4b00*/  LOP3.LUT R5, R0, R7, RZ, 0xfc, !PT ;  /* 0x0000000700057212 */ /* 0x000fca00078efcff */
[----:B------:R0:W-:Y:S01]  /*4b10*/  STG.E.U8 [R2.64], R5 ;  /* 0x0000000502007986 */ /* 0x0001e2000c101124 */
[----:B------:R-:W-:Y:S05]  /*4b20*/  BRA `(.L_x_4893) ;  /* 0x0000080000007947 */ /* 0x000fea0003800000 */
.L_x_4904:
        /* <DEDUP_REMOVED lines=13> */
.L_x_4906:
[----:B------:R-:W-:Y:S01]  /*4c00*/  ISETP.GT.U32.AND P0, PT, R0, 0x7f800000, PT ;  /* 0x7f8000000000780c */ /* 0x000fe20003f04070 */
[----:B------:R-:W-:-:S05]  /*4c10*/  IMAD.MOV.U32 R0, RZ, RZ, 0x7f ;  /* 0x0000007fff007424 */ /* 0x000fca00078e00ff */
[----:B------:R-:W-:Y:S02]  /*4c20*/  SEL R0, R0, 0x7c, P0 ;  /* 0x0000007c00007807 */ /* 0x000fe40000000000 */
.L_x_4907:
[----:B------:R-:W-:-:S04]  /*4c30*/  LOP3.LUT R4, R4, 0x80000000, RZ, 0xc0, !PT ;  /* 0x8000000004047812 */ /* 0x000fc800078ec0ff */
[----:B------:R-:W-:-:S04]  /*4c40*/  SHF.R.U32.HI R5, RZ, 0x18, R4 ;  /* 0x00000018ff057819 */ /* 0x000fc80000011604 */
[----:B------:R-:W-:-:S05]  /*4c50*/  LOP3.LUT R5, R0, R5, RZ, 0xfc, !PT ;  /* 0x0000000500057212 */ /* 0x000fca00078efcff */
[----:B------:R0:W-:Y:S01]  /*4c60*/  STG.E.U8 [R2.64], R5 ;  /* 0x0000000502007986 */ /* 0x0001e2000c101124 */
[----:B------:R-:W-:Y:S05]  /*4c70*/  BRA `(.L_x_4893) ;  /* 0x000006b000007947 */ /* 0x000fea0003800000 */
.L_x_4903:
[----:B------:R-:W-:-:S05]  /*4c80*/  F2FP.BF16.PACK_AB R0, RZ, c[0x0][0x308] ;  /* 0x0000c200ff007a3e */ /* 0x000fca00000010ff */
[----:B------:R0:W-:Y:S01]  /*4c90*/  STG.E.U16 [R2.64], R0 ;  /* 0x0000000002007986 */ /* 0x0001e2000c101524 */
[----:B------:R-:W-:Y:S05]  /*4ca0*/  BRA `(.L_x_4893) ;  /* 0x0000068000007947 */ /* 0x000fea0003800000 */
.L_x_4900:
        /* <DEDUP_REMOVED lines=11> */
.L_x_4910:
        /* <DEDUP_REMOVED lines=14> */
.L_x_4912:
[----:B------:R-:W-:Y:S01]  /*4e40*/  FADD.FTZ R5, R5, 8192 ;  /* 0x4600000005057421 */ /* 0x000fe20000010000 */
[----:B------:R-:W-:-:S04]  /*4e50*/  PRMT R0, RZ, 0x7610, R0 ;  /* 0x00007610ff007816 */ /* 0x000fc80000000000 */
[----:B------:R-:W-:-:S13]  /*4e60*/  LOP3.LUT P0, R5, R5, 0xff, RZ, 0xc0, !PT ;  /* 0x000000ff05057812 */ /* 0x000fda000780c0ff */
[----:B------:R-:W-:Y:S05]  /*4e70*/  @!P0 BRA `(.L_x_4911) ;  /* 0x0000004000008947 */ /* 0x000fea0003800000 */
[----:B------:R-:W-:Y:S02]  /*4e80*/  IMAD.MOV.U32 R0, RZ, RZ, R5 ;  /* 0x000000ffff007224 */ /* 0x000fe400078e0005 */
.L_x_4913:
[----:B------:R-:W-:-:S04]  /*4e90*/  LOP3.LUT R4, R4, 0x80000000, RZ, 0xc0, !PT ;  /* 0x8000000004047812 */ /* 0x000fc800078ec0ff */
[----:B------:R-:W-:-:S04]  /*4ea0*/  SHF.R.U32.HI R5, RZ, 0x18, R4 ;  /* 0x00000018ff057819 */ /* 0x000fc80000011604 */
[----:B------:R-:W-:-:S05]  /*4eb0*/  LOP3.LUT R0, R0, R5, RZ, 0xfc, !PT ;  /* 0x0000000500007212 */ /* 0x000fca00078efcff */
.L_x_4911:
[----:B------:R0:W-:Y:S01]  /*4ec0*/  STG.E.U8 [R2.64], R0 ;  /* 0x0000000002007986 */ /* 0x0001e2000c101124 */
[----:B------:R-:W-:Y:S05]  /*4ed0*/  BRA `(.L_x_4893) ;  /* 0x0000045000007947 */ /* 0x000fea0003800000 */
.L_x_4909:
        /* <DEDUP_REMOVED lines=14> */
.L_x_4915:
[----:B------:R-:W-:Y:S01]  /*4fc0*/  FADD.FTZ R5, R5, 64 ;  /* 0x4280000005057421 */ /* 0x000fe20000010000 */
[----:B------:R-:W-:-:S04]  /*4fd0*/  PRMT R0, RZ, 0x7610, R0 ;  /* 0x00007610ff007816 */ /* 0x000fc80000000000 */
[----:B------:R-:W-:-:S13]  /*4fe0*/  LOP3.LUT P0, R5, R5, 0xff, RZ, 0xc0, !PT ;  /* 0x000000ff05057812 */ /* 0x000fda000780c0ff */
[----:B------:R-:W-:Y:S05]  /*4ff0*/  @!P0 BRA `(.L_x_4914) ;  /* 0x0000004000008947 */ /* 0x000fea0003800000 */
[----:B------:R-:W-:Y:S02]  /*5000*/  IMAD.MOV.U32 R0, RZ, RZ, R5 ;  /* 0x000000ffff007224 */ /* 0x000fe400078e0005 */
.L_x_4916:
[----:B------:R-:W-:-:S04]  /*5010*/  LOP3.LUT R4, R4, 0x80000000, RZ, 0xc0, !PT ;  /* 0x8000000004047812 */ /* 0x000fc800078ec0ff */
[----:B------:R-:W-:-:S04]  /*5020*/  SHF.R.U32.HI R5, RZ, 0x18, R4 ;  /* 0x00000018ff057819 */ /* 0x000fc80000011604 */
[----:B------:R-:W-:-:S05]  /*5030*/  LOP3.LUT R0, R0, R5, RZ, 0xfc, !PT ;  /* 0x0000000500007212 */ /* 0x000fca00078efcff */
.L_x_4914:
[----:B------:R0:W-:Y:S01]  /*5040*/  STG.E.U8 [R2.64], R0 ;  /* 0x0000000002007986 */ /* 0x0001e2000c101124 */
[----:B------:R-:W-:Y:S05]  /*5050*/  BRA `(.L_x_4893) ;  /* 0x000002d000007947 */ /* 0x000fea0003800000 */
.L_x_4908:
        /* <DEDUP_REMOVED lines=18> */
.L_x_4919:
[----:B------:R0:W-:Y:S01]  /*5180*/  STG.E.U8 [R2.64], R0 ;  /* 0x0000000002007986 */ /* 0x0001e2000c101124 */
[----:B------:R-:W-:Y:S05]  /*5190*/  BRA `(.L_x_4893) ;  /* 0x0000019000007947 */ /* 0x000fea0003800000 */
.L_x_4892:
        /* <DEDUP_REMOVED lines=20> */
.L_x_4918:
[----:B------:R-:W0:Y:S02]  /*52e0*/  F2I.U64.TRUNC R4, c[0x0][0x308] ;  /* 0x0000c20000047b11 */ /* 0x000e24000020d800 */
[----:B0-----:R0:W-:Y:S01]  /*52f0*/  STG.E.64 [R2.64], R4 ;  /* 0x0000000402007986 */ /* 0x0011e2000c101b24 */
[----:B------:R-:W-:Y:S05]  /*5300*/  BRA `(.L_x_4893) ;  /* 0x0000002000007947 */ /* 0x000fea0003800000 */
.L_x_4917:
[----:B------:R-:W0:Y:S02]  /*5310*/  F2I.FTZ.U32.TRUNC.NTZ R5, c[0x0][0x308] ;  /* 0x0000c20000057b05 */ /* 0x000e24000021f000 */
[----:B0-----:R0:W-:Y:S02]  /*5320*/  STG.E [R2.64], R5 ;  /* 0x0000000502007986 */ /* 0x0011e4000c101924 */
.L_x_4893:
[----:B------:R-:W-:Y:S02]  /*5330*/  IADD3 R17, R17, 0x80, RZ ;  /* 0x0000008011117810 */ /* 0x000fe40007ffe0ff */
.L_x_4853:
[----:B------:R-:W-:Y:S05]  /*5340*/  BSYNC B6 ;  /* 0x0000000000067941 */ /* 0x000fea0003800000 */
.L_x_4852:
[----:B------:R-:W-:-:S13]  /*5350*/  ISETP.GE.AND P0, PT, R17, c[0x0][0x160], PT ;  /* 0x0000580011007a0c */ /* 0x000fda0003f06270 */
[----:B------:R-:W-:Y:S05]  /*5360*/  @P0 EXIT ;  /* 0x000000000000094d */ /* 0x000fea0003800000 */
        /* <DEDUP_REMOVED lines=202> */
.L_x_4920:
        /* <DEDUP_REMOVED lines=17> */
.L_x_4924:
[----:B------:R-:W0:Y:S02]  /*6120*/  F2I.S64.TRUNC R4, c[0x0][0x308] ;  /* 0x0000c20000047b11 */ /* 0x000e24000020d900 */
[----:B0-----:R-:W-:Y:S01]  /*6130*/  STG.E.U8 [R2.64], R4 ;  /* 0x0000000402007986 */ /* 0x001fe2000c101124 */
[----:B------:R-:W-:Y:S05]  /*6140*/  EXIT ;  /* 0x000000000000794d */ /* 0x000fea0003800000 */
.L_x_4923:
        /* <DEDUP_REMOVED lines=9> */
.L_x_4927:
[----:B------:R-:W0:Y:S02]  /*61e0*/  F2I.FTZ.TRUNC.NTZ R5, c[0x0][0x308] ;  /* 0x0000c20000057b05 */ /* 0x000e24000021f100 */
[----:B0-----:R-:W-:Y:S01]  /*61f0*/  STG.E [R2.64], R5 ;  /* 0x0000000502007986 */ /* 0x001fe2000c101924 */
[----:B------:R-:W-:Y:S05]  /*6200*/  EXIT ;  /* 0x000000000000794d */ /* 0x000fea0003800000 */
.L_x_4926:
[----:B------:R-:W0:Y:S02]  /*6210*/  F2I.FTZ.TRUNC.NTZ R5, c[0x0][0x308] ;  /* 0x0000c20000057b05 */ /* 0x000e24000021f100 */
[----:B0-----:R-:W-:Y:S01]  /*6220*/  STG.E.U16 [R2.64], R5 ;  /* 0x0000000502007986 */ /* 0x001fe2000c101524 */
[----:B------:R-:W-:Y:S05]  /*6230*/  EXIT ;  /* 0x000000000000794d */ /* 0x000fea0003800000 */
.L_x_4922:
        /* <DEDUP_REMOVED lines=9> */
.L_x_4929:
[----:B------:R-:W-:-:S05]  /*62d0*/  F2FP.PACK_AB R0, RZ, c[0x0][0x308] ;  /* 0x0000c200ff007a3e */ /* 0x000fca00000000ff */
[----:B------:R-:W-:Y:S01]  /*62e0*/  STG.E.U16 [R2.64], R0 ;  /* 0x0000000002007986 */ /* 0x000fe2000c101524 */
[----:B------:R-:W-:Y:S05]  /*62f0*/  EXIT ;  /* 0x000000000000794d */ /* 0x000fea0003800000 */
.L_x_4928:
        /* <DEDUP_REMOVED lines=8> */
[----:B------:R-:W-:Y:S01]  /*6380*/  STG.E.64 [R2.64], R4 ;  /* 0x0000000402007986 */ /* 0x000fe2000c101b24 */
[----:B------:R-:W-:Y:S05]  /*6390*/  EXIT ;  /* 0x000000000000794d */ /* 0x000fea0003800000 */
.L_x_4931:
[----:B------:R-:W-:-:S04]  /*63a0*/  F2FP.PACK_AB R0, RZ, c[0x0][0x308] ;  /* 0x0000c200ff007a3e */ /* 0x000fc800000000ff */
[----:B------:R-:W-:-:S05]  /*63b0*/  PRMT R0, R0, 0x5410, RZ ;  /* 0x0000541000007816 */ /* 0x000fca00000000ff */
[----:B------:R-:W-:Y:S01]  /*63c0*/  STG.E [R2.64], R0 ;  /* 0x0000000002007986 */ /* 0x000fe2000c101924 */
[----:B------:R-:W-:Y:S05]  /*63d0*/  EXIT ;  /* 0x000000000000794d */ /* 0x000fea0003800000 */
.L_x_4930:
[----:B------:R-:W-:-:S04]  /*63e0*/  IMAD.MOV.U32 R0, RZ, RZ, c[0x0][0x308] ;  /* 0x0000c200ff007624 */ /* 0x000fc800078e00ff */
[----:B------:R-:W-:-:S04]  /*63f0*/  FMUL.FTZ R0, R0, 1 ;  /* 0x3f80000000007820 */ /* 0x000fc80000410000 */
[----:B------:R-:W0:Y:S02]  /*6400*/  F2F.F64.F32 R4, R0 ;  /* 0x0000000000047310 */ /* 0x000e240000201800 */
[----:B0-----:R-:W-:Y:S01]  /*6410*/  STG.E.64 [R2.64], R4 ;  /* 0x0000000402007986 */ /* 0x001fe2000c101b24 */
[----:B------:R-:W-:Y:S05]  /*6420*/  EXIT ;  /* 0x000000000000794d */ /* 0x000fea0003800000 */
.L_x_4921:
        /* <DEDUP_REMOVED lines=10> */
[----:B------:R-:W-:Y:S01]  /*64d0*/  STG.E.U8 [R2.64], R5 ;  /* 0x0000000502007986 */ /* 0x000fe2000c101124 */
[----:B------:R-:W-:Y:S05]  /*64e0*/  EXIT ;  /* 0x000000000000794d */ /* 0x000fea0003800000 */
.L_x_4934:
[----:B------:R-:W-:Y:S01]  /*64f0*/  IMAD.MOV.U32 R0, RZ, RZ, c[0x0][0x308] ;  /* 0x0000c200ff007624 */ /* 0x000fe200078e00ff */
[----:B------:R-:W-:-:S03]  /*6500*/  CS2R R6, SRZ ;  /* 0x0000000000067805 */ /* 0x000fc6000001ff00 */
[----:B------:R-:W-:-:S04]  /*6510*/  FMUL.FTZ R0, R0, 1 ;  /* 0x3f80000000007820 */ /* 0x000fc80000410000 */
[----:B------:R-:W0:Y:S02]  /*6520*/  F2F.F64.F32 R4, R0 ;  /* 0x0000000000047310 */ /* 0x000e240000201800 */
[----:B0-----:R-:W-:Y:S01]  /*6530*/  STG.E.128 [R2.64], R4 ;  /* 0x0000000402007986 */ /* 0x001fe2000c101d24 */
[----:B------:R-:W-:Y:S05]  /*6540*/  EXIT ;  /* 0x000000000000794d */ /* 0x000fea0003800000 */
.L_x_4933:
        /* <DEDUP_REMOVED lines=21> */
.L_x_4937:
[----:B------:R-:W-:-:S05]  /*66a0*/  LOP3.LUT R5, R0, R7, RZ, 0xfc, !PT ;  /* 0x0000000700057212 */ /* 0x000fca00078efcff */
[----:B------:R-:W-:Y:S01]  /*66b0*/  STG.E.U8 [R2.64], R5 ;  /* 0x0000000502007986 */ /* 0x000fe2000c101124 */
[----:B------:R-:W-:Y:S05]  /*66c0*/  EXIT ;  /* 0x000000000000794d */ /* 0x000fea0003800000 */
.L_x_4936:
        /* <DEDUP_REMOVED lines=13> */
.L_x_4938:
[----:B------:R-:W-:Y:S01]  /*67a0*/  ISETP.GT.U32.AND P0, PT, R0, 0x7f800000, PT ;  /* 0x7f8000000000780c */ /* 0x000fe20003f04070 */
[----:B------:R-:W-:-:S05]  /*67b0*/  IMAD.MOV.U32 R0, RZ, RZ, 0x7f ;  /* 0x0000007fff007424 */ /* 0x000fca00078e00ff */
[----:B------:R-:W-:Y:S02]  /*67c0*/  SEL R0, R0, 0x7c, P0 ;  /* 0x0000007c00007807 */ /* 0x000fe40000000000 */
.L_x_4939:
[----:B------:R-:W-:-:S04]  /*67d0*/  LOP3.LUT R4, R4, 0x80000000, RZ, 0xc0, !PT ;  /* 0x8000000004047812 */ /* 0x000fc800078ec0ff */
[----:B------:R-:W-:-:S04]  /*67e0*/  SHF.R.U32.HI R5, RZ, 0x18, R4 ;  /* 0x00000018ff057819 */ /* 0x000fc80000011604 */
[----:B------:R-:W-:-:S05]  /*67f0*/  LOP3.LUT R5, R0, R5, RZ, 0xfc, !PT ;  /* 0x0000000500057212 */ /* 0x000fca00078efcff */
[----:B------:R-:W-:Y:S01]  /*6800*/  STG.E.U8 [R2.64], R5 ;  /* 0x0000000502007986 */ /* 0x000fe2000c101124 */
[----:B------:R-:W-:Y:S05]  /*6810*/  EXIT ;  /* 0x000000000000794d */ /* 0x000fea0003800000 */
.L_x_4935:
[----:B------:R-:W-:-:S05]  /*6820*/  F2FP.BF16.PACK_AB R0, RZ, c[0x0][0x308] ;  /* 0x0000c200ff007a3e */ /* 0x000fca00000010ff */
[----:B------:R-:W-:Y:S01]  /*6830*/  STG.E.U16 [R2.64], R0 ;  /* 0x0000000002007986 */ /* 0x000fe2000c101524 */
[----:B------:R-:W-:Y:S05]  /*6840*/  EXIT ;  /* 0x000000000000794d */ /* 0x000fea0003800000 */
.L_x_4932:
        /* <DEDUP_REMOVED lines=11> */
.L_x_4942:
        /* <DEDUP_REMOVED lines=14> */
.L_x_4944:
[----:B------:R-:W-:Y:S01]  /*69e0*/  FADD.FTZ R5, R5, 8192 ;  /* 0x4600000005057421 */ /* 0x000fe20000010000 */
[----:B------:R-:W-:-:S04]  /*69f0*/  PRMT R0, RZ, 0x7610, R0 ;  /* 0x00007610ff007816 */ /* 0x000fc80000000000 */
[----:B------:R-:W-:-:S13]  /*6a00*/  LOP3.LUT P0, R5, R5, 0xff, RZ, 0xc0, !PT ;  /* 0x000000ff05057812 */ /* 0x000fda000780c0ff */
[----:B------:R-:W-:Y:S05]  /*6a10*/  @!P0 BRA `(.L_x_4943) ;  /* 0x0000004000008947 */ /* 0x000fea0003800000 */
[----:B------:R-:W-:Y:S02]  /*6a20*/  IMAD.MOV.U32 R0, RZ, RZ, R5 ;  /* 0x000000ffff007224 */ /* 0x000fe400078e0005 */
.L_x_4945:
[----:B------:R-:W-:-:S04]  /*6a30*/  LOP3.LUT R4, R4, 0x80000000, RZ, 0xc0, !PT ;  /* 0x8000000004047812 */ /* 0x000fc800078ec0ff */
[----:B------:R-:W-:-:S04]  /*6a40*/  SHF.R.U32.HI R5, RZ, 0x18, R4 ;  /* 0x00000018ff057819 */ /* 0x000fc80000011604 */
[----:B------:R-:W-:-:S05]  /*6a50*/  LOP3.LUT R0, R0, R5, RZ, 0xfc, !PT ;  /* 0x0000000500007212 */ /* 0x000fca00078efcff */
.L_x_4943:
[----:B------:R-:W-:Y:S01]  /*6a60*/  STG.E.U8 [R2.64], R0 ;  /* 0x0000000002007986 */ /* 0x000fe2000c101124 */
[----:B------:R-:W-:Y:S05]  /*6a70*/  EXIT ;  /* 0x000000000000794d */ /* 0x000fea0003800000 */
.L_x_4941:
        /* <DEDUP_REMOVED lines=14> */
.L_x_4947:
[----:B------:R-:W-:Y:S01]  /*6b60*/  FADD.FTZ R5, R5, 64 ;  /* 0x4280000005057421 */ /* 0x000fe20000010000 */
[----:B------:R-:W-:-:S04]  /*6b70*/  PRMT R0, RZ, 0x7610, R0 ;  /* 0x00007610ff007816 */ /* 0x000fc80000000000 */
[----:B------:R-:W-:-:S13]  /*6b80*/  LOP3.LUT P0, R5, R5, 0xff, RZ, 0xc0, !PT ;  /* 0x000000ff05057812 */ /* 0x000fda000780c0ff */
[----:B------:R-:W-:Y:S05]  /*6b90*/  @!P0 BRA `(.L_x_4946) ;  /* 0x0000004000008947 */ /* 0x000fea0003800000 */
[----:B------:R-:W-:Y:S02]  /*6ba0*/  IMAD.MOV.U32 R0, RZ, RZ, R5 ;  /* 0x000000ffff007224 */ /* 0x000fe400078e0005 */
.L_x_4948:
[----:B------:R-:W-:-:S04]  /*6bb0*/  LOP3.LUT R4, R4, 0x80000000, RZ, 0xc0, !PT ;  /* 0x8000000004047812 */ /* 0x000fc800078ec0ff */
[----:B------:R-:W-:-:S04]  /*6bc0*/  SHF.R.U32.HI R5, RZ, 0x18, R4 ;  /* 0x00000018ff057819 */ /* 0x000fc80000011604 */
[----:B------:R-:W-:-:S05]  /*6bd0*/  LOP3.LUT R0, R0, R5, RZ, 0xfc, !PT ;  /* 0x0000000500007212 */ /* 0x000fca00078efcff */
.L_x_4946:
[----:B------:R-:W-:Y:S01]  /*6be0*/  STG.E.U8 [R2.64], R0 ;  /* 0x0000000002007986 */ /* 0x000fe2000c101124 */
[----:B------:R-:W-:Y:S05]  /*6bf0*/  EXIT ;  /* 0x000000000000794d */ /* 0x000fea0003800000 */
.L_x_4940:
        /* <DEDUP_REMOVED lines=18> */
.L_x_4951:
[----:B------:R-:W-:Y:S01]  /*6d20*/  STG.E.U8 [R2.64], R0 ;  /* 0x0000000002007986 */ /* 0x000fe2000c101124 */
[----:B------:R-:W-:Y:S05]  /*6d30*/  EXIT ;  /* 0x000000000000794d */ /* 0x000fea0003800000 */
.L_x_4925:
        /* <DEDUP_REMOVED lines=20> */
.L_x_4950:
[----:B------:R-:W0:Y:S02]  /*6e80*/  F2I.U64.TRUNC R4, c[0x0][0x308] ;  /* 0x0000c20000047b11 */ /* 0x000e24000020d800 */
[----:B0-----:R-:W-:Y:S01]  /*6e90*/  STG.E.64 [R2.64], R4 ;  /* 0x0000000402007986 */ /* 0x001fe2000c101b24 */
[----:B------:R-:W-:Y:S05]  /*6ea0*/  EXIT ;  /* 0x000000000000794d */ /* 0x000fea0003800000 */
.L_x_4949:
[----:B------:R-:W0:Y:S02]  /*6eb0*/  F2I.FTZ.U32.TRUNC.NTZ R5, c[0x0][0x308] ;  /* 0x0000c20000057b05 */ /* 0x000e24000021f000 */
[----:B0-----:R-:W-:Y:S01]  /*6ec0*/  STG.E [R2.64], R5 ;  /* 0x0000000502007986 */ /* 0x001fe2000c101924 */
[----:B------:R-:W-:Y:S05]  /*6ed0*/  EXIT ;  /* 0x000000000000794d */ /* 0x000fea0003800000 */
.L_x_4952:
        /* <DEDUP_REMOVED lines=10> */
.L_x_6932:


//--------------------- .text._ZN2at6native27unrolled_elementwise_kernelINS0_11FillFunctorIfEESt5arrayIPcLm1EELi4E23TrivialOffsetCalculatorILi0EjES7_ILi1EjENS0_6memory12LoadWithCastILi0EEENSA_13StoreWithCastILi1EEEEEviT_T0_T2_T3_T4_T5_ --------------------------
	.section	.text._ZN2at6native27unrolled_elementwise_kernelINS0_11FillFunctorIfEESt5arrayIPcLm1EELi4E23TrivialOffsetCalculatorILi0EjES7_ILi1EjENS0_6memory12LoadWithCastILi0EEENSA_13StoreWithCastILi1EEEEEviT_T0_T2_T3_T4_T5_,"ax",@progbits
	.sectioninfo	@"SHI_REGISTERS=24"
	.align	128
        .global         _ZN2at6native27unrolled_elementwise_kernelINS0_11FillFunctorIfEESt5arrayIPcLm1EELi4E23TrivialOffsetCalculatorILi0EjES7_ILi1EjENS0_6memory12LoadWithCastILi0EEENSA_13StoreWithCastILi1EEEEEviT_T0_T2_T3_T4_T5_
        .type           _ZN2at6native27unrolled_elementwise_kernelINS0_11FillFunctorIfEESt5arrayIPcLm1EELi4E23TrivialOffsetCalculatorILi0EjES7_ILi1EjENS0_6memory12LoadWithCastILi0EEENSA_13StoreWithCastILi1EEEEEviT_T0_T2_T3_T4_T5_,@function
        .size           _ZN2at6native27unrolled_elementwise_kernelINS0_11FillFunctorIfEESt5arrayIPcLm1EELi4E23TrivialOffsetCalculatorILi0EjES7_ILi1EjENS0_6memory12LoadWithCastILi0EEENSA_13StoreWithCastILi1EEEEEviT_T0_T2_T3_T4_T5_,(.L_x_6933 - _ZN2at6native27unrolled_elementwise_kernelINS0_11FillFunctorIfEESt5arrayIPcLm1EELi4E23TrivialOffsetCalculatorILi0EjES7_ILi1EjENS0_6memory12LoadWithCastILi0EEENSA_13StoreWithCastILi1EEEEEviT_T0_T2_T3_T4_T5_)
        .other          _ZN2at6native27unrolled_elementwise_kernelINS0_11FillFunctorIfEESt5arrayIPcLm1EELi4E23TrivialOffsetCalculatorILi0EjES7_ILi1EjENS0_6memory12LoadWithCastILi0EEENSA_13StoreWithCastILi1EEEEEviT_T0_T2_T3_T4_T5_,@"STO_CUDA_ENTRY STV_DEFAULT"
_ZN2at6native27unrolled_elementwise_kernelINS0_11FillFunctorIfEESt5arrayIPcLm1EELi4E23TrivialOffsetCalculatorILi0EjES7_ILi1EjENS0_6memory12LoadWithCastILi0EEENSA_13StoreWithCastILi1EEEEEviT_T0_T2_T3_T4_T5_:
.text._ZN2at6native27unrolled_elementwise_kernelINS0_11FillFunctorIfEESt5arrayIPcLm1EELi4E23TrivialOffsetCalculatorILi0EjES7_ILi1EjENS0_6memory12LoadWithCastILi0EEENSA_13StoreWithCastILi1EEEEEviT_T0_T2_T3_T4_T5_:
        /* <DEDUP_REMOVED lines=30> */
.L_x_4958:
[----:B------:R-:W0:Y:S02]  /*01e0*/  F2I.S64.TRUNC R4, c[0x0][0x164] ;  /* 0x0000590000047b11 */ /* 0x000e24000020d900 */
[----:B0-----:R0:W-:Y:S01]  /*01f0*/  STG.E.U8 [R2.64], R4 ;  /* 0x0000000402007986 */ /* 0x0011e2000c101124 */
[----:B------:R-:W-:Y:S05]  /*0200*/  BRA `(.L_x_4954) ;  /* 0x00000d8000007947 */ /* 0x000fea0003800000 */
.L_x_4957:
        /* <DEDUP_REMOVED lines=9> */
.L_x_4961:
[----:B------:R-:W0:Y:S02]  /*02a0*/  F2I.FTZ.TRUNC.NTZ R5, c[0x0][0x164] ;  /* 0x0000590000057b05 */ /* 0x000e24000021f100 */
[----:B0-----:R0:W-:Y:S01]  /*02b0*/  STG.E [R2.64], R5 ;  /* 0x0000000502007986 */ /* 0x0011e2000c101924 */
[----:B------:R-:W-:Y:S05]  /*02c0*/  BRA `(.L_x_4954) ;  /* 0x00000cc000007947 */ /* 0x000fea0003800000 */
.L_x_4960:
[----:B------:R-:W0:Y:S02]  /*02d0*/  F2I.FTZ.TRUNC.NTZ R5, c[0x0][0x164] ;  /* 0x0000590000057b05 */ /* 0x000e24000021f100 */
[----:B0-----:R0:W-:Y:S01]  /*02e0*/  STG.E.U16 [R2.64], R5 ;  /* 0x0000000502007986 */ /* 0x0011e2000c101524 */
[----:B------:R-:W-:Y:S05]  /*02f0*/  BRA `(.L_x_4954) ;  /* 0x00000c9000007947 */ /* 0x000fea0003800000 */
.L_x_4956:
        /* <DEDUP_REMOVED lines=9> */
.L_x_4963:
[----:B------:R-:W-:-:S05]  /*0390*/  F2FP.PACK_AB R0, RZ, c[0x0][0x164] ;  /* 0x00005900ff007a3e */ /* 0x000fca00000000ff */
[----:B------:R0:W-:Y:S01]  /*03a0*/  STG.E.U16 [R2.64], R0 ;  /* 0x0000000002007986 */ /* 0x0001e2000c101524 */
[----:B------:R-:W-:Y:S05]  /*03b0*/  BRA `(.L_x_4954) ;  /* 0x00000bd000007947 */ /* 0x000fea0003800000 */
.L_x_4962:
        /* <DEDUP_REMOVED lines=10> */
.L_x_4965:
[----:B------:R-:W-:-:S04]  /*0460*/  F2FP.PACK_AB R5, RZ, c[0x0][0x164] ;  /* 0x00005900ff057a3e */ /* 0x000fc800000000ff */
[----:B------:R-:W-:-:S05]  /*0470*/  PRMT R5, R5, 0x5410, RZ ;  /* 0x0000541005057816 */ /* 0x000fca00000000ff */
[----:B------:R0:W-:Y:S01]  /*0480*/  STG.E [R2.64], R5 ;  /* 0x0000000502007986 */ /* 0x0001e2000c101924 */
[----:B------:R-:W-:Y:S05]  /*0490*/  BRA `(.L_x_4954) ;  /* 0x00000af000007947 */ /* 0x000fea0003800000 */
.L_x_4964:
[----:B------:R-:W-:-:S04]  /*04a0*/  IMAD.MOV.U32 R4, RZ, RZ, c[0x0][0x164] ;  /* 0x00005900ff047624 */ /* 0x000fc800078e00ff */
[----:B------:R-:W-:-:S06]  /*04b0*/  FMUL.FTZ R4, R4, 1 ;  /* 0x3f80000004047820 */ /* 0x000fcc0000410000 */
[----:B------:R-:W0:Y:S02]  /*04c0*/  F2F.F64.F32 R4, R4 ;  /* 0x0000000400047310 */ /* 0x000e240000201800 */
[----:B0-----:R0:W-:Y:S01]  /*04d0*/  STG.E.64 [R2.64], R4 ;  /* 0x0000000402007986 */ /* 0x0011e2000c101b24 */
[----:B------:R-:W-:Y:S05]  /*04e0*/  BRA `(.L_x_4954) ;  /* 0x00000aa000007947 */ /* 0x000fea0003800000 */
.L_x_4955:
        /* <DEDUP_REMOVED lines=12> */
.L_x_4968:
[----:B------:R-:W-:Y:S01]  /*05b0*/  IMAD.MOV.U32 R0, RZ, RZ, c[0x0][0x164] ;  /* 0x00005900ff007624 */ /* 0x000fe200078e00ff */
[----:B------:R-:W-:-:S03]  /*05c0*/  CS2R R6, SRZ ;  /* 0x0000000000067805 */ /* 0x000fc6000001ff00 */
[----:B------:R-:W-:-:S04]  /*05d0*/  FMUL.FTZ R0, R0, 1 ;  /* 0x3f80000000007820 */ /* 0x000fc80000410000 */
[----:B------:R-:W0:Y:S02]  /*05e0*/  F2F.F64.F32 R4, R0 ;  /* 0x0000000000047310 */ /* 0x000e240000201800 */
[----:B0-----:R0:W-:Y:S01]  /*05f0*/  STG.E.128 [R2.64], R4 ;  /* 0x0000000402007986 */ /* 0x0011e2000c101d24 */
[----:B------:R-:W-:Y:S05]  /*0600*/  BRA `(.L_x_4954) ;  /* 0x0000098000007947 */ /* 0x000fea0003800000 */
.L_x_4967:
        /* <DEDUP_REMOVED lines=21> */
.L_x_4971:
[----:B------:R-:W-:-:S05]  /*0760*/  LOP3.LUT R5, R4, R5, RZ, 0xfc, !PT ;  /* 0x0000000504057212 */ /* 0x000fca00078efcff */
[----:B------:R0:W-:Y:S01]  /*0770*/  STG.E.U8 [R2.64], R5 ;  /* 0x0000000502007986 */ /* 0x0001e2000c101124 */
[----:B------:R-:W-:Y:S05]  /*0780*/  BRA `(.L_x_4954) ;  /* 0x0000080000007947 */ /* 0x000fea0003800000 */
.L_x_4970:
        /* <DEDUP_REMOVED lines=13> */
.L_x_4972:
[----:B------:R-:W-:Y:S01]  /*0860*/  IMAD.MOV.U32 R0, RZ, RZ, 0x7f ;  /* 0x0000007fff007424 */ /* 0x000fe200078e00ff */
[----:B------:R-:W-:-:S04]  /*0870*/  ISETP.GT.U32.AND P0, PT, R4, 0x7f800000, PT ;  /* 0x7f8000000400780c */ /* 0x000fc80003f04070 */
[----:B------:R-:W-:Y:S02]  /*0880*/  SEL R0, R0, 0x7c, P0 ;  /* 0x0000007c00007807 */ /* 0x000fe40000000000 */
.L_x_4973:
[----:B------:R-:W-:-:S04]  /*0890*/  LOP3.LUT R5, R5, 0x80000000, RZ, 0xc0, !PT ;  /* 0x8000000005057812 */ /* 0x000fc800078ec0ff */
[----:B------:R-:W-:-:S04]  /*08a0*/  SHF.R.U32.HI R5, RZ, 0x18, R5 ;  /* 0x00000018ff057819 */ /* 0x000fc80000011605 */
[----:B------:R-:W-:-:S05]  /*08b0*/  LOP3.LUT R5, R0, R5, RZ, 0xfc, !PT ;  /* 0x0000000500057212 */ /* 0x000fca00078efcff */
[----:B------:R0:W-:Y:S01]  /*08c0*/  STG.E.U8 [R2.64], R5 ;  /* 0x0000000502007986 */ /* 0x0001e2000c101124 */
[----:B------:R-:W-:Y:S05]  /*08d0*/  BRA `(.L_x_4954) ;  /* 0x000006b000007947 */ /* 0x000fea0003800000 */
.L_x_4969:
[----:B------:R-:W-:-:S05]  /*08e0*/  F2FP.BF16.PACK_AB R0, RZ, c[0x0][0x164] ;  /* 0x00005900ff007a3e */ /* 0x000fca00000010ff */
[----:B------:R0:W-:Y:S01]  /*08f0*/  STG.E.U16 [R2.64], R0 ;  /* 0x0000000002007986 */ /* 0x0001e2000c101524 */
[----:B------:R-:W-:Y:S05]  /*0900*/  BRA `(.L_x_4954) ;  /* 0x0000068000007947 */ /* 0x000fea0003800000 */
.L_x_4966:
        /* <DEDUP_REMOVED lines=11> */
.L_x_4976:
        /* <DEDUP_REMOVED lines=14> */
.L_x_4978:
[----:B------:R-:W-:-:S05]  /*0aa0*/  FADD.FTZ R0, R4, 8192 ;  /* 0x4600000004007421 */ /* 0x000fca0000010000 */
[----:B------:R-:W-:Y:S02]  /*0ab0*/  LOP3.LUT P0, R4, R0, 0xff, RZ, 0xc0, !PT ;  /* 0x000000ff00047812 */ /* 0x000fe4000780c0ff */
[----:B------:R-:W-:-:S11]  /*0ac0*/  PRMT R0, RZ, 0x7610, R0 ;  /* 0x00007610ff007816 */ /* 0x000fd60000000000 */
[----:B------:R-:W-:Y:S05]  /*0ad0*/  @!P0 BRA `(.L_x_4977) ;  /* 0x0000004000008947 */ /* 0x000fea0003800000 */
.L_x_4979:
[----:B------:R-:W-:-:S04]  /*0ae0*/  LOP3.LUT R5, R5, 0x80000000, RZ, 0xc0, !PT ;  /* 0x8000000005057812 */ /* 0x000fc800078ec0ff */
[----:B------:R-:W-:-:S04]  /*0af0*/  SHF.R.U32.HI R5, RZ, 0x18, R5 ;  /* 0x00000018ff057819 */ /* 0x000fc80000011605 */
[----:B------:R-:W-:-:S04]  /*0b00*/  LOP3.LUT R4, R4, R5, RZ, 0xfc, !PT ;  /* 0x0000000504047212 */ /* 0x000fc800078efcff */
[----:B------:R-:W-:-:S05]  /*0b10*/  PRMT R0, R4, 0x7610, R0 ;  /* 0x0000761004007816 */ /* 0x000fca0000000000 */
.L_x_4977:
[----:B------:R0:W-:Y:S01]  /*0b20*/  STG.E.U8 [R2.64], R0 ;  /* 0x0000000002007986 */ /* 0x0001e2000c101124 */
[----:B------:R-:W-:Y:S05]  /*0b30*/  BRA `(.L_x_4954) ;  /* 0x0000045000007947 */ /* 0x000fea0003800000 */
.L_x_4975:
        /* <DEDUP_REMOVED lines=14> */
.L_x_4981:
[----:B------:R-:W-:-:S05]  /*0c20*/  FADD.FTZ R0, R4, 64 ;  /* 0x4280000004007421 */ /* 0x000fca0000010000 */
[----:B------:R-:W-:Y:S02]  /*0c30*/  LOP3.LUT P0, R4, R0, 0xff, RZ, 0xc0, !PT ;  /* 0x000000ff00047812 */ /* 0x000fe4000780c0ff */
[----:B------:R-:W-:-:S11]  /*0c40*/  PRMT R0, RZ, 0x7610, R0 ;  /* 0x00007610ff007816 */ /* 0x000fd60000000000 */
[----:B------:R-:W-:Y:S05]  /*0c50*/  @!P0 BRA `(.L_x_4980) ;  /* 0x0000004000008947 */ /* 0x000fea0003800000 */
.L_x_4982:
[----:B------:R-:W-:-:S04]  /*0c60*/  LOP3.LUT R5, R5, 0x80000000, RZ, 0xc0, !PT ;  /* 0x8000000005057812 */ /* 0x000fc800078ec0ff */
[----:B------:R-:W-:-:S04]  /*0c70*/  SHF.R.U32.HI R5, RZ, 0x18, R5 ;  /* 0x00000018ff057819 */ /* 0x000fc80000011605 */
[----:B------:R-:W-:-:S04]  /*0c80*/  LOP3.LUT R4, R4, R5, RZ, 0xfc, !PT ;  /* 0x0000000504047212 */ /* 0x000fc800078efcff */
[----:B------:R-:W-:-:S05]  /*0c90*/  PRMT R0, R4, 0x7610, R0 ;  /* 0x0000761004007816 */ /* 0x000fca0000000000 */
.L_x_4980:
[----:B------:R0:W-:Y:S01]  /*0ca0*/  STG.E.U8 [R2.64], R0 ;  /* 0x0000000002007986 */ /* 0x0001e2000c101124 */
[----:B------:R-:W-:Y:S05]  /*0cb0*/  BRA `(.L_x_4954) ;  /* 0x000002d000007947 */ /* 0x000fea0003800000 */
.L_x_4974:
        /* <DEDUP_REMOVED lines=18> */
.L_x_4985:
[----:B------:R0:W-:Y:S01]  /*0de0*/  STG.E.U8 [R2.64], R4 ;  /* 0x0000000402007986 */ /* 0x0001e2000c101124 */
[----:B------:R-:W-:Y:S05]  /*0df0*/  BRA `(.L_x_4954) ;  /* 0x0000019000007947 */ /* 0x000fea0003800000 */
.L_x_4959:
        /* <DEDUP_REMOVED lines=20> */
.L_x_4984:
[----:B------:R-:W0:Y:S02]  /*0f40*/  F2I.U64.TRUNC R4, c[0x0][0x164] ;  /* 0x0000590000047b11 */ /* 0x000e24000020d800 */
[----:B0-----:R0:W-:Y:S01]  /*0f50*/  STG.E.64 [R2.64], R4 ;  /* 0x0000000402007986 */ /* 0x0011e2000c101b24 */
[----:B------:R-:W-:Y:S05]  /*0f60*/  BRA `(.L_x_4954) ;  /* 0x0000002000007947 */ /* 0x000fea0003800000 */
.L_x_4983:
[----:B------:R-:W0:Y:S02]  /*0f70*/  F2I.FTZ.U32.TRUNC.NTZ R5, c[0x0][0x164] ;  /* 0x0000590000057b05 */ /* 0x000e24000021f000 */
[----:B0-----:R0:W-:Y:S02]  /*0f80*/  STG.E [R2.64], R5 ;  /* 0x0000000502007986 */ /* 0x0011e4000c101924 */
.L_x_4954:
[----:B-1----:R-:W-:Y:S05]  /*0f90*/  BSYNC B6 ;  /* 0x0000000000067941 */ /* 0x002fea0003800000 */
.L_x_4953:
        /* <DEDUP_REMOVED lines=22> */
.L_x_4991:
[----:B------:R-:W0:Y:S02]  /*1100*/  F2I.S64.TRUNC R4, c[0x0][0x164] ;  /* 0x0000590000047b11 */ /* 0x000e24000020d900 */
[----:B0-----:R0:W-:Y:S01]  /*1110*/  STG.E.U8 [R2.64], R4 ;  /* 0x0000000402007986 */ /* 0x0011e2000c101124 */
[----:B------:R-:W-:Y:S05]  /*1120*/  BRA `(.L_x_4993) ;  /* 0x00000d8000007947 */ /* 0x000fea0003800000 */
.L_x_4990:
        /* <DEDUP_REMOVED lines=9> */
.L_x_4995:
[----:B------:R-:W0:Y:S02]  /*11c0*/  F2I.FTZ.TRUNC.NTZ R5, c[0x0][0x164] ;  /* 0x0000590000057b05 */ /* 0x000e24000021f100 */
[----:B0-----:R0:W-:Y:S01]  /*11d0*/  STG.E [R2.64], R5 ;  /* 0x0000000502007986 */ /* 0x0011e2000c101924 */
[----:B------:R-:W-:Y:S05]  /*11e0*/  BRA `(.L_x_4993) ;  /* 0x00000cc000007947 */ /* 0x000fea0003800000 */
.L_x_4994:
[----:B------:R-:W0:Y:S02]  /*11f0*/  F2I.FTZ.TRUNC.NTZ R5, c[0x0][0x164] ;  /* 0x0000590000057b05 */ /* 0x000e24000021f100 */
[----:B0-----:R0:W-:Y:S01]  /*1200*/  STG.E.U16 [R2.64], R5 ;  /* 0x0000000502007986 */ /* 0x0011e2000c101524 */
[----:B------:R-:W-:Y:S05]  /*1210*/  BRA `(.L_x_4993) ;  /* 0x00000c9000007947 */ /* 0x000fea0003800000 */
.L_x_4989:
        /* <DEDUP_REMOVED lines=9> */
.L_x_4997:
[----:B------:R-:W-:-:S05]  /*12b0*/  F2FP.PACK_AB R0, RZ, c[0x0][0x164] ;  /* 0x00005900ff007a3e */ /* 0x000fca00000000ff */
[----:B------:R0:W-:Y:S01]  /*12c0*/  STG.E.U16 [R2.64], R0 ;  /* 0x0000000002007986 */ /* 0x0001e2000c101524 */
[----:B------:R-:W-:Y:S05]  /*12d0*/  BRA `(.L_x_4993) ;  /* 0x00000bd000007947 */ /* 0x000fea0003800000 */
.L_x_4996:
        /* <DEDUP_REMOVED lines=10> */
.L_x_4999:
[----:B------:R-:W-:-:S04]  /*1380*/  F2FP.PACK_AB R0, RZ, c[0x0][0x164] ;  /* 0x00005900ff007a3e */ /* 0x000fc800000000ff */
[----:B------:R-:W-:-:S05]  /*1390*/  PRMT R0, R0, 0x5410, RZ ;  /* 0x0000541000007816 */ /* 0x000fca00000000ff */
[----:B------:R0:W-:Y:S01]  /*13a0*/  STG.E [R2.64], R0 ;  /* 0x0000000002007986 */ /* 0x0001e2000c101924 */
[----:B------:R-:W-:Y:S05]  /*13b0*/  BRA `(.L_x_4993) ;  /* 0x00000af000007947 */ /* 0x000fea0003800000 */
.L_x_4998:
[----:B------:R-:W-:-:S04]  /*13c0*/  IMAD.MOV.U32 R0, RZ, RZ, c[0x0][0x164] ;  /* 0x00005900ff007624 */ /* 0x000fc800078e00ff */
[----:B------:R-:W-:-:S04]  /*13d0*/  FMUL.FTZ R0, R0, 1 ;  /* 0x3f80000000007820 */ /* 0x000fc80000410000 */
[----:B------:R-:W0:Y:S02]  /*13e0*/  F2F.F64.F32 R4, R0 ;  /* 0x0000000000047310 */ /* 0x000e240000201800 */
[----:B0-----:R0:W-:Y:S01]  /*13f0*/  STG.E.64 [R2.64], R4 ;  /* 0x0000000402007986 */ /* 0x0011e2000c101b24 */
[----:B------:R-:W-:Y:S05]  /*1400*/  BRA `(.L_x_4993) ;  /* 0x00000aa000007947 */ /* 0x000fea0003800000 */
.L_x_4988:
        /* <DEDUP_REMOVED lines=12> */
.L_x_5002:
[----:B------:R-:W-:Y:S01]  /*14d0*/  IMAD.MOV.U32 R0, RZ, RZ, c[0x0][0x164] ;  /* 0x00005900ff007624 */ /* 0x000fe200078e00ff */
[----:B------:R-:W-:-:S03]  /*14e0*/  CS2R R6, SRZ ;  /* 0x0000000000067805 */ /* 0x000fc6000001ff00 */
[----:B------:R-:W-:-:S04]  /*14f0*/  FMUL.FTZ R0, R0, 1 ;  /* 0x3f80000000007820 */ /* 0x000fc80000410000 */
[----:B------:R-:W0:Y:S02]  /*1500*/  F2F.F64.F32 R4, R0 ;  /* 0x0000000000047310 */ /* 0x000e240000201800 */
[----:B0-----:R0:W-:Y:S01]  /*1510*/  STG.E.128 [R2.64], R4 ;  /* 0x0000000402007986 */ /* 0x0011e2000c101d24 */
[----:B------:R-:W-:Y:S05]  /*1520*/  BRA `(.L_x_4993) ;  /* 0x0000098000007947 */ /* 0x000fea0003800000 */
.L_x_5001:
        /* <DEDUP_REMOVED lines=21> */
.L_x_5005:
[----:B------:R-:W-:-:S05]  /*1680*/  LOP3.LUT R5, R0, R7, RZ, 0xfc, !PT ;  /* 0x0000000700057212 */ /* 0x000fca00078efcff */
[----:B------:R0:W-:Y:S01]  /*1690*/  STG.E.U8 [R2.64], R5 ;  /* 0x0000000502007986 */ /* 0x0001e2000c101124 */
[----:B------:R-:W-:Y:S05]  /*16a0*/  BRA `(.L_x_4993) ;  /* 0x0000080000007947 */ /* 0x000fea0003800000 */
.L_x_5004:
        /* <DEDUP_REMOVED lines=13> */
.L_x_5006:
[----:B------:R-:W-:Y:S01]  /*1780*/  ISETP.GT.U32.AND P0, PT, R0, 0x7f800000, PT ;  /* 0x7f8000000000780c */ /* 0x000fe20003f04070 */
[----:B------:R-:W-:-:S05]  /*1790*/  IMAD.MOV.U32 R0, RZ, RZ, 0x7f ;  /* 0x0000007fff007424 */ /* 0x000fca00078e00ff */
[----:B------:R-:W-:Y:S02]  /*17a0*/  SEL R0, R0, 0x7c, P0 ;  /* 0x0000007c00007807 */ /* 0x000fe40000000000 */
.L_x_5007:
[----:B------:R-:W-:-:S04]  /*17b0*/  LOP3.LUT R4, R4, 0x80000000, RZ, 0xc0, !PT ;  /* 0x8000000004047812 */ /* 0x000fc800078ec0ff */
[----:B------:R-:W-:-:S04]  /*17c0*/  SHF.R.U32.HI R5, RZ, 0x18, R4 ;  /* 0x00000018ff057819 */ /* 0x000fc80000011604 */
[----:B------:R-:W-:-:S05]  /*17d0*/  LOP3.LUT R5, R0, R5, RZ, 0xfc, !PT ;  /* 0x0000000500057212 */ /* 0x000fca00078efcff */
[----:B------:R0:W-:Y:S01]  /*17e0*/  STG.E.U8 [R2.64], R5 ;  /* 0x0000000502007986 */ /* 0x0001e2000c101124 */
[----:B------:R-:W-:Y:S05]  /*17f0*/  BRA `(.L_x_4993) ;  /* 0x000006b000007947 */ /* 0x000fea0003800000 */
.L_x_5003:
[----:B------:R-:W-:-:S05]  /*1800*/  F2FP.BF16.PACK_AB R0, RZ, c[0x0][0x164] ;  /* 0x00005900ff007a3e */ /* 0x000fca00000010ff */
[----:B------:R0:W-:Y:S01]  /*1810*/  STG.E.U16 [R2.64], R0 ;  /* 0x0000000002007986 */ /* 0x0001e2000c101524 */
[----:B------:R-:W-:Y:S05]  /*1820*/  BRA `(.L_x_4993) ;  /* 0x0000068000007947 */ /* 0x000fea0003800000 */
.L_x_5000:
        /* <DEDUP_REMOVED lines=11> */
.L_x_5010:
        /* <DEDUP_REMOVED lines=14> */
.L_x_5012:
[----:B------:R-:W-:Y:S01]  /*19c0*/  FADD.FTZ R5, R5, 8192 ;  /* 0x4600000005057421 */ /* 0x000fe20000010000 */
[----:B------:R-:W-:-:S04]  /*19d0*/  PRMT R0, RZ, 0x7610, R0 ;  /* 0x00007610ff007816 */ /* 0x000fc80000000000 */
[----:B------:R-:W-:-:S13]  /*19e0*/  LOP3.LUT P0, R5, R5, 0xff, RZ, 0xc0, !PT ;  /* 0x000000ff05057812 */ /* 0x000fda000780c0ff */
[----:B------:R-:W-:Y:S05]  /*19f0*/  @!P0 BRA `(.L_x_5011) ;  /* 0x0000004000008947 */ /* 0x000fea0003800000 */
[----:B------:R-:W-:Y:S02]  /*1a00*/  IMAD.MOV.U32 R0, RZ, RZ, R5 ;  /* 0x000000ffff007224 */ /* 0x000fe400078e0005 */
.L_x_5013:
[----:B------:R-:W-:-:S04]  /*1a10*/  LOP3.LUT R4, R4, 0x80000000, RZ, 0xc0, !PT ;  /* 0x8000000004047812 */ /* 0x000fc800078ec0ff */
[----:B------:R-:W-:-:S04]  /*1a20*/  SHF.R.U32.HI R5, RZ, 0x18, R4 ;  /* 0x00000018ff057819 */ /* 0x000fc80000011604 */
[----:B------:R-:W-:-:S05]  /*1a30*/  LOP3.LUT R0, R0, R5, RZ, 0xfc, !PT ;  /* 0x0000000500007212 */ /* 0x000fca00078efcff */
.L_x_5011:
[----:B------:R0:W-:Y:S01]  /*1a40*/  STG.E.U8 [R2.64], R0 ;  /* 0x0000000002007986 */ /* 0x0001e2000c101124 */
[----:B------:R-:W-:Y:S05]  /*1a50*/  BRA `(.L_x_4993) ;  /* 0x0000045000007947 */ /* 0x000fea0003800000 */
.L_x_5009:
        /* <DEDUP_REMOVED lines=14> */
.L_x_5015:
[----:B------:R-:W-:Y:S01]  /*1b40*/  FADD.FTZ R5, R5, 64 ;  /* 0x4280000005057421 */ /* 0x000fe20000010000 */
[----:B------:R-:W-:-:S04]  /*1b50*/  PRMT R0, RZ, 0x7610, R0 ;  /* 0x00007610ff007816 */ /* 0x000fc80000000000 */
[----:B------:R-:W-:-:S13]  /*1b60*/  LOP3.LUT P0, R5, R5, 0xff, RZ, 0xc0, !PT ;  /* 0x000000ff05057812 */ /* 0x000fda000780c0ff */
[----:B------:R-:W-:Y:S05]  /*1b70*/  @!P0 BRA `(.L_x_5014) ;  /* 0x0000004000008947 */ /* 0x000fea0003800000 */
[----:B------:R-:W-:Y:S02]  /*1b80*/  IMAD.MOV.U32 R0, RZ, RZ, R5 ;  /* 0x000000ffff007224 */ /* 0x000fe400078e0005 */
.L_x_5016:
[----:B------:R-:W-:-:S04]  /*1b90*/  LOP3.LUT R4, R4, 0x80000000, RZ, 0xc0, !PT ;  /* 0x8000000004047812 */ /* 0x000fc800078ec0ff */
[----:B------:R-:W-:-:S04]  /*1ba0*/  SHF.R.U32.HI R5, RZ, 0x18, R4 ;  /* 0x00000018ff057819 */ /* 0x000fc80000011604 */
[----:B------:R-:W-:-:S05]  /*1bb0*/  LOP3.LUT R0, R0, R5, RZ, 0xfc, !PT ;  /* 0x0000000500007212 */ /* 0x000fca00078efcff */
.L_x_5014:
[----:B------:R0:W-:Y:S01]  /*1bc0*/  STG.E.U8 [R2.64], R0 ;  /* 0x0000000002007986 */ /* 0x0001e2000c101124 */
[----:B------:R-:W-:Y:S05]  /*1bd0*/  BRA `(.L_x_4993) ;  /* 0x000002d000007947 */ /* 0x000fea0003800000 */
.L_x_5008:
        /* <DEDUP_REMOVED lines=18> */
.L_x_5019:
[----:B------:R0:W-:Y:S01]  /*1d00*/  STG.E.U8 [R2.64], R0 ;  /* 0x0000000002007986 */ /* 0x0001e2000c101124 */
[----:B------:R-:W-:Y:S05]  /*1d10*/  BRA `(.L_x_4993) ;  /* 0x0000019000007947 */ /* 0x000fea0003800000 */
.L_x_4992:
        /* <DEDUP_REMOVED lines=20> */
.L_x_5018:
[----:B------:R-:W0:Y:S02]  /*1e60*/  F2I.U64.TRUNC R4, c[0x0][0x164] ;  /* 0x0000590000047b11 */ /* 0x000e24000020d800 */
[----:B0-----:R0:W-:Y:S01]  /*1e70*/  STG.E.64 [R2.64], R4 ;  /* 0x0000000402007986 */ /* 0x0011e2000c101b24 */
[----:B------:R-:W-:Y:S05]  /*1e80*/  BRA `(.L_x_4993) ;  /* 0x0000002000007947 */ /* 0x000fea0003800000 */
.L_x_5017:
[----:B------:R-:W0:Y:S02]  /*1e90*/  F2I.FTZ.U32.TRUNC.NTZ R5, c[0x0][0x164] ;  /* 0x0000590000057b05 */ /* 0x000e24000021f000 */
[----:B0-----:R0:W-:Y:S02]  /*1ea0*/  STG.E [R2.64], R5 ;  /* 0x0000000502007986 */ /* 0x0011e4000c101924 */
.L_x_4993:
        /* <DEDUP_REMOVED lines=22> */
.L_x_5023:
[----:B------:R-:W0:Y:S02]  /*2010*/  F2I.S64.TRUNC R4, c[0x0][0x164] ;  /* 0x0000590000047b11 */ /* 0x000e24000020d900 */
[----:B0-----:R0:W-:Y:S01]  /*2020*/  STG.E.U8 [R2.64], R4 ;  /* 0x0000000402007986 */ /* 0x0011e2000c101124 */
[----:B------:R-:W-:Y:S05]  /*2030*/  BRA `(.L_x_5025) ;  /* 0x00000d8000007947 */ /* 0x000fea0003800000 */
.L_x_5022:
        /* <DEDUP_REMOVED lines=9> */
.L_x_5027:
[----:B------:R-:W0:Y:S02]  /*20d0*/  F2I.FTZ.TRUNC.NTZ R5, c[0x0][0x164] ;  /* 0x0000590000057b05 */ /* 0x000e24000021f100 */
[----:B0-----:R0:W-:Y:S01]  /*20e0*/  STG.E [R2.64], R5 ;  /* 0x0000000502007986 */ /* 0x0011e2000c101924 */
[----:B------:R-:W-:Y:S05]  /*20f0*/  BRA `(.L_x_5025) ;  /* 0x00000cc000007947 */ /* 0x000fea0003800000 */
.L_x_5026:
[----:B------:R-:W0:Y:S02]  /*2100*/  F2I.FTZ.TRUNC.NTZ R5, c[0x0][0x164] ;  /* 0x0000590000057b05 */ /* 0x000e24000021f100 */
[----:B0-----:R0:W-:Y:S01]  /*2110*/  STG.E.U16 [R2.64], R5 ;  /* 0x0000000502007986 */ /* 0x0011e2000c101524 */
[----:B------:R-:W-:Y:S05]  /*2120*/  BRA `(.L_x_5025) ;  /* 0x00000c9000007947 */ /* 0x000fea0003800000 */
.L_x_5021:
        /* <DEDUP_REMOVED lines=9> */
.L_x_5029:
[----:B------:R-:W-:-:S05]  /*21c0*/  F2FP.PACK_AB R0, RZ, c[0x0][0x164] ;  /* 0x00005900ff007a3e */ /* 0x000fca00000000ff */
[----:B------:R0:W-:Y:S01]  /*21d0*/  STG.E.U16 [R2.64], R0 ;  /* 0x0000000002007986 */ /* 0x0001e2000c101524 */
[----:B------:R-:W-:Y:S05]  /*21e0*/  BRA `(.L_x_5025) ;  /* 0x00000bd000007947 */ /* 0x000fea0003800000 */
.L_x_5028:
        /* <DEDUP_REMOVED lines=10> */
.L_x_5031:
[----:B------:R-:W-:-:S04]  /*2290*/  F2FP.PACK_AB R0, RZ, c[0x0][0x164] ;  /* 0x00005900ff007a3e */ /* 0x000fc800000000ff */
[----:B------:R-:W-:-:S05]  /*22a0*/  PRMT R0, R0, 0x5410, RZ ;  /* 0x0000541000007816 */ /* 0x000fca00000000ff */
[----:B------:R0:W-:Y:S01]  /*22b0*/  STG.E [R2.64], R0 ;  /* 0x0000000002007986 */ /* 0x0001e2000c101924 */
[----:B------:R-:W-:Y:S05]  /*22c0*/  BRA `(.L_x_5025) ;  /* 0x00000af000007947 */ /* 0x000fea0003800000 */
.L_x_5030:
[----:B------:R-:W-:-:S04]  /*22d0*/  IMAD.MOV.U32 R0, RZ, RZ, c[0x0][0x164] ;  /* 0x00005900ff007624 */ /* 0x000fc800078e00ff */
[----:B------:R-:W-:-:S04]  /*22e0*/  FMUL.FTZ R0, R0, 1 ;  /* 0x3f80000000007820 */ /* 0x000fc80000410000 */
[----:B------:R-:W0:Y:S02]  /*22f0*/  F2F.F64.F32 R4, R0 ;  /* 0x0000000000047310 */ /* 0x000e240000201800 */
[----:B0-----:R0:W-:Y:S01]  /*2300*/  STG.E.64 [R2.64], R4 ;  /* 0x0000000402007986 */ /* 0x0011e2000c101b24 */
[----:B------:R-:W-:Y:S05]  /*2310*/  BRA `(.L_x_5025) ;  /* 0x00000aa000007947 */ /* 0x000fea0003800000 */
.L_x_5020:
        /* <DEDUP_REMOVED lines=12> */
.L_x_5034:
[----:B------:R-:W-:Y:S01]  /*23e0*/  IMAD.MOV.U32 R0, RZ, RZ, c[0x0][0x164] ;  /* 0x00005900ff007624 */ /* 0x000fe200078e00ff */
[----:B------:R-:W-:-:S03]  /*23f0*/  CS2R R6, SRZ ;  /* 0x0000000000067805 */ /* 0x000fc6000001ff00 */
[----:B------:R-:W-:-:S04]  /*2400*/  FMUL.FTZ R0, R0, 1 ;  /* 0x3f80000000007820 */ /* 0x000fc80000410000 */
[----:B------:R-:W0:Y:S02]  /*2410*/  F2F.F64.F32 R4, R0 ;  /* 0x0000000000047310 */ /* 0x000e240000201800 */
[----:B0-----:R0:W-:Y:S01]  /*2420*/  STG.E.128 [R2.64], R4 ;  /* 0x0000000402007986 */ /* 0x0011e2000c101d24 */
[----:B------:R-:W-:Y:S05]  /*2430*/  BRA `(.L_x_5025) ;  /* 0x0000098000007947 */ /* 0x000fea0003800000 */
.L_x_5033:
        /* <DEDUP_REMOVED lines=21> */
.L_x_5037:
[----:B------:R-:W-:-:S05]  /*2590*/  LOP3.LUT R5, R0, R7, RZ, 0xfc, !PT ;  /* 0x0000000700057212 */ /* 0x000fca00078efcff */
[----:B------:R0:W-:Y:S01]  /*25a0*/  STG.E.U8 [R2.64], R5 ;  /* 0x0000000502007986 */ /* 0x0001e2000c101124 */
[----:B------:R-:W-:Y:S05]  /*25b0*/  BRA `(.L_x_5025) ;  /* 0x0000080000007947 */ /* 0x000fea0003800000 */
.L_x_5036:
        /* <DEDUP_REMOVED lines=13> */
.L_x_5038:
[----:B------:R-:W-:Y:S01]  /*2690*/  ISETP.GT.U32.AND P0, PT, R0, 0x7f800000, PT ;  /* 0x7f8000000000780c */ /* 0x000fe20003f04070 */
[----:B------:R-:W-:-:S05]  /*26a0*/  IMAD.MOV.U32 R0, RZ, RZ, 0x7f ;  /* 0x0000007fff007424 */ /* 0x000fca00078e00ff */
[----:B------:R-:W-:Y:S02]  /*26b0*/  SEL R0, R0, 0x7c, P0 ;  /* 0x0000007c00007807 */ /* 0x000fe40000000000 */
.L_x_5039:
[----:B------:R-:W-:-:S04]  /*26c0*/  LOP3.LUT R4, R4, 0x80000000, RZ, 0xc0, !PT ;  /* 0x8000000004047812 */ /* 0x000fc800078ec0ff */
[----:B------:R-:W-:-:S04]  /*26d0*/  SHF.R.U32.HI R5, RZ, 0x18, R4 ;  /* 0x00000018ff057819 */ /* 0x000fc80000011604 */
[----:B------:R-:W-:-:S05]  /*26e0*/  LOP3.LUT R5, R0, R5, RZ, 0xfc, !PT ;  /* 0x0000000500057212 */ /* 0x000fca00078efcff */
[----:B------:R0:W-:Y:S01]  /*26f0*/  STG.E.U8 [R2.64], R5 ;  /* 0x0000000502007986 */ /* 0x0001e2000c101124 */
[----:B------:R-:W-:Y:S05]  /*2700*/  BRA `(.L_x_5025) ;  /* 0x000006b000007947 */ /* 0x000fea0003800000 */
.L_x_5035:
[----:B------:R-:W-:-:S05]  /*2710*/  F2FP.BF16.PACK_AB R0, RZ, c[0x0][0x164] ;  /* 0x00005900ff007a3e */ /* 0x000fca00000010ff */
[----:B------:R0:W-:Y:S01]  /*2720*/  STG.E.U16 [R2.64], R0 ;  /* 0x0000000002007986 */ /* 0x0001e2000c101524 */
[----:B------:R-:W-:Y:S05]  /*2730*/  BRA `(.L_x_5025) ;  /* 0x0000068000007947 */ /* 0x000fea0003800000 */
.L_x_5032:
        /* <DEDUP_REMOVED lines=11> */
.L_x_5042:
        /* <DEDUP_REMOVED lines=14> */
.L_x_5044:
[----:B------:R-:W-:Y:S01]  /*28d0*/  FADD.FTZ R5, R5, 8192 ;  /* 0x4600000005057421 */ /* 0x000fe20000010000 */
[----:B------:R-:W-:-:S04]  /*28e0*/  PRMT R0, RZ, 0x7610, R0 ;  /* 0x00007610ff007816 */ /* 0x000fc80000000000 */
[----:B------:R-:W-:-:S13]  /*28f0*/  LOP3.LUT P0, R5, R5, 0xff, RZ, 0xc0, !PT ;  /* 0x000000ff05057812 */ /* 0x000fda000780c0ff */
[----:B------:R-:W-:Y:S05]  /*2900*/  @!P0 BRA `(.L_x_5043) ;  /* 0x0000004000008947 */ /* 0x000fea0003800000 */
[----:B------:R-:W-:Y:S02]  /*2910*/  IMAD.MOV.U32 R0, RZ, RZ, R5 ;  /* 0x000000ffff007224 */ /* 0x000fe400078e0005 */
.L_x_5045:
[----:B------:R-:W-:-:S04]  /*2920*/  LOP3.LUT R4, R4, 0x80000000, RZ, 0xc0, !PT ;  /* 0x8000000004047812 */ /* 0x000fc800078ec0ff */
[----:B------:R-:W-:-:S04]  /*2930*/  SHF.R.U32.HI R5, RZ, 0x18, R4 ;  /* 0x00000018ff057819 */ /* 0x000fc80000011604 */
[----:B------:R-:W-:-:S05]  /*2940*/  LOP3.LUT R0, R0, R5, RZ, 0xfc, !PT ;  /* 0x0000000500007212 */ /* 0x000fca00078efcff */
.L_x_5043:
[----:B------:R0:W-:Y:S01]  /*2950*/  STG.E.U8 [R2.64], R0 ;  /* 0x0000000002007986 */ /* 0x0001e2000c101124 */
[----:B------:R-:W-:Y:S05]  /*2960*/  BRA `(.L_x_5025) ;  /* 0x0000045000007947 */ /* 0x000fea0003800000 */
.L_x_5041:
        /* <DEDUP_REMOVED lines=14> */
.L_x_5047:
[----:B------:R-:W-:Y:S01]  /*2a50*/  FADD.FTZ R5, R5, 64 ;  /* 0x4280000005057421 */ /* 0x000fe20000010000 */
[----:B------:R-:W-:-:S04]  /*2a60*/  PRMT R0, RZ, 0x7610, R0 ;  /* 0x00007610ff007816 */ /* 0x000fc80000000000 */
[----:B------:R-:W-:-:S13]  /*2a70*/  LOP3.LUT P0, R5, R5, 0xff, RZ, 0xc0, !PT ;  /* 0x000000ff05057812 */ /* 0x000fda000780c0ff */
[----:B------:R-:W-:Y:S05]  /*2a80*/  @!P0 BRA `(.L_x_5046) ;  /* 0x0000004000008947 */ /* 0x000fea0003800000 */
[----:B------:R-:W-:Y:S02]  /*2a90*/  IMAD.MOV.U32 R0, RZ, RZ, R5 ;  /* 0x000000ffff007224 */ /* 0x000fe400078e0005 */
.L_x_5048:
[----:B------:R-:W-:-:S04]  /*2aa0*/  LOP3.LUT R4, R4, 0x80000000, RZ, 0xc0, !PT ;  /* 0x8000000004047812 */ /* 0x000fc800078ec0ff */
[----:B------:R-:W-:-:S04]  /*2ab0*/  SHF.R.U32.HI R5, RZ, 0x18, R4 ;  /* 0x00000018ff057819 */ /* 0x000fc80000011604 */
[----:B------:R-:W-:-:S05]  /*2ac0*/  LOP3.LUT R0, R0, R5, RZ, 0xfc, !PT ;  /* 0x0000000500007212 */ /* 0x000fca00078efcff */
.L_x_5046:
[----:B------:R0:W-:Y:S01]  /*2ad0*/  STG.E.U8 [R2.64], R0 ;  /* 0x0000000002007986 */ /* 0x0001e2000c101124 */
[----:B------:R-:W-:Y:S05]  /*2ae0*/  BRA `(.L_x_5025) ;  /* 0x000002d000007947 */ /* 0x000fea0003800000 */
.L_x_5040:
        /* <DEDUP_REMOVED lines=18> */
.L_x_5051:
[----:B------:R0:W-:Y:S01]  /*2c10*/  STG.E.U8 [R2.64], R0 ;  /* 0x0000000002007986 */ /* 0x0001e2000c101124 */
[----:B------:R-:W-:Y:S05]  /*2c20*/  BRA `(.L_x_5025) ;  /* 0x0000019000007947 */ /* 0x000fea0003800000 */
.L_x_5024:
        /* <DEDUP_REMOVED lines=20> */
.L_x_5050:
[----:B------:R-:W0:Y:S02]  /*2d70*/  F2I.U64.TRUNC R4, c[0x0][0x164] ;  /* 0x0000590000047b11 */ /* 0x000e24000020d800 */
[----:B0-----:R0:W-:Y:S01]  /*2d80*/  STG.E.64 [R2.64], R4 ;  /* 0x0000000402007986 */ /* 0x0011e2000c101b24 */
[----:B------:R-:W-:Y:S05]  /*2d90*/  BRA `(.L_x_5025) ;  /* 0x0000002000007947 */ /* 0x000fea0003800000 */
.L_x_5049:
[----:B------:R-:W0:Y:S02]  /*2da0*/  F2I.FTZ.U32.TRUNC.NTZ R5, c[0x0][0x164] ;  /* 0x0000590000057b05 */ /* 0x000e24000021f000 */
[----:B0-----:R0:W-:Y:S02]  /*2db0*/  STG.E [R2.64], R5 ;  /* 0x0000000502007986 */ /* 0x0011e4000c101924 */
.L_x_5025:
[----:B------:R-:W-:Y:S02]  /*2dc0*/  IADD3 R16, R16, 0x80, RZ ;  /* 0x0000008010107810 */ /* 0x000fe40007ffe0ff */
.L_x_4987:
[----:B------:R-:W-:Y:S05]  /*2dd0*/  BSYNC B6 ;  /* 0x0000000000067941 */ /* 0x000fea0003800000 */
.L_x_4986:
        /* <DEDUP_REMOVED lines=20> */
.L_x_5055:
[----:B------:R-:W0:Y:S02]  /*2f20*/  F2I.S64.TRUNC R4, c[0x0][0x164] ;  /* 0x0000590000047b11 */ /* 0x000e24000020d900 */
[----:B0-----:R-:W-:Y:S01]  /*2f30*/  STG.E.U8 [R2.64], R4 ;  /* 0x0000000402007986 */ /* 0x001fe2000c101124 */
[----:B------:R-:W-:Y:S05]  /*2f40*/  EXIT ;  /* 0x000000000000794d */ /* 0x000fea0003800000 */
.L_x_5054:
        /* <DEDUP_REMOVED lines=9> */
.L_x_5058:
[----:B------:R-:W0:Y:S02]  /*2fe0*/  F2I.FTZ.TRUNC.NTZ R5, c[0x0][0x164] ;  /* 0x0000590000057b05 */ /* 0x000e24000021f100 */
[----:B0-----:R-:W-:Y:S01]  /*2ff0*/  STG.E [R2.64], R5 ;  /* 0x0000000502007986 */ /* 0x001fe2000c101924 */
[----:B------:R-:W-:Y:S05]  /*3000*/  EXIT ;  /* 0x000000000000794d */ /* 0x000fea0003800000 */
.L_x_5057:
[----:B------:R-:W0:Y:S02]  /*3010*/  F2I.FTZ.TRUNC.NTZ R5, c[0x0][0x164] ;  /* 0x0000590000057b05 */ /* 0x000e24000021f100 */
[----:B0-----:R-:W-:Y:S01]  /*3020*/  STG.E.U16 [R2.64], R5 ;  /* 0x0000000502007986 */ /* 0x001fe2000c101524 */
[----:B------:R-:W-:Y:S05]  /*3030*/  EXIT ;  /* 0x000000000000794d */ /* 0x000fea0003800000 */
.L_x_5053:
        /* <DEDUP_REMOVED lines=9> */
.L_x_5060:
[----:B------:R-:W-:-:S05]  /*30d0*/  F2FP.PACK_AB R0, RZ, c[0x0][0x164] ;  /* 0x00005900ff007a3e */ /* 0x000fca00000000ff */
[----:B------:R-:W-:Y:S01]  /*30e0*/  STG.E.U16 [R2.64], R0 ;  /* 0x0000000002007986 */ /* 0x000fe2000c101524 */
[----:B------:R-:W-:Y:S05]  /*30f0*/  EXIT ;  /* 0x000000000000794d */ /* 0x000fea0003800000 */
.L_x_5059:
        /* <DEDUP_REMOVED lines=10> */
.L_x_5062:
[----:B------:R-:W-:-:S04]  /*31a0*/  F2FP.PACK_AB R0, RZ, c[0x0][0x164] ;  /* 0x00005900ff007a3e */ /* 0x000fc800000000ff */
[----:B------:R-:W-:-:S05]  /*31b0*/  PRMT R0, R0, 0x5410, RZ ;  /* 0x0000541000007816 */ /* 0x000fca00000000ff */
[----:B------:R-:W-:Y:S01]  /*31c0*/  STG.E [R2.64], R0 ;  /* 0x0000000002007986 */ /* 0x000fe2000c101924 */
[----:B------:R-:W-:Y:S05]  /*31d0*/  EXIT ;  /* 0x000000000000794d */ /* 0x000fea0003800000 */
.L_x_5061:
[----:B------:R-:W-:-:S04]  /*31e0*/  IMAD.MOV.U32 R0, RZ, RZ, c[0x0][0x164] ;  /* 0x00005900ff007624 */ /* 0x000fc800078e00ff */
[----:B------:R-:W-:-:S04]  /*31f0*/  FMUL.FTZ R0, R0, 1 ;  /* 0x3f80000000007820 */ /* 0x000fc80000410000 */
[----:B------:R-:W0:Y:S02]  /*3200*/  F2F.F64.F32 R4, R0 ;  /* 0x0000000000047310 */ /* 0x000e240000201800 */
[----:B0-----:R-:W-:Y:S01]  /*3210*/  STG.E.64 [R2.64], R4 ;  /* 0x0000000402007986 */ /* 0x001fe2000c101b24 */
[----:B------:R-:W-:Y:S05]  /*3220*/  EXIT ;  /* 0x000000000000794d */ /* 0x000fea0003800000 */
.L_x_5052:
        /* <DEDUP_REMOVED lines=12> */
.L_x_5065:
[----:B------:R-:W-:Y:S01]  /*32f0*/  IMAD.MOV.U32 R0, RZ, RZ, c[0x0][0x164] ;  /* 0x00005900ff007624 */ /* 0x000fe200078e00ff */
[----:B------:R-:W-:-:S03]  /*3300*/  CS2R R6, SRZ ;  /* 0x0000000000067805 */ /* 0x000fc6000001ff00 */
[----:B------:R-:W-:-:S04]  /*3310*/  FMUL.FTZ R0, R0, 1 ;  /* 0x3f80000000007820 */ /* 0x000fc80000410000 */
[----:B------:R-:W0:Y:S02]  /*3320*/  F2F.F64.F32 R4, R0 ;  /* 0x0000000000047310 */ /* 0x000e240000201800 */
[----:B0-----:R-:W-:Y:S01]  /*3330*/  STG.E.128 [R2.64], R4 ;  /* 0x0000000402007986 */ /* 0x001fe2000c101d24 */
[----:B------:R-:W-:Y:S05]  /*3340*/  EXIT ;  /* 0x000000000000794d */ /* 0x000fea0003800000 */
.L_x_5064:
        /* <DEDUP_REMOVED lines=21> */
.L_x_5068:
[----:B------:R-:W-:-:S05]  /*34a0*/  LOP3.LUT R5, R0, R7, RZ, 0xfc, !PT ;  /* 0x0000000700057212 */ /* 0x000fca00078efcff */
[----:B------:R-:W-:Y:S01]  /*34b0*/  STG.E.U8 [R2.64], R5 ;  /* 0x0000000502007986 */ /* 0x000fe2000c101124 */
[----:B------:R-:W-:Y:S05]  /*34c0*/  EXIT ;  /* 0x000000000000794d */ /* 0x000fea0003800000 */
.L_x_5067:
        /* <DEDUP_REMOVED lines=13> */
.L_x_5069:
[----:B------:R-:W-:Y:S01]  /*35a0*/  ISETP.GT.U32.AND P0, PT, R0, 0x7f800000, PT ;  /* 0x7f8000000000780c */ /* 0x000fe20003f04070 */
[----:B------:R-:W-:-:S05]  /*35b0*/  IMAD.MOV.U32 R0, RZ, RZ, 0x7f ;  /* 0x0000007fff007424 */ /* 0x000fca00078e00ff */
[----:B------:R-:W-:Y:S02]  /*35c0*/  SEL R0, R0, 0x7c, P0 ;  /* 0x0000007c00007807 */ /* 0x000fe40000000000 */
.L_x_5070:
[----:B------:R-:W-:-:S04]  /*35d0*/  LOP3.LUT R4, R4, 0x80000000, RZ, 0xc0, !PT ;  /* 0x8000000004047812 */ /* 0x000fc800078ec0ff */
[----:B------:R-:W-:-:S04]  /*35e0*/  SHF.R.U32.HI R5, RZ, 0x18, R4 ;  /* 0x00000018ff057819 */ /* 0x000fc80000011604 */
[----:B------:R-:W-:-:S05]  /*35f0*/  LOP3.LUT R5, R0, R5, RZ, 0xfc, !PT ;  /* 0x0000000500057212 */ /* 0x000fca00078efcff */
[----:B------:R-:W-:Y:S01]  /*3600*/  STG.E.U8 [R2.64], R5 ;  /* 0x0000000502007986 */ /* 0x000fe2000c101124 */
[----:B------:R-:W-:Y:S05]  /*3610*/  EXIT ;  /* 0x000000000000794d */ /* 0x000fea0003800000 */
.L_x_5066:
[----:B------:R-:W-:-:S05]  /*3620*/  F2FP.BF16.PACK_AB R0, RZ, c[0x0][0x164] ;  /* 0x00005900ff007a3e */ /* 0x000fca00000010ff */
[----:B------:R-:W-:Y:S01]  /*3630*/  STG.E.U16 [R2.64], R0 ;  /* 0x0000000002007986 */ /* 0x000fe2000c101524 */
[----:B------:R-:W-:Y:S05]  /*3640*/  EXIT ;  /* 0x000000000000794d */ /* 0x000fea0003800000 */
.L_x_5063:
        /* <DEDUP_REMOVED lines=11> */
.L_x_5073:
        /* <DEDUP_REMOVED lines=14> */
.L_x_5075:
[----:B------:R-:W-:Y:S01]  /*37e0*/  FADD.FTZ R5, R5, 8192 ;  /* 0x4600000005057421 */ /* 0x000fe20000010000 */
[----:B------:R-:W-:-:S04]  /*37f0*/  PRMT R0, RZ, 0x7610, R0 ;  /* 0x00007610ff007816 */ /* 0x000fc80000000000 */
[----:B------:R-:W-:-:S13]  /*3800*/  LOP3.LUT P0, R5, R5, 0xff, RZ, 0xc0, !PT ;  /* 0x000000ff05057812 */ /* 0x000fda000780c0ff */
[----:B------:R-:W-:Y:S05]  /*3810*/  @!P0 BRA `(.L_x_5074) ;  /* 0x0000004000008947 */ /* 0x000fea0003800000 */
[----:B------:R-:W-:Y:S02]  /*3820*/  IMAD.MOV.U32 R0, RZ, RZ, R5 ;  /* 0x000000ffff007224 */ /* 0x000fe400078e0005 */
.L_x_5076:
[----:B------:R-:W-:-:S04]  /*3830*/  LOP3.LUT R4, R4, 0x80000000, RZ, 0xc0, !PT ;  /* 0x8000000004047812 */ /* 0x000fc800078ec0ff */
[----:B------:R-:W-:-:S04]  /*3840*/  SHF.R.U32.HI R5, RZ, 0x18, R4 ;  /* 0x00000018ff057819 */ /* 0x000fc80000011604 */
[----:B------:R-:W-:-:S05]  /*3850*/  LOP3.LUT R0, R0, R5, RZ, 0xfc, !PT ;  /* 0x0000000500007212 */ /* 0x000fca00078efcff */
.L_x_5074:
[----:B------:R-:W-:Y:S01]  /*3860*/  STG.E.U8 [R2.64], R0 ;  /* 0x0000000002007986 */ /* 0x000fe2000c101124 */
[----:B------:R-:W-:Y:S05]  /*3870*/  EXIT ;  /* 0x000000000000794d */ /* 0x000fea0003800000 */
.L_x_5072:
        /* <DEDUP_REMOVED lines=14> */
.L_x_5078:
[----:B------:R-:W-:Y:S01]  /*3960*/  FADD.FTZ R5, R5, 64 ;  /* 0x4280000005057421 */ /* 0x000fe20000010000 */
[----:B------:R-:W-:-:S04]  /*3970*/  PRMT R0, RZ, 0x7610, R0 ;  /* 0x00007610ff007816 */ /* 0x000fc80000000000 */
[----:B------:R-:W-:-:S13]  /*3980*/  LOP3.LUT P0, R5, R5, 0xff, RZ, 0xc0, !PT ;  /* 0x000000ff05057812 */ /* 0x000fda000780c0ff */
[----:B------:R-:W-:Y:S05]  /*3990*/  @!P0 BRA `(.L_x_5077) ;  /* 0x0000004000008947 */ /* 0x000fea0003800000 */
[----:B------:R-:W-:Y:S02]  /*39a0*/  IMAD.MOV.U32 R0, RZ, RZ, R5 ;  /* 0x000000ffff007224 */ /* 0x000fe400078e0005 */
.L_x_5079:
[----:B------:R-:W-:-:S04]  /*39b0*/  LOP3.LUT R4, R4, 0x80000000, RZ, 0xc0, !PT ;  /* 0x8000000004047812 */ /* 0x000fc800078ec0ff */
[----:B------:R-:W-:-:S04]  /*39c0*/  SHF.R.U32.HI R5, RZ, 0x18, R4 ;  /* 0x00000018ff057819 */ /* 0x000fc80000011604 */
[----:B------:R-:W-:-:S05]  /*39d0*/  LOP3.LUT R0, R0, R5, RZ, 0xfc, !PT ;  /* 0x0000000500007212 */ /* 0x000fca00078efcff */
.L_x_5077:
[----:B------:R-:W-:Y:S01]  /*39e0*/  STG.E.U8 [R2.64], R0 ;  /* 0x0000000002007986 */ /* 0x000fe2000c101124 */
[----:B------:R-:W-:Y:S05]  /*39f0*/  EXIT ;  /* 0x000000000000794d */ /* 0x000fea0003800000 */
.L_x_5071:
        /* <DEDUP_REMOVED lines=18> */
.L_x_5082:
[----:B------:R-:W-:Y:S01]  /*3b20*/  STG.E.U8 [R2.64], R0 ;  /* 0x0000000002007986 */ /* 0x000fe2000c101124 */
[----:B------:R-:W-:Y:S05]  /*3b30*/  EXIT ;  /* 0x000000000000794d */ /* 0x000fea0003800000 */
.L_x_5056:
        /* <DEDUP_REMOVED lines=20> */
.L_x_5081:
[----:B------:R-:W0:Y:S02]  /*3c80*/  F2I.U64.TRUNC R4, c[0x0][0x164] ;  /* 0x0000590000047b11 */ /* 0x000e24000020d800 */
[----:B0-----:R-:W-:Y:S01]  /*3c90*/  STG.E.64 [R2.64], R4 ;  /* 0x0000000402007986 */ /* 0x001fe2000c101b24 */
[----:B------:R-:W-:Y:S05]  /*3ca0*/  EXIT ;  /* 0x000000000000794d */ /* 0x000fea0003800000 */
.L_x_5080:
[----:B------:R-:W0:Y:S02]  /*3cb0*/  F2I.FTZ.U32.TRUNC.NTZ R5, c[0x0][0x164] ;  /* 0x0000590000057b05 */ /* 0x000e24000021f000 */
[----:B0-----:R-:W-:Y:S01]  /*3cc0*/  STG.E [R2.64], R5 ;  /* 0x0000000502007986 */ /* 0x001fe2000c101924 */
[----:B------:R-:W-:Y:S05]  /*3cd0*/  EXIT ;  /* 0x000000000000794d */ /* 0x000fea0003800000 */
.L_x_5083:
        /* <DEDUP_REMOVED lines=10> */
.L_x_6933:


//--------------------- .text._ZN2at6native18elementwise_kernelILi128ELi2EZNS0_22gpu_kernel_impl_nocastINS0_11FillFunctorIfEEEEvRNS_18TensorIteratorBaseERKT_EUliE_EEviT1_ --------------------------
	.section	.text._ZN2at6native18elementwise_kernelILi128ELi2EZNS0_22gpu_kernel_impl_nocastINS0_11FillFunctorIfEEEEvRNS_18TensorIteratorBaseERKT_EUliE_EEviT1_,"ax",@progbits
	.sectioninfo	@"SHI_REGISTERS=10"
	.align	128
        .global         _ZN2at6native18elementwise_kernelILi128ELi2EZNS0_22gpu_kernel_impl_nocastINS0_11FillFunctorIfEEEEvRNS_18TensorIteratorBaseERKT_EUliE_EEviT1_
        .type           _ZN2at6native18elementwise_kernelILi128ELi2EZNS0_22gpu_kernel_impl_nocastINS0_11FillFunctorIfEEEEvRNS_18TensorIteratorBaseERKT_EUliE_EEviT1_,@function
        .size           _ZN2at6native18elementwise_kernelILi128ELi2EZNS0_22gpu_kernel_impl_nocastINS0_11FillFunctorIfEEEEvRNS_18TensorIteratorBaseERKT_EUliE_EEviT1_,(.L_x_6934 - _ZN2at6native18elementwise_kernelILi128ELi2EZNS0_22gpu_kernel_impl_nocastINS0_11FillFunctorIfEEEEvRNS_18TensorIteratorBaseERKT_EUliE_EEviT1_)
        .other          _ZN2at6native18elementwise_kernelILi128ELi2EZNS0_22gpu_kernel_impl_nocastINS0_11FillFunctorIfEEEEvRNS_18TensorIteratorBaseERKT_EUliE_EEviT1_,@"STO_CUDA_ENTRY STV_DEFAULT"
_ZN2at6native18elementwise_kernelILi128ELi2EZNS0_22gpu_kernel_impl_nocastINS0_11FillFunctorIfEEEEvRNS_18TensorIteratorBaseERKT_EUliE_EEviT1_:
.text._ZN2at6native18elementwise_kernelILi128ELi2EZNS0_22gpu_kernel_impl_nocastINS0_11FillFunctorIfEEEEvRNS_18TensorIteratorBaseERKT_EUliE_EEviT1_:
        /* <DEDUP_REMOVED lines=208> */
.L_x_5087:
[----:B------:R-:W-:Y:S02]  /*0d00*/  IADD3 R4, P0, R0, c[0x0][0x300], RZ ;  /* 0x0000c00000047a10 */ /* 0x000fe40007f1e0ff */
[----:B------:R-:W-:Y:S02]  /*0d10*/  MOV R7, c[0x0][0x308] ;  /* 0x0000c20000077a02 */ /* 0x000fe40000000f00 */
[----:B------:R-:W-:Y:S01]  /*0d20*/  IADD3 R3, R3, 0x80, RZ ;  /* 0x0000008003037810 */ /* 0x000fe20007ffe0ff */
[----:B------:R-:W-:-:S05]  /*0d30*/  IMAD.X R5, RZ, RZ, c[0x0][0x304], P0 ;  /* 0x0000c100ff057624 */ /* 0x000fca00000e06ff */
[----:B------:R0:W-:Y:S03]  /*0d40*/  STG.E [R4.64], R7 ;  /* 0x0000000704007986 */ /* 0x0001e6000c101904 */
.L_x_5086:
[----:B------:R-:W-:Y:S05]  /*0d50*/  BSYNC B0 ;  /* 0x0000000000007941 */ /* 0x000fea0003800000 */
.L_x_5085:
        /* <DEDUP_REMOVED lines=200> */
.L_x_5088:
[----:B------:R-:W-:Y:S02]  /*19e0*/  IADD3 R2, P0, R0, c[0x0][0x300], RZ ;  /* 0x0000c00000027a10 */ /* 0x000fe40007f1e0ff */
[----:B------:R-:W-:Y:S02]  /*19f0*/  MOV R5, c[0x0][0x308] ;  /* 0x0000c20000057a02 */ /* 0x000fe40000000f00 */
[----:B------:R-:W-:-:S05]  /*1a00*/  IADD3.X R3, RZ, c[0x0][0x304], RZ, P0, !PT ;  /* 0x0000c100ff037a10 */ /* 0x000fca00007fe4ff */
[----:B------:R-:W-:Y:S01]  /*1a10*/  STG.E [R2.64], R5 ;  /* 0x0000000502007986 */ /* 0x000fe2000c101904 */
[----:B------:R-:W-:Y:S05]  /*1a20*/  EXIT ;  /* 0x000000000000794d */ /* 0x000fea0003800000 */
.L_x_5084:
        /* <DEDUP_REMOVED lines=11> */
.L_x_5089:
        /* <DEDUP_REMOVED lines=10> */
.L_x_6934:


//--------------------- .text._ZN2at6native27unrolled_elementwise_kernelINS0_11FillFunctorIfEESt5arrayIPcLm1EELi4E23TrivialOffsetCalculatorILi0EjES7_ILi1EjENS0_6memory15LoadWithoutCastENSA_16StoreWithoutCastEEEviT_T0_T2_T3_T4_T5_ --------------------------
	.section	.text._ZN2at6native27unrolled_elementwise_kernelINS0_11FillFunctorIfEESt5arrayIPcLm1EELi4E23TrivialOffsetCalculatorILi0EjES7_ILi1EjENS0_6memory15LoadWithoutCastENSA_16StoreWithoutCastEEEviT_T0_T2_T3_T4_T5_,"ax",@progbits
	.sectioninfo	@"SHI_REGISTERS=12"
	.align	128
        .global         _ZN2at6native27unrolled_elementwise_kernelINS0_11FillFunctorIfEESt5arrayIPcLm1EELi4E23TrivialOffsetCalculatorILi0EjES7_ILi1EjENS0_6memory15LoadWithoutCastENSA_16StoreWithoutCastEEEviT_T0_T2_T3_T4_T5_
        .type           _ZN2at6native27unrolled_elementwise_kernelINS0_11FillFunctorIfEESt5arrayIPcLm1EELi4E23TrivialOffsetCalculatorILi0EjES7_ILi1EjENS0_6memory15LoadWithoutCastENSA_16StoreWithoutCastEEEviT_T0_T2_T3_T4_T5_,@function
        .size           _ZN2at6native27unrolled_elementwise_kernelINS0_11FillFunctorIfEESt5arrayIPcLm1EELi4E23TrivialOffsetCalculatorILi0EjES7_ILi1EjENS0_6memory15LoadWithoutCastENSA_16StoreWithoutCastEEEviT_T0_T2_T3_T4_T5_,(.L_x_6935 - _ZN2at6native27unrolled_elementwise_kernelINS0_11FillFunctorIfEESt5arrayIPcLm1EELi4E23TrivialOffsetCalculatorILi0EjES7_ILi1EjENS0_6memory15LoadWithoutCastENSA_16StoreWithoutCastEEEviT_T0_T2_T3_T4_T5_)
        .other          _ZN2at6native27unrolled_elementwise_kernelINS0_11FillFunctorIfEESt5arrayIPcLm1EELi4E23TrivialOffsetCalculatorILi0EjES7_ILi1EjENS0_6memory15LoadWithoutCastENSA_16StoreWithoutCastEEEviT_T0_T2_T3_T4_T5_,@"STO_CUDA_ENTRY STV_DEFAULT"
_ZN2at6native27unrolled_elementwise_kernelINS0_11FillFunctorIfEESt5arrayIPcLm1EELi4E23TrivialOffsetCalculatorILi0EjES7_ILi1EjENS0_6memory15LoadWithoutCastENSA_16StoreWithoutCastEEEviT_T0_T2_T3_T4_T5_:
.text._ZN2at6native27unrolled_elementwise_kernelINS0_11FillFunctorIfEESt5arrayIPcLm1EELi4E23TrivialOffsetCalculatorILi0EjES7_ILi1EjENS0_6memory15LoadWithoutCastENSA_16StoreWithoutCastEEEviT_T0_T2_T3_T4_T5_:
        /* <DEDUP_REMOVED lines=28> */
.L_x_5091:
[----:B------:R-:W-:Y:S05]  /*01c0*/  BSYNC B0 ;  /* 0x0000000000007941 */ /* 0x000fea0003800000 */
.L_x_5090:
        /* <DEDUP_REMOVED lines=8> */
.L_x_5092:
        /* <DEDUP_REMOVED lines=11> */
.L_x_6935:


//--------------------- .text._ZN2at6native29vectorized_elementwise_kernelILi2ENS0_11FillFunctorIfEESt5arrayIPcLm1EEEEviT0_T1_ --------------------------
	.section	.text._ZN2at6native29vectorized_elementwise_kernelILi2ENS0_11FillFunctorIfEESt5arrayIPcLm1EEEEviT0_T1_,"ax",@progbits
	.sectioninfo	@"SHI_REGISTERS=14"
	.align	128
        .global         _ZN2at6native29vectorized_elementwise_kernelILi2ENS0_11FillFunctorIfEESt5arrayIPcLm1EEEEviT0_T1_
        .type           _ZN2at6native29vectorized_elementwise_kernelILi2ENS0_11FillFunctorIfEESt5arrayIPcLm1EEEEviT0_T1_,@function
        .size           _ZN2at6native29vectorized_elementwise_kernelILi2ENS0_11FillFunctorIfEESt5arrayIPcLm1EEEEviT0_T1_,(.L_x_6936 - _ZN2at6native29vectorized_elementwise_kernelILi2ENS0_11FillFunctorIfEESt5arrayIPcLm1EEEEviT0_T1_)
        .other          _ZN2at6native29vectorized_elementwise_kernelILi2ENS0_11FillFunctorIfEESt5arrayIPcLm1EEEEviT0_T1_,@"STO_CUDA_ENTRY STV_DEFAULT"
_ZN2at6native29vectorized_elementwise_kernelILi2ENS0_11FillFunctorIfEESt5arrayIPcLm1EEEEviT0_T1_:
.text._ZN2at6native29vectorized_elementwise_kernelILi2ENS0_11FillFunctorIfEESt5arrayIPcLm1EEEEviT0_T1_:
        /* <DEDUP_REMOVED lines=24> */
.L_x_5093:
        /* <DEDUP_REMOVED lines=26> */
.L_x_5096:
        /* <DEDUP_REMOVED lines=8> */
.L_x_5097:
        /* <DEDUP_REMOVED lines=8> */
.L_x_5098:
        /* <DEDUP_REMOVED lines=9> */
.L_x_5099:
[----:B------:R-:W-:Y:S05]  /*04b0*/  BSYNC B1 ;  /* 0x0000000000017941 */ /* 0x000fea0003800000 */
.L_x_5095:
[----:B------:R-:W-:-:S13]  /*04c0*/  ISETP.GE.AND P0, PT, R3, R2, PT ;  /* 0x000000020300720c */ /* 0x000fda0003f06270 */
[----:B0-----:R-:W-:Y:S01]  /*04d0*/  @!P0 MOV R5, 0x4 ;  /* 0x0000000400058802 */ /* 0x001fe20000000f00 */
[----:B------:R-:W-:Y:S01]  /*04e0*/  @!P0 IMAD.IADD R4, R0, 0x1, R3 ;  /* 0x0000000100048824 */ /* 0x000fe200078e0203 */
[----:B------:R-:W-:Y:S01]  /*04f0*/  @!P0 IADD3 R3, R3, 0x80, RZ ;  /* 0x0000008003038810 */ /* 0x000fe20007ffe0ff */
[----:B------:R-:W-:Y:S02]  /*0500*/  @!P0 IMAD.MOV.U32 R7, RZ, RZ, c[0x0][0x164] ;  /* 0x00005900ff078624 */ /* 0x000fe400078e00ff */
[----:B------:R-:W-:-:S05]  /*0510*/  @!P0 IMAD.WIDE.U32 R4, R4, R5, c[0x0][0x168] ;  /* 0x00005a0004048625 */ /* 0x000fca00078e0005 */
[----:B------:R0:W-:Y:S02]  /*0520*/  @!P0 STG.E [R4.64], R7 ;  /* 0x0000000704008986 */ /* 0x0001e4000c101904 */
.L_x_5100:
[----:B------:R-:W-:Y:S05]  /*0530*/  BSYNC B0 ;  /* 0x0000000000007941 */ /* 0x000fea0003800000 */
.L_x_5094:
        /* <DEDUP_REMOVED lines=9> */
.L_x_5101:
        /* <DEDUP_REMOVED lines=11> */
.L_x_6936:


//--------------------- .text._ZN2at6native29vectorized_elementwise_kernelILi4ENS0_11FillFunctorIfEESt5arrayIPcLm1EEEEviT0_T1_ --------------------------
	.section	.text._ZN2at6native29vectorized_elementwise_kernelILi4ENS0_11FillFunctorIfEESt5arrayIPcLm1EEEEviT0_T1_,"ax",@progbits
	.sectioninfo	@"SHI_REGISTERS=14"
	.align	128
        .global         _ZN2at6native29vectorized_elementwise_kernelILi4ENS0_11FillFunctorIfEESt5arrayIPcLm1EEEEviT0_T1_
        .type           _ZN2at6native29vectorized_elementwise_kernelILi4ENS0_11FillFunctorIfEESt5arrayIPcLm1EEEEviT0_T1_,@function
        .size           _ZN2at6native29vectorized_elementwise_kernelILi4ENS0_11FillFunctorIfEESt5arrayIPcLm1EEEEviT0_T1_,(.L_x_6937 - _ZN2at6native29vectorized_elementwise_kernelILi4ENS0_11FillFunctorIfEESt5arrayIPcLm1EEEEviT0_T1_)
        .other          _ZN2at6native29vectorized_elementwise_kernelILi4ENS0_11FillFunctorIfEESt5arrayIPcLm1EEEEviT0_T1_,@"STO_CUDA_ENTRY STV_DEFAULT"
_ZN2at6native29vectorized_elementwise_kernelILi4ENS0_11FillFunctorIfEESt5arrayIPcLm1EEEEviT0_T1_:
.text._ZN2at6native29vectorized_elementwise_kernelILi4ENS0_11FillFunctorIfEESt5arrayIPcLm1EEEEviT0_T1_:
        /* <DEDUP_REMOVED lines=22> */
.L_x_5102:
        /* <DEDUP_REMOVED lines=26> */
.L_x_5105:
        /* <DEDUP_REMOVED lines=8> */
.L_x_5106:
        /* <DEDUP_REMOVED lines=8> */
.L_x_5107:
        /* <DEDUP_REMOVED lines=9> */
.L_x_5108:
[----:B------:R-:W-:Y:S05]  /*0490*/  BSYNC B1 ;  /* 0x0000000000017941 */ /* 0x000fea0003800000 */
.L_x_5104:
[----:B------:R-:W-:-:S13]  /*04a0*/  ISETP.GE.AND P0, PT, R3, R2, PT ;  /* 0x000000020300720c */ /* 0x000fda0003f06270 */
[----:B0-----:R-:W-:Y:S01]  /*04b0*/  @!P0 MOV R5, 0x4 ;  /* 0x0000000400058802 */ /* 0x001fe20000000f00 */
[----:B------:R-:W-:Y:S01]  /*04c0*/  @!P0 IMAD.IADD R4, R0, 0x1, R3 ;  /* 0x0000000100048824 */ /* 0x000fe200078e0203 */
[----:B------:R-:W-:Y:S01]  /*04d0*/  @!P0 IADD3 R3, R3, 0x80, RZ ;  /* 0x0000008003038810 */ /* 0x000fe20007ffe0ff */
[----:B------:R-:W-:Y:S02]  /*04e0*/  @!P0 IMAD.MOV.U32 R7, RZ, RZ, c[0x0][0x164] ;  /* 0x00005900ff078624 */ /* 0x000fe400078e00ff */
[----:B------:R-:W-:-:S05]  /*04f0*/  @!P0 IMAD.WIDE.U32 R4, R4, R5, c[0x0][0x168] ;  /* 0x00005a0004048625 */ /* 0x000fca00078e0005 */
[----:B------:R0:W-:Y:S02]  /*0500*/  @!P0 STG.E [R4.64], R7 ;  /* 0x0000000704008986 */ /* 0x0001e4000c101904 */
.L_x_5109:
[----:B------:R-:W-:Y:S05]  /*0510*/  BSYNC B0 ;  /* 0x0000000000007941 */ /* 0x000fea0003800000 */
.L_x_5103:
        /* <DEDUP_REMOVED lines=9> */
.L_x_5110:
        /* <DEDUP_REMOVED lines=13> */
.L_x_6937:


//--------------------- .text._ZN2at6native29vectorized_elementwise_kernelILi8ENS0_11FillFunctorIfEESt5arrayIPcLm1EEEEviT0_T1_ --------------------------
	.section	.text._ZN2at6native29vectorized_elementwise_kernelILi8ENS0_11FillFunctorIfEESt5arrayIPcLm1EEEEviT0_T1_,"ax",@progbits
	.sectioninfo	@"SHI_REGISTERS=4"
	.align	128
        .global         _ZN2at6native29vectorized_elementwise_kernelILi8ENS0_11FillFunctorIfEESt5arrayIPcLm1EEEEviT0_T1_
        .type           _ZN2at6native29vectorized_elementwise_kernelILi8ENS0_11FillFunctorIfEESt5arrayIPcLm1EEEEviT0_T1_,@function
        .size           _ZN2at6native29vectorized_elementwise_kernelILi8ENS0_11FillFunctorIfEESt5arrayIPcLm1EEEEviT0_T1_,(.L_x_6938 - _ZN2at6native29vectorized_elementwise_kernelILi8ENS0_11FillFunctorIfEESt5arrayIPcLm1EEEEviT0_T1_)
        .other          _ZN2at6native29vectorized_elementwise_kernelILi8ENS0_11FillFunctorIfEESt5arrayIPcLm1EEEEviT0_T1_,@"STO_CUDA_ENTRY STV_DEFAULT"
_ZN2at6native29vectorized_elementwise_kernelILi8ENS0_11FillFunctorIfEESt5arrayIPcLm1EEEEviT0_T1_:
.text._ZN2at6native29vectorized_elementwise_kernelILi8ENS0_11FillFunctorIfEESt5arrayIPcLm1EEEEviT0_T1_:
[----:B------:R-:W-:Y:S02]  /*0000*/  MOV R1, c[0x0][0x28] ;  /* 0x00000a0000017a02 */ /* 0x000fe40000000f00 */
[----:B------:R-:W-:Y:S05]  /*0010*/  EXIT ;  /* 0x000000000000794d */ /* 0x000fea0003800000 */
.L_x_5111:
        /* <DEDUP_REMOVED lines=14> */
.L_x_6938:


//--------------------- .text._ZN2at6native18elementwise_kernelILi128ELi4EZNS0_15gpu_kernel_implINS0_11FillFunctorIdEEEEvRNS_18TensorIteratorBaseERKT_EUliE_EEviT1_ --------------------------
	.section	.text._ZN2at6native18elementwise_kernelILi128ELi4EZNS0_15gpu_kernel_implINS0_11FillFunctorIdEEEEvRNS_18TensorIteratorBaseERKT_EUliE_EEviT1_,"ax",@progbits
	.sectioninfo	@"SHI_REGISTERS=24"
	.align	128
        .global         _ZN2at6native18elementwise_kernelILi128ELi4EZNS0_15gpu_kernel_implINS0_11FillFunctorIdEEEEvRNS_18TensorIteratorBaseERKT_EUliE_EEviT1_
        .type           _ZN2at6native18elementwise_kernelILi128ELi4EZNS0_15gpu_kernel_implINS0_11FillFunctorIdEEEEvRNS_18TensorIteratorBaseERKT_EUliE_EEviT1_,@function
        .size           _ZN2at6native18elementwise_kernelILi128ELi4EZNS0_15gpu_kernel_implINS0_11FillFunctorIdEEEEvRNS_18TensorIteratorBaseERKT_EUliE_EEviT1_,(.L_x_6939 - _ZN2at6native18elementwise_kernelILi128ELi4EZNS0_15gpu_kernel_implINS0_11FillFunctorIdEEEEvRNS_18TensorIteratorBaseERKT_EUliE_EEviT1_)
        .other          _ZN2at6native18elementwise_kernelILi128ELi4EZNS0_15gpu_kernel_implINS0_11FillFunctorIdEEEEvRNS_18TensorIteratorBaseERKT_EUliE_EEviT1_,@"STO_CUDA_ENTRY STV_DEFAULT"
_ZN2at6native18elementwise_kernelILi128ELi4EZNS0_15gpu_kernel_implINS0_11FillFunctorIdEEEEvRNS_18TensorIteratorBaseERKT_EUliE_EEviT1_:
.text._ZN2at6native18elementwise_kernelILi128ELi4EZNS0_15gpu_kernel_implINS0_11FillFunctorIdEEEEvRNS_18TensorIteratorBaseERKT_EUliE_EEviT1_:
        /* <DEDUP_REMOVED lines=11> */
[----:B------:R-:W-:Y:S01]  /*00b0*/  IMAD.MOV.U32 R2, RZ, RZ, RZ ;  /* 0x000000ffff027224 */ /* 0x000fe200078e00ff */
[----:B------:R-:W-:Y:S01]  /*00c0*/  MOV R6, c[0x0][0x168] ;  /* 0x00005a0000067a02 */ /* 0x000fe20000000f00 */
[----:B------:R-:W-:-:S03]  /*00d0*/  IMAD.MOV.U32 R3, RZ, RZ, R17 ;  /* 0x000000ffff037224 */ /* 0x000fc600078e0011 */
[----:B------:R-:W-:Y:S01]  /*00e0*/  ISETP.NE.AND P0, PT, R6, 0x1, PT ;  /* 0x000000010600780c */ /* 0x000fe20003f05270 */
[----:B------:R-:W-:-:S05]  /*00f0*/  IMAD.HI.U32 R2, R17, c[0x0][0x170], R2 ;  /* 0x00005c0011027a27 */ /* 0x000fca00078e0002 */
        /* <DEDUP_REMOVED lines=194> */
.L_x_5114:
        /* <DEDUP_REMOVED lines=17> */
.L_x_5118:
[----:B------:R-:W0:Y:S02]  /*0e30*/  F2I.S64.F64.TRUNC R4, c[0x0][0x308] ;  /* 0x0000c20000047b11 */ /* 0x000e24000030d900 */
[----:B0-----:R0:W-:Y:S01]  /*0e40*/  STG.E.U8 [R2.64], R4 ;  /* 0x0000000402007986 */ /* 0x0011e2000c101124 */
[----:B------:R-:W-:Y:S05]  /*0e50*/  BRA `(.L_x_5120) ;  /* 0x00000fb000007947 */ /* 0x000fea0003800000 */
.L_x_5117:
        /* <DEDUP_REMOVED lines=9> */
.L_x_5122:
[----:B------:R-:W0:Y:S02]  /*0ef0*/  F2I.F64.TRUNC R5, c[0x0][0x308] ;  /* 0x0000c20000057b11 */ /* 0x000e24000030d100 */
[----:B0-----:R0:W-:Y:S01]  /*0f00*/  STG.E [R2.64], R5 ;  /* 0x0000000502007986 */ /* 0x0011e2000c101924 */
[----:B------:R-:W-:Y:S05]  /*0f10*/  BRA `(.L_x_5120) ;  /* 0x00000ef000007947 */ /* 0x000fea0003800000 */
.L_x_5121:
[----:B------:R-:W0:Y:S02]  /*0f20*/  F2I.F64.TRUNC R5, c[0x0][0x308] ;  /* 0x0000c20000057b11 */ /* 0x000e24000030d100 */
[----:B0-----:R0:W-:Y:S01]  /*0f30*/  STG.E.U16 [R2.64], R5 ;  /* 0x0000000502007986 */ /* 0x0011e2000c101524 */
[----:B------:R-:W-:Y:S05]  /*0f40*/  BRA `(.L_x_5120) ;  /* 0x00000ec000007947 */ /* 0x000fea0003800000 */
.L_x_5116:
        /* <DEDUP_REMOVED lines=13> */
.L_x_5124:
        /* <DEDUP_REMOVED lines=8> */
.L_x_5123:
        /* <DEDUP_REMOVED lines=9> */
[----:B------:R-:W-:-:S04]  /*1130*/  IMAD.MOV.U32 R5, RZ, RZ, RZ ;  /* 0x000000ffff057224 */ /* 0x000fc800078e00ff */
[----:B------:R-:W0:-:S14]  /*1140*/  DSETP.GEU.AND P0, PT, |R6|, c[0x2][0x0], PT ;  /* 0x008000000600762a */ /* 0x000e1c0003f0e200 */
[----:B0-----:R-:W-:-:S05]  /*1150*/  @!P0 FMUL R4, R4, 1.175494350822287508e-38 ;  /* 0x0080000004048820 */ /* 0x001fca0000400000 */
[----:B------:R0:W-:Y:S01]  /*1160*/  STG.E.64 [R2.64], R4 ;  /* 0x0000000402007986 */ /* 0x0001e2000c101b24 */
[----:B------:R-:W-:Y:S05]  /*1170*/  BRA `(.L_x_5120) ;  /* 0x00000c9000007947 */ /* 0x000fea0003800000 */
.L_x_5126:
[----:B------:R-:W-:Y:S01]  /*1180*/  IMAD.MOV.U32 R4, RZ, RZ, c[0x0][0x308] ;  /* 0x0000c200ff047624 */ /* 0x000fe200078e00ff */
[----:B------:R-:W0:Y:S01]  /*1190*/  F2F.F32.F64 R0, c[0x0][0x308] ;  /* 0x0000c20000007b10 */ /* 0x000e220000301000 */
[----:B------:R-:W-:-:S06]  /*11a0*/  IMAD.MOV.U32 R5, RZ, RZ, c[0x0][0x30c] ;  /* 0x0000c300ff057624 */ /* 0x000fcc00078e00ff */
[----:B------:R-:W0:-:S14]  /*11b0*/  DSETP.GEU.AND P0, PT, |R4|, c[0x2][0x0], PT ;  /* 0x008000000400762a */ /* 0x000e1c0003f0e200 */
[----:B0-----:R-:W-:-:S05]  /*11c0*/  @!P0 FMUL R0, R0, 1.175494350822287508e-38 ;  /* 0x0080000000008820 */ /* 0x001fca0000400000 */
[----:B------:R-:W-:-:S04]  /*11d0*/  F2FP.PACK_AB R5, RZ, R0 ;  /* 0x00000000ff05723e */ /* 0x000fc800000000ff */
[----:B------:R-:W-:-:S05]  /*11e0*/  PRMT R5, R5, 0x5410, RZ ;  /* 0x0000541005057816 */ /* 0x000fca00000000ff */
[----:B------:R0:W-:Y:S01]  /*11f0*/  STG.E [R2.64], R5 ;  /* 0x0000000502007986 */ /* 0x0001e2000c101924 */
[----:B------:R-:W-:Y:S05]  /*1200*/  BRA `(.L_x_5120) ;  /* 0x00000c0000007947 */ /* 0x000fea0003800000 */
.L_x_5125:
[----:B------:R-:W-:Y:S01]  /*1210*/  MOV R4, c[0x0][0x308] ;  /* 0x0000c20000047a02 */ /* 0x000fe20000000f00 */
[----:B------:R-:W-:-:S05]  /*1220*/  IMAD.MOV.U32 R5, RZ, RZ, c[0x0][0x30c] ;  /* 0x0000c300ff057624 */ /* 0x000fca00078e00ff */
[----:B------:R0:W-:Y:S01]  /*1230*/  STG.E.64 [R2.64], R4 ;  /* 0x0000000402007986 */ /* 0x0001e2000c101b24 */
[----:B------:R-:W-:Y:S05]  /*1240*/  BRA `(.L_x_5120) ;  /* 0x00000bc000007947 */ /* 0x000fea0003800000 */
.L_x_5115:
        /* <DEDUP_REMOVED lines=9> */
[----:B0-----:R-:W-:-:S05]  /*12e0*/  SEL R5, RZ, 0x1, !P0 ;  /* 0x00000001ff057807 */ /* 0x001fca0004000000 */
[----:B------:R0:W-:Y:S01]  /*12f0*/  STG.E.U8 [R2.64], R5 ;  /* 0x0000000502007986 */ /* 0x0001e2000c101124 */
[----:B------:R-:W-:Y:S05]  /*1300*/  BRA `(.L_x_5120) ;  /* 0x00000b0000007947 */ /* 0x000fea0003800000 */
.L_x_5129:
[----:B------:R-:W-:Y:S01]  /*1310*/  IMAD.MOV.U32 R4, RZ, RZ, c[0x0][0x308] ;  /* 0x0000c200ff047624 */ /* 0x000fe200078e00ff */
[----:B------:R-:W-:Y:S01]  /*1320*/  CS2R R6, SRZ ;  /* 0x0000000000067805 */ /* 0x000fe2000001ff00 */
[----:B------:R-:W-:-:S05]  /*1330*/  IMAD.MOV.U32 R5, RZ, RZ, c[0x0][0x30c] ;  /* 0x0000c300ff057624 */ /* 0x000fca00078e00ff */
[----:B------:R0:W-:Y:S01]  /*1340*/  STG.E.128 [R2.64], R4 ;  /* 0x0000000402007986 */ /* 0x0001e2000c101d24 */
[----:B------:R-:W-:Y:S05]  /*1350*/  BRA `(.L_x_5120) ;  /* 0x00000ab000007947 */ /* 0x000fea0003800000 */
.L_x_5128:
        /* <DEDUP_REMOVED lines=24> */
.L_x_5132:
[----:B------:R-:W-:-:S05]  /*14e0*/  LOP3.LUT R5, R4, R5, RZ, 0xfc, !PT ;  /* 0x0000000504057212 */ /* 0x000fca00078efcff */
[----:B------:R0:W-:Y:S01]  /*14f0*/  STG.E.U8 [R2.64], R5 ;  /* 0x0000000502007986 */ /* 0x0001e2000c101124 */
[----:B------:R-:W-:Y:S05]  /*1500*/  BRA `(.L_x_5120) ;  /* 0x0000090000007947 */ /* 0x000fea0003800000 */
.L_x_5131:
        /* <DEDUP_REMOVED lines=16> */
.L_x_5133:
[----:B------:R-:W-:Y:S01]  /*1610*/  IMAD.MOV.U32 R0, RZ, RZ, 0x7f ;  /* 0x0000007fff007424 */ /* 0x000fe200078e00ff */
[----:B------:R-:W-:-:S04]  /*1620*/  ISETP.GT.U32.AND P0, PT, R4, 0x7f800000, PT ;  /* 0x7f8000000400780c */ /* 0x000fc80003f04070 */
[----:B------:R-:W-:Y:S02]  /*1630*/  SEL R0, R0, 0x7c, P0 ;  /* 0x0000007c00007807 */ /* 0x000fe40000000000 */
.L_x_5134:
[----:B------:R-:W-:-:S04]  /*1640*/  LOP3.LUT R5, R5, 0x80000000, RZ, 0xc0, !PT ;  /* 0x8000000005057812 */ /* 0x000fc800078ec0ff */
[----:B------:R-:W-:-:S04]  /*1650*/  SHF.R.U32.HI R5, RZ, 0x18, R5 ;  /* 0x00000018ff057819 */ /* 0x000fc80000011605 */
[----:B------:R-:W-:-:S05]  /*1660*/  LOP3.LUT R5, R0, R5, RZ, 0xfc, !PT ;  /* 0x0000000500057212 */ /* 0x000fca00078efcff */
[----:B------:R0:W-:Y:S01]  /*1670*/  STG.E.U8 [R2.64], R5 ;  /* 0x0000000502007986 */ /* 0x0001e2000c101124 */
[----:B------:R-:W-:Y:S05]  /*1680*/  BRA `(.L_x_5120) ;  /* 0x0000078000007947 */ /* 0x000fea0003800000 */
.L_x_5130:
        /* <DEDUP_REMOVED lines=8> */
.L_x_5127:
        /* <DEDUP_REMOVED lines=11> */
.L_x_5137:
[----:B------:R-:W-:Y:S01]  /*17c0*/  MOV R6, c[0x0][0x308] ;  /* 0x0000c20000067a02 */ /* 0x000fe20000000f00 */
[----:B------:R-:W-:Y:S01]  /*17d0*/  IMAD.MOV.U32 R7, RZ, RZ, c[0x0][0x30c] ;  /* 0x0000c300ff077624 */ /* 0x000fe200078e00ff */
        /* <DEDUP_REMOVED lines=18> */
.L_x_5139:
[----:B------:R-:W-:-:S04]  /*1900*/  LOP3.LUT R5, R5, 0x80000000, RZ, 0xc0, !PT ;  /* 0x8000000005057812 */ /* 0x000fc800078ec0ff */
[----:B------:R-:W-:-:S04]  /*1910*/  SHF.R.U32.HI R5, RZ, 0x18, R5 ;  /* 0x00000018ff057819 */ /* 0x000fc80000011605 */
[----:B------:R-:W-:-:S04]  /*1920*/  LOP3.LUT R4, R4, R5, RZ, 0xfc, !PT ;  /* 0x0000000504047212 */ /* 0x000fc800078efcff */
[----:B------:R-:W-:-:S05]  /*1930*/  PRMT R0, R4, 0x7610, R0 ;  /* 0x0000761004007816 */ /* 0x000fca0000000000 */
.L_x_5138:
[----:B------:R0:W-:Y:S01]  /*1940*/  STG.E.U8 [R2.64], R0 ;  /* 0x0000000002007986 */ /* 0x0001e2000c101124 */
[----:B------:R-:W-:Y:S05]  /*1950*/  BRA `(.L_x_5120) ;  /* 0x000004b000007947 */ /* 0x000fea0003800000 */
.L_x_5136:
        /* <DEDUP_REMOVED lines=20> */
.L_x_5141:
[----:B------:R-:W-:-:S04]  /*1aa0*/  LOP3.LUT R5, R5, 0x80000000, RZ, 0xc0, !PT ;  /* 0x8000000005057812 */ /* 0x000fc800078ec0ff */
[----:B------:R-:W-:-:S04]  /*1ab0*/  SHF.R.U32.HI R5, RZ, 0x18, R5 ;  /* 0x00000018ff057819 */ /* 0x000fc80000011605 */
[----:B------:R-:W-:-:S04]  /*1ac0*/  LOP3.LUT R4, R4, R5, RZ, 0xfc, !PT ;  /* 0x0000000504047212 */ /* 0x000fc800078efcff */
[----:B------:R-:W-:-:S05]  /*1ad0*/  PRMT R0, R4, 0x7610, R0 ;  /* 0x0000761004007816 */ /* 0x000fca0000000000 */
.L_x_5140:
[----:B------:R0:W-:Y:S01]  /*1ae0*/  STG.E.U8 [R2.64], R0 ;  /* 0x0000000002007986 */ /* 0x0001e2000c101124 */
[----:B------:R-:W-:Y:S05]  /*1af0*/  BRA `(.L_x_5120) ;  /* 0x0000031000007947 */ /* 0x000fea0003800000 */
.L_x_5135:
        /* <DEDUP_REMOVED lines=22> */
.L_x_5144:
[----:B------:R0:W-:Y:S01]  /*1c60*/  STG.E.U8 [R2.64], R4 ;  /* 0x0000000402007986 */ /* 0x0001e2000c101124 */
[----:B------:R-:W-:Y:S05]  /*1c70*/  BRA `(.L_x_5120) ;  /* 0x0000019000007947 */ /* 0x000fea0003800000 */
.L_x_5119:
[----:B------:R-:W-:Y:S01]  /*1c80*/  MOV R2, 0x0 ;  /* 0x0000000000027802 */ /* 0x000fe20000000f00 */
[----:B------:R-:W-:Y:S01]  /*1c90*/  HFMA2.MMA R13, -RZ, RZ, 0, 0 ;  /* 0x00000000ff0d7435 */ /* 0x000fe200000001ff */
        /* <DEDUP_REMOVED lines=8> */
[----:B------:R-:W-:Y:S02]  /*1d20*/  IMAD.MOV.U32 R12, RZ, RZ, 0x1 ;  /* 0x00000001ff0c7424 */ /* 0x000fe400078e00ff */
        /* <DEDUP_REMOVED lines=9> */
.L_x_5143:
[----:B------:R-:W0:Y:S02]  /*1dc0*/  F2I.U64.F64.TRUNC R4, c[0x0][0x308] ;  /* 0x0000c20000047b11 */ /* 0x000e24000030d800 */
[----:B0-----:R0:W-:Y:S01]  /*1dd0*/  STG.E.64 [R2.64], R4 ;  /* 0x0000000402007986 */ /* 0x0011e2000c101b24 */
[----:B------:R-:W-:Y:S05]  /*1de0*/  BRA `(.L_x_5120) ;  /* 0x0000002000007947 */ /* 0x000fea0003800000 */
.L_x_5142:
[----:B------:R-:W0:Y:S02]  /*1df0*/  F2I.U32.F64.TRUNC R5, c[0x0][0x308] ;  /* 0x0000c20000057b11 */ /* 0x000e24000030d000 */
[----:B0-----:R0:W-:Y:S02]  /*1e00*/  STG.E [R2.64], R5 ;  /* 0x0000000502007986 */ /* 0x0011e4000c101924 */
.L_x_5120:
[----:B------:R-:W-:-:S05]  /*1e10*/  IMAD R16, R19, 0x200, R16 ;  /* 0x0000020013107824 */ /* 0x000fca00078e0210 */
[----:B------:R-:W-:Y:S02]  /*1e20*/  IADD3 R17, R16, 0x80, RZ ;  /* 0x0000008010117810 */ /* 0x000fe40007ffe0ff */
.L_x_5113:
[----:B------:R-:W-:Y:S05]  /*1e30*/  BSYNC B6 ;  /* 0x0000000000067941 */ /* 0x000fea0003800000 */
.L_x_5112:
        /* <DEDUP_REMOVED lines=15> */
[----:B------:R-:W-:Y:S01]  /*1f30*/  MOV R2, RZ ;  /* 0x000000ff00027202 */ /* 0x000fe20000000f00 */
[----:B------:R-:W-:-:S04]  /*1f40*/  IMAD.MOV.U32 R6, RZ, RZ, c[0x0][0x168] ;  /* 0x00005a00ff067624 */ /* 0x000fc800078e00ff */
        /* <DEDUP_REMOVED lines=188> */
.L_x_5147:
        /* <DEDUP_REMOVED lines=17> */
.L_x_5151:
[----:B------:R-:W0:Y:S02]  /*2c20*/  F2I.S64.F64.TRUNC R4, c[0x0][0x308] ;  /* 0x0000c20000047b11 */ /* 0x000e24000030d900 */
[----:B0-----:R0:W-:Y:S01]  /*2c30*/  STG.E.U8 [R2.64], R4 ;  /* 0x0000000402007986 */ /* 0x0011e2000c101124 */
[----:B------:R-:W-:Y:S05]  /*2c40*/  BRA `(.L_x_5153) ;  /* 0x00000fb000007947 */ /* 0x000fea0003800000 */
.L_x_5150:
        /* <DEDUP_REMOVED lines=9> */
.L_x_5155:
[----:B------:R-:W0:Y:S02]  /*2ce0*/  F2I.F64.TRUNC R5, c[0x0][0x308] ;  /* 0x0000c20000057b11 */ /* 0x000e24000030d100 */
[----:B0-----:R0:W-:Y:S01]  /*2cf0*/  STG.E [R2.64], R5 ;  /* 0x0000000502007986 */ /* 0x0011e2000c101924 */
[----:B------:R-:W-:Y:S05]  /*2d00*/  BRA `(.L_x_5153) ;  /* 0x00000ef000007947 */ /* 0x000fea0003800000 */
.L_x_5154:
[----:B------:R-:W0:Y:S02]  /*2d10*/  F2I.F64.TRUNC R5, c[0x0][0x308] ;  /* 0x0000c20000057b11 */ /* 0x000e24000030d100 */
[----:B0-----:R0:W-:Y:S01]  /*2d20*/  STG.E.U16 [R2.64], R5 ;  /* 0x0000000502007986 */ /* 0x0011e2000c101524 */
[----:B------:R-:W-:Y:S05]  /*2d30*/  BRA `(.L_x_5153) ;  /* 0x00000ec000007947 */ /* 0x000fea0003800000 */
.L_x_5149:
        /* <DEDUP_REMOVED lines=13> */
.L_x_5157:
[----:B------:R-:W-:Y:S01]  /*2e10*/  IMAD.MOV.U32 R4, RZ, RZ, c[0x0][0x308] ;  /* 0x0000c200ff047624 */ /* 0x000fe200078e00ff */
[----:B------:R-:W0:Y:S01]  /*2e20*/  F2F.F32.F64 R0, c[0x0][0x308] ;  /* 0x0000c20000007b10 */ /* 0x000e220000301000 */
[----:B------:R-:W-:-:S06]  /*2e30*/  IMAD.MOV.U32 R5, RZ, RZ, c[0x0][0x30c] ;  /* 0x0000c300ff057624 */ /* 0x000fcc00078e00ff */
[----:B------:R-:W0:-:S14]  /*2e40*/  DSETP.GEU.AND P0, PT, |R4|, c[0x2][0x0], PT ;  /* 0x008000000400762a */ /* 0x000e1c0003f0e200 */
[----:B0-----:R-:W-:-:S05]  /*2e50*/  @!P0 FMUL R0, R0, 1.175494350822287508e-38 ;  /* 0x0080000000008820 */ /* 0x001fca0000400000 */
[----:B------:R-:W-:-:S05]  /*2e60*/  F2FP.PACK_AB R0, RZ, R0 ;  /* 0x00000000ff00723e */ /* 0x000fca00000000ff */
[----:B------:R0:W-:Y:S01]  /*2e70*/  STG.E.U16 [R2.64], R0 ;  /* 0x0000000002007986 */ /* 0x0001e2000c101524 */
[----:B------:R-:W-:Y:S05]  /*2e80*/  BRA `(.L_x_5153) ;  /* 0x00000d7000007947 */ /* 0x000fea0003800000 */
.L_x_5156:
        /* <DEDUP_REMOVED lines=9> */
[----:B------:R-:W-:-:S04]  /*2f20*/  IMAD.MOV.U32 R5, RZ, RZ, RZ ;  /* 0x000000ffff057224 */ /* 0x000fc800078e00ff */
[----:B------:R-:W0:-:S14]  /*2f30*/  DSETP.GEU.AND P0, PT, |R6|, c[0x2][0x0], PT ;  /* 0x008000000600762a */ /* 0x000e1c0003f0e200 */
[----:B0-----:R-:W-:-:S05]  /*2f40*/  @!P0 FMUL R4, R4, 1.175494350822287508e-38 ;  /* 0x0080000004048820 */ /* 0x001fca0000400000 */
[----:B------:R0:W-:Y:S01]  /*2f50*/  STG.E.64 [R2.64], R4 ;  /* 0x0000000402007986 */ /* 0x0001e2000c101b24 */
[----:B------:R-:W-:Y:S05]  /*2f60*/  BRA `(.L_x_5153) ;  /* 0x00000c9000007947 */ /* 0x000fea0003800000 */
.L_x_5159:
        /* <DEDUP_REMOVED lines=9> */
.L_x_5158:
[----:B------:R-:W-:Y:S01]  /*3000*/  IMAD.MOV.U32 R4, RZ, RZ, c[0x0][0x308] ;  /* 0x0000c200ff047624 */ /* 0x000fe200078e00ff */
[----:B------:R-:W-:-:S05]  /*3010*/  MOV R5, c[0x0][0x30c] ;  /* 0x0000c30000057a02 */ /* 0x000fca0000000f00 */
[----:B------:R0:W-:Y:S01]  /*3020*/  STG.E.64 [R2.64], R4 ;  /* 0x0000000402007986 */ /* 0x0001e2000c101b24 */
[----:B------:R-:W-:Y:S05]  /*3030*/  BRA `(.L_x_5153) ;  /* 0x00000bc000007947 */ /* 0x000fea0003800000 */
.L_x_5148:
        /* <DEDUP_REMOVED lines=12> */
.L_x_5162:
[----:B------:R-:W-:Y:S01]  /*3100*/  IMAD.MOV.U32 R4, RZ, RZ, c[0x0][0x308] ;  /* 0x0000c200ff047624 */ /* 0x000fe200078e00ff */
[----:B------:R-:W-:Y:S01]  /*3110*/  CS2R R6, SRZ ;  /* 0x0000000000067805 */ /* 0x000fe2000001ff00 */
[----:B------:R-:W-:-:S05]  /*3120*/  IMAD.MOV.U32 R5, RZ, RZ, c[0x0][0x30c] ;  /* 0x0000c300ff057624 */ /* 0x000fca00078e00ff */
[----:B------:R0:W-:Y:S01]  /*3130*/  STG.E.128 [R2.64], R4 ;  /* 0x0000000402007986 */ /* 0x0001e2000c101d24 */
[----:B------:R-:W-:Y:S05]  /*3140*/  BRA `(.L_x_5153) ;  /* 0x00000ab000007947 */ /* 0x000fea0003800000 */
.L_x_5161:
        /* <DEDUP_REMOVED lines=24> */
.L_x_5165:
[----:B------:R-:W-:-:S05]  /*32d0*/  LOP3.LUT R5, R0, R9, RZ, 0xfc, !PT ;  /* 0x0000000900057212 */ /* 0x000fca00078efcff */
[----:B------:R0:W-:Y:S01]  /*32e0*/  STG.E.U8 [R2.64], R5 ;  /* 0x0000000502007986 */ /* 0x0001e2000c101124 */
[----:B------:R-:W-:Y:S05]  /*32f0*/  BRA `(.L_x_5153) ;  /* 0x0000090000007947 */ /* 0x000fea0003800000 */
.L_x_5164:
[----:B------:R-:W-:Y:S01]  /*3300*/  MOV R6, c[0x0][0x308] ;  /* 0x0000c20000067a02 */ /* 0x000fe20000000f00 */
[----:B------:R-:W-:Y:S01]  /*3310*/  IMAD.MOV.U32 R7, RZ, RZ, c[0x0][0x30c] ;  /* 0x0000c300ff077624 */ /* 0x000fe200078e00ff */
        /* <DEDUP_REMOVED lines=14> */
.L_x_5166:
[----:B------:R-:W-:Y:S01]  /*3400*/  ISETP.GT.U32.AND P0, PT, R0, 0x7f800000, PT ;  /* 0x7f8000000000780c */ /* 0x000fe20003f04070 */
[----:B------:R-:W-:-:S05]  /*3410*/  IMAD.MOV.U32 R0, RZ, RZ, 0x7f ;  /* 0x0000007fff007424 */ /* 0x000fca00078e00ff */
[----:B------:R-:W-:Y:S02]  /*3420*/  SEL R0, R0, 0x7c, P0 ;  /* 0x0000007c00007807 */ /* 0x000fe40000000000 */
.L_x_5167:
[----:B------:R-:W-:-:S04]  /*3430*/  LOP3.LUT R4, R4, 0x80000000, RZ, 0xc0, !PT ;  /* 0x8000000004047812 */ /* 0x000fc800078ec0ff */
[----:B------:R-:W-:-:S04]  /*3440*/  SHF.R.U32.HI R5, RZ, 0x18, R4 ;  /* 0x00000018ff057819 */ /* 0x000fc80000011604 */
[----:B------:R-:W-:-:S05]  /*3450*/  LOP3.LUT R5, R0, R5, RZ, 0xfc, !PT ;  /* 0x0000000500057212 */ /* 0x000fca00078efcff */
[----:B------:R0:W-:Y:S01]  /*3460*/  STG.E.U8 [R2.64], R5 ;  /* 0x0000000502007986 */ /* 0x0001e2000c101124 */
[----:B------:R-:W-:Y:S05]  /*3470*/  BRA `(.L_x_5153) ;  /* 0x0000078000007947 */ /* 0x000fea0003800000 */
.L_x_5163:
        /* <DEDUP_REMOVED lines=8> */
.L_x_5160:
        /* <DEDUP_REMOVED lines=11> */
.L_x_5170:
        /* <DEDUP_REMOVED lines=21> */
.L_x_5172:
[----:B------:R-:W-:-:S04]  /*3700*/  LOP3.LUT R4, R4, 0x80000000, RZ, 0xc0, !PT ;  /* 0x8000000004047812 */ /* 0x000fc800078ec0ff */
[----:B------:R-:W-:-:S04]  /*3710*/  SHF.R.U32.HI R5, RZ, 0x18, R4 ;  /* 0x00000018ff057819 */ /* 0x000fc80000011604 */
[----:B------:R-:W-:-:S05]  /*3720*/  LOP3.LUT R0, R0, R5, RZ, 0xfc, !PT ;  /* 0x0000000500007212 */ /* 0x000fca00078efcff */
.L_x_5171:
[----:B------:R0:W-:Y:S01]  /*3730*/  STG.E.U8 [R2.64], R0 ;  /* 0x0000000002007986 */ /* 0x0001e2000c101124 */
[----:B------:R-:W-:Y:S05]  /*3740*/  BRA `(.L_x_5153) ;  /* 0x000004b000007947 */ /* 0x000fea0003800000 */
.L_x_5169:
        /* <DEDUP_REMOVED lines=21> */
.L_x_5174:
[----:B------:R-:W-:-:S04]  /*38a0*/  LOP3.LUT R4, R4, 0x80000000, RZ, 0xc0, !PT ;  /* 0x8000000004047812 */ /* 0x000fc800078ec0ff */
[----:B------:R-:W-:-:S04]  /*38b0*/  SHF.R.U32.HI R5, RZ, 0x18, R4 ;  /* 0x00000018ff057819 */ /* 0x000fc80000011604 */
[----:B------:R-:W-:-:S05]  /*38c0*/  LOP3.LUT R0, R0, R5, RZ, 0xfc, !PT ;  /* 0x0000000500007212 */ /* 0x000fca00078efcff */
.L_x_5173:
[----:B------:R0:W-:Y:S01]  /*38d0*/  STG.E.U8 [R2.64], R0 ;  /* 0x0000000002007986 */ /* 0x0001e2000c101124 */
[----:B------:R-:W-:Y:S05]  /*38e0*/  BRA `(.L_x_5153) ;  /* 0x0000031000007947 */ /* 0x000fea0003800000 */
.L_x_5168:
        /* <DEDUP_REMOVED lines=22> */
.L_x_5177:
[----:B------:R0:W-:Y:S01]  /*3a50*/  STG.E.U8 [R2.64], R0 ;  /* 0x0000000002007986 */ /* 0x0001e2000c101124 */
[----:B------:R-:W-:Y:S05]  /*3a60*/  BRA `(.L_x_5153) ;  /* 0x0000019000007947 */ /* 0x000fea0003800000 */
.L_x_5152:
        /* <DEDUP_REMOVED lines=20> */
.L_x_5176:
[----:B------:R-:W0:Y:S02]  /*3bb0*/  F2I.U64.F64.TRUNC R4, c[0x0][0x308] ;  /* 0x0000c20000047b11 */ /* 0x000e24000030d800 */
[----:B0-----:R0:W-:Y:S01]  /*3bc0*/  STG.E.64 [R2.64], R4 ;  /* 0x0000000402007986 */ /* 0x0011e2000c101b24 */
[----:B------:R-:W-:Y:S05]  /*3bd0*/  BRA `(.L_x_5153) ;  /* 0x0000002000007947 */ /* 0x000fea0003800000 */
.L_x_5175:
[----:B------:R-:W0:Y:S02]  /*3be0*/  F2I.U32.F64.TRUNC R5, c[0x0][0x308] ;  /* 0x0000c20000057b11 */ /* 0x000e24000030d000 */
[----:B0-----:R0:W-:Y:S02]  /*3bf0*/  STG.E [R2.64], R5 ;  /* 0x0000000502007986 */ /* 0x0011e4000c101924 */
.L_x_5153:
        /* <DEDUP_REMOVED lines=205> */
.L_x_5178:
        /* <DEDUP_REMOVED lines=17> */
.L_x_5182:
[----:B------:R-:W0:Y:S02]  /*49e0*/  F2I.S64.F64.TRUNC R4, c[0x0][0x308] ;  /* 0x0000c20000047b11 */ /* 0x000e24000030d900 */
[----:B0-----:R0:W-:Y:S01]  /*49f0*/  STG.E.U8 [R2.64], R4 ;  /* 0x0000000402007986 */ /* 0x0011e2000c101124 */
[----:B------:R-:W-:Y:S05]  /*4a00*/  BRA `(.L_x_5184) ;  /* 0x00000fb000007947 */ /* 0x000fea0003800000 */
.L_x_5181:
        /* <DEDUP_REMOVED lines=9> */
.L_x_5186:
[----:B------:R-:W0:Y:S02]  /*4aa0*/  F2I.F64.TRUNC R5, c[0x0][0x308] ;  /* 0x0000c20000057b11 */ /* 0x000e24000030d100 */
[----:B0-----:R0:W-:Y:S01]  /*4ab0*/  STG.E [R2.64], R5 ;  /* 0x0000000502007986 */ /* 0x0011e2000c101924 */
[----:B------:R-:W-:Y:S05]  /*4ac0*/  BRA `(.L_x_5184) ;  /* 0x00000ef000007947 */ /* 0x000fea0003800000 */
.L_x_5185:
[----:B------:R-:W0:Y:S02]  /*4ad0*/  F2I.F64.TRUNC R5, c[0x0][0x308] ;  /* 0x0000c20000057b11 */ /* 0x000e24000030d100 */
[----:B0-----:R0:W-:Y:S01]  /*4ae0*/  STG.E.U16 [R2.64], R5 ;  /* 0x0000000502007986 */ /* 0x0011e2000c101524 */
[----:B------:R-:W-:Y:S05]  /*4af0*/  BRA `(.L_x_5184) ;  /* 0x00000ec000007947 */ /* 0x000fea0003800000 */
.L_x_5180:
        /* <DEDUP_REMOVED lines=13> */
.L_x_5188:
        /* <DEDUP_REMOVED lines=8> */
.L_x_5187:
        /* <DEDUP_REMOVED lines=14> */
.L_x_5190:
        /* <DEDUP_REMOVED lines=9> */
.L_x_5189:
[----:B------:R-:W-:Y:S01]  /*4dc0*/  IMAD.MOV.U32 R4, RZ, RZ, c[0x0][0x308] ;  /* 0x0000c200ff047624 */ /* 0x000fe200078e00ff */
[----:B------:R-:W-:-:S05]  /*4dd0*/  MOV R5, c[0x0][0x30c] ;  /* 0x0000c30000057a02 */ /* 0x000fca0000000f00 */
[----:B------:R0:W-:Y:S01]  /*4de0*/  STG.E.64 [R2.64], R4 ;  /* 0x0000000402007986 */ /* 0x0001e2000c101b24 */
[----:B------:R-:W-:Y:S05]  /*4df0*/  BRA `(.L_x_5184) ;  /* 0x00000bc000007947 */ /* 0x000fea0003800000 */
.L_x_5179:
        /* <DEDUP_REMOVED lines=12> */
.L_x_5193:
[----:B------:R-:W-:Y:S01]  /*4ec0*/  IMAD.MOV.U32 R4, RZ, RZ, c[0x0][0x308] ;  /* 0x0000c200ff047624 */ /* 0x000fe200078e00ff */
[----:B------:R-:W-:Y:S01]  /*4ed0*/  CS2R R6, SRZ ;  /* 0x0000000000067805 */ /* 0x000fe2000001ff00 */
[----:B------:R-:W-:-:S05]  /*4ee0*/  IMAD.MOV.U32 R5, RZ, RZ, c[0x0][0x30c] ;  /* 0x0000c300ff057624 */ /* 0x000fca00078e00ff */
[----:B------:R0:W-:Y:S01]  /*4ef0*/  STG.E.128 [R2.64], R4 ;  /* 0x0000000402007986 */ /* 0x0001e2000c101d24 */
[----:B------:R-:W-:Y:S05]  /*4f00*/  BRA `(.L_x_5184) ;  /* 0x00000ab000007947 */ /* 0x000fea0003800000 */
.L_x_5192:
        /* <DEDUP_REMOVED lines=24> */
.L_x_5196:
[----:B------:R-:W-:-:S05]  /*5090*/  LOP3.LUT R5, R0, R9, RZ, 0xfc, !PT ;  /* 0x0000000900057212 */ /* 0x000fca00078efcff */
[----:B------:R0:W-:Y:S01]  /*50a0*/  STG.E.U8 [R2.64], R5 ;  /* 0x0000000502007986 */ /* 0x0001e2000c101124 */
[----:B------:R-:W-:Y:S05]  /*50b0*/  BRA `(.L_x_5184) ;  /* 0x0000090000007947 */ /* 0x000fea0003800000 */
.L_x_5195:
        /* <DEDUP_REMOVED lines=16> */
.L_x_5197:
[----:B------:R-:W-:Y:S01]  /*51c0*/  ISETP.GT.U32.AND P0, PT, R0, 0x7f800000, PT ;  /* 0x7f8000000000780c */ /* 0x000fe20003f04070 */
[----:B------:R-:W-:-:S05]  /*51d0*/  IMAD.MOV.U32 R0, RZ, RZ, 0x7f ;  /* 0x0000007fff007424 */ /* 0x000fca00078e00ff */
[----:B------:R-:W-:Y:S02]  /*51e0*/  SEL R0, R0, 0x7c, P0 ;  /* 0x0000007c00007807 */ /* 0x000fe40000000000 */
.L_x_5198:
[----:B------:R-:W-:-:S04]  /*51f0*/  LOP3.LUT R4, R4, 0x80000000, RZ, 0xc0, !PT ;  /* 0x8000000004047812 */ /* 0x000fc800078ec0ff */
[----:B------:R-:W-:-:S04]  /*5200*/  SHF.R.U32.HI R5, RZ, 0x18, R4 ;  /* 0x00000018ff057819 */ /* 0x000fc80000011604 */
[----:B------:R-:W-:-:S05]  /*5210*/  LOP3.LUT R5, R0, R5, RZ, 0xfc, !PT ;  /* 0x0000000500057212 */ /* 0x000fca00078efcff */
[----:B------:R0:W-:Y:S01]  /*5220*/  STG.E.U8 [R2.64], R5 ;  /* 0x0000000502007986 */ /* 0x0001e2000c101124 */
[----:B------:R-:W-:Y:S05]  /*5230*/  BRA `(.L_x_5184) ;  /* 0x0000078000007947 */ /* 0x000fea0003800000 */
.L_x_5194:
        /* <DEDUP_REMOVED lines=8> */
.L_x_5191:
        /* <DEDUP_REMOVED lines=11> */
.L_x_5201:
        /* <DEDUP_REMOVED lines=21> */
.L_x_5203:
[----:B------:R-:W-:-:S04]  /*54c0*/  LOP3.LUT R4, R4, 0x80000000, RZ, 0xc0, !PT ;  /* 0x8000000004047812 */ /* 0x000fc800078ec0ff */
[----:B------:R-:W-:-:S04]  /*54d0*/  SHF.R.U32.HI R5, RZ, 0x18, R4 ;  /* 0x00000018ff057819 */ /* 0x000fc80000011604 */
[----:B------:R-:W-:-:S05]  /*54e0*/  LOP3.LUT R0, R0, R5, RZ, 0xfc, !PT ;  /* 0x0000000500007212 */ /* 0x000fca00078efcff */
.L_x_5202:
[----:B------:R0:W-:Y:S01]  /*54f0*/  STG.E.U8 [R2.64], R0 ;  /* 0x0000000002007986 */ /* 0x0001e2000c101124 */
[----:B------:R-:W-:Y:S05]  /*5500*/  BRA `(.L_x_5184) ;  /* 0x000004b000007947 */ /* 0x000fea0003800000 */
.L_x_5200:
        /* <DEDUP_REMOVED lines=21> */
.L_x_5205:
[----:B------:R-:W-:-:S04]  /*5660*/  LOP3.LUT R4, R4, 0x80000000, RZ, 0xc0, !PT ;  /* 0x8000000004047812 */ /* 0x000fc800078ec0ff */
[----:B------:R-:W-:-:S04]  /*5670*/  SHF.R.U32.HI R5, RZ, 0x18, R4 ;  /* 0x00000018ff057819 */ /* 0x000fc80000011604 */
[----:B------:R-:W-:-:S05]  /*5680*/  LOP3.LUT R0, R0, R5, RZ, 0xfc, !PT ;  /* 0x0000000500007212 */ /* 0x000fca00078efcff */
.L_x_5204:
[----:B------:R0:W-:Y:S01]  /*5690*/  STG.E.U8 [R2.64], R0 ;  /* 0x0000000002007986 */ /* 0x0001e2000c101124 */
[----:B------:R-:W-:Y:S05]  /*56a0*/  BRA `(.L_x_5184) ;  /* 0x0000031000007947 */ /* 0x000fea0003800000 */
.L_x_5199:
        /* <DEDUP_REMOVED lines=22> */
.L_x_5208:
[----:B------:R0:W-:Y:S01]  /*5810*/  STG.E.U8 [R2.64], R0 ;  /* 0x0000000002007986 */ /* 0x0001e2000c101124 */
[----:B------:R-:W-:Y:S05]  /*5820*/  BRA `(.L_x_5184) ;  /* 0x0000019000007947 */ /* 0x000fea0003800000 */
.L_x_5183:
        /* <DEDUP_REMOVED lines=20> */
.L_x_5207:
[----:B------:R-:W0:Y:S02]  /*5970*/  F2I.U64.F64.TRUNC R4, c[0x0][0x308] ;  /* 0x0000c20000047b11 */ /* 0x000e24000030d800 */
[----:B0-----:R0:W-:Y:S01]  /*5980*/  STG.E.64 [R2.64], R4 ;  /* 0x0000000402007986 */ /* 0x0011e2000c101b24 */
[----:B------:R-:W-:Y:S05]  /*5990*/  BRA `(.L_x_5184) ;  /* 0x0000002000007947 */ /* 0x000fea0003800000 */
.L_x_5206:
[----:B------:R-:W0:Y:S02]  /*59a0*/  F2I.U32.F64.TRUNC R5, c[0x0][0x308] ;  /* 0x0000c20000057b11 */ /* 0x000e24000030d000 */
[----:B0-----:R0:W-:Y:S02]  /*59b0*/  STG.E [R2.64], R5 ;  /* 0x0000000502007986 */ /* 0x0011e4000c101924 */
.L_x_5184:
[----:B------:R-:W-:Y:S02]  /*59c0*/  IADD3 R17, R17, 0x80, RZ ;  /* 0x0000008011117810 */ /* 0x000fe40007ffe0ff */
.L_x_5146:
[----:B------:R-:W-:Y:S05]  /*59d0*/  BSYNC B6 ;  /* 0x0000000000067941 */ /* 0x000fea0003800000 */
.L_x_5145:
        /* <DEDUP_REMOVED lines=204> */
.L_x_5209:
        /* <DEDUP_REMOVED lines=17> */
.L_x_5213:
[----:B------:R-:W0:Y:S02]  /*67b0*/  F2I.S64.F64.TRUNC R4, c[0x0][0x308] ;  /* 0x0000c20000047b11 */ /* 0x000e24000030d900 */
[----:B0-----:R-:W-:Y:S01]  /*67c0*/  STG.E.U8 [R2.64], R4 ;  /* 0x0000000402007986 */ /* 0x001fe2000c101124 */
[----:B------:R-:W-:Y:S05]  /*67d0*/  EXIT ;  /* 0x000000000000794d */ /* 0x000fea0003800000 */
.L_x_5212:
        /* <DEDUP_REMOVED lines=9> */
.L_x_5216:
[----:B------:R-:W0:Y:S02]  /*6870*/  F2I.F64.TRUNC R5, c[0x0][0x308] ;  /* 0x0000c20000057b11 */ /* 0x000e24000030d100 */
[----:B0-----:R-:W-:Y:S01]  /*6880*/  STG.E [R2.64], R5 ;  /* 0x0000000502007986 */ /* 0x001fe2000c101924 */
[----:B------:R-:W-:Y:S05]  /*6890*/  EXIT ;  /* 0x000000000000794d */ /* 0x000fea0003800000 */
.L_x_5215:
[----:B------:R-:W0:Y:S02]  /*68a0*/  F2I.F64.TRUNC R5, c[0x0][0x308] ;  /* 0x0000c20000057b11 */ /* 0x000e24000030d100 */
[----:B0-----:R-:W-:Y:S01]  /*68b0*/  STG.E.U16 [R2.64], R5 ;  /* 0x0000000502007986 */ /* 0x001fe2000c101524 */
[----:B------:R-:W-:Y:S05]  /*68c0*/  EXIT ;  /* 0x000000000000794d */ /* 0x000fea0003800000 */
.L_x_5211:
        /* <DEDUP_REMOVED lines=11> */
[----:B------:R-:W-:Y:S01]  /*6980*/  STG.E [R2.64], R5 ;  /* 0x0000000502007986 */ /* 0x000fe2000c101924 */
[----:B------:R-:W-:Y:S05]  /*6990*/  EXIT ;  /* 0x000000000000794d */ /* 0x000fea0003800000 */
.L_x_5218:
[----:B------:R-:W-:Y:S01]  /*69a0*/  IMAD.MOV.U32 R4, RZ, RZ, c[0x0][0x308] ;  /* 0x0000c200ff047624 */ /* 0x000fe200078e00ff */
[----:B------:R-:W-:Y:S01]  /*69b0*/  MOV R5, c[0x0][0x30c] ;  /* 0x0000c30000057a02 */ /* 0x000fe20000000f00 */
[----:B------:R-:W0:Y:S05]  /*69c0*/  F2F.F32.F64 R0, c[0x0][0x308] ;  /* 0x0000c20000007b10 */ /* 0x000e2a0000301000 */
[----:B------:R-:W0:-:S14]  /*69d0*/  DSETP.GEU.AND P0, PT, |R4|, c[0x2][0x0], PT ;  /* 0x008000000400762a */ /* 0x000e1c0003f0e200 */
[----:B0-----:R-:W-:-:S05]  /*69e0*/  @!P0 FMUL R0, R0, 1.175494350822287508e-38 ;  /* 0x0080000000008820 */ /* 0x001fca0000400000 */
[----:B------:R-:W-:-:S05]  /*69f0*/  F2FP.PACK_AB R0, RZ, R0 ;  /* 0x00000000ff00723e */ /* 0x000fca00000000ff */
[----:B------:R-:W-:Y:S01]  /*6a00*/  STG.E.U16 [R2.64], R0 ;  /* 0x0000000002007986 */ /* 0x000fe2000c101524 */
[----:B------:R-:W-:Y:S05]  /*6a10*/  EXIT ;  /* 0x000000000000794d */ /* 0x000fea0003800000 */
.L_x_5217:
        /* <DEDUP_REMOVED lines=12> */
[----:B------:R-:W-:Y:S01]  /*6ae0*/  STG.E.64 [R2.64], R4 ;  /* 0x0000000402007986 */ /* 0x000fe2000c101b24 */
[----:B------:R-:W-:Y:S05]  /*6af0*/  EXIT ;  /* 0x000000000000794d */ /* 0x000fea0003800000 */
.L_x_5220:
[----:B------:R-:W-:Y:S01]  /*6b00*/  IMAD.MOV.U32 R4, RZ, RZ, c[0x0][0x308] ;  /* 0x0000c200ff047624 */ /* 0x000fe200078e00ff */
[----:B------:R-:W-:Y:S01]  /*6b10*/  MOV R5, c[0x0][0x30c] ;  /* 0x0000c30000057a02 */ /* 0x000fe20000000f00 */
[----:B------:R-:W0:Y:S05]  /*6b20*/  F2F.F32.F64 R0, c[0x0][0x308] ;  /* 0x0000c20000007b10 */ /* 0x000e2a0000301000 */
[----:B------:R-:W0:-:S14]  /*6b30*/  DSETP.GEU.AND P0, PT, |R4|, c[0x2][0x0], PT ;  /* 0x008000000400762a */ /* 0x000e1c0003f0e200 */
[----:B0-----:R-:W-:-:S05]  /*6b40*/  @!P0 FMUL R0, R0, 1.175494350822287508e-38 ;  /* 0x0080000000008820 */ /* 0x001fca0000400000 */
[----:B------:R-:W-:-:S04]  /*6b50*/  F2FP.PACK_AB R0, RZ, R0 ;  /* 0x00000000ff00723e */ /* 0x000fc800000000ff */
[----:B------:R-:W-:-:S05]  /*6b60*/  PRMT R0, R0, 0x5410, RZ ;  /* 0x0000541000007816 */ /* 0x000fca00000000ff */
[----:B------:R-:W-:Y:S01]  /*6b70*/  STG.E [R2.64], R0 ;  /* 0x0000000002007986 */ /* 0x000fe2000c101924 */
[----:B------:R-:W-:Y:S05]  /*6b80*/  EXIT ;  /* 0x000000000000794d */ /* 0x000fea0003800000 */
.L_x_5219:
[----:B------:R-:W-:Y:S02]  /*6b90*/  IMAD.MOV.U32 R4, RZ, RZ, c[0x0][0x308] ;  /* 0x0000c200ff047624 */ /* 0x000fe400078e00ff */
[----:B------:R-:W-:-:S05]  /*6ba0*/  IMAD.MOV.U32 R5, RZ, RZ, c[0x0][0x30c] ;  /* 0x0000c300ff057624 */ /* 0x000fca00078e00ff */
[----:B------:R-:W-:Y:S01]  /*6bb0*/  STG.E.64 [R2.64], R4 ;  /* 0x0000000402007986 */ /* 0x000fe2000c101b24 */
[----:B------:R-:W-:Y:S05]  /*6bc0*/  EXIT ;  /* 0x000000000000794d */ /* 0x000fea0003800000 */
.L_x_5210:
        /* <DEDUP_REMOVED lines=10> */
[----:B------:R-:W-:Y:S01]  /*6c70*/  STG.E.U8 [R2.64], R5 ;  /* 0x0000000502007986 */ /* 0x000fe2000c101124 */
[----:B------:R-:W-:Y:S05]  /*6c80*/  EXIT ;  /* 0x000000000000794d */ /* 0x000fea0003800000 */
.L_x_5223:
[----:B------:R-:W-:Y:S01]  /*6c90*/  IMAD.MOV.U32 R4, RZ, RZ, c[0x0][0x308] ;  /* 0x0000c200ff047624 */ /* 0x000fe200078e00ff */
[----:B------:R-:W-:Y:S01]  /*6ca0*/  CS2R R6, SRZ ;  /* 0x0000000000067805 */ /* 0x000fe2000001ff00 */
[----:B------:R-:W-:-:S05]  /*6cb0*/  IMAD.MOV.U32 R5, RZ, RZ, c[0x0][0x30c] ;  /* 0x0000c300ff057624 */ /* 0x000fca00078e00ff */
[----:B------:R-:W-:Y:S01]  /*6cc0*/  STG.E.128 [R2.64], R4 ;  /* 0x0000000402007986 */ /* 0x000fe2000c101d24 */
[----:B------:R-:W-:Y:S05]  /*6cd0*/  EXIT ;  /* 0x000000000000794d */ /* 0x000fea0003800000 */
.L_x_5222:
        /* <DEDUP_REMOVED lines=24> */
.L_x_5226:
[----:B------:R-:W-:-:S05]  /*6e60*/  LOP3.LUT R5, R0, R9, RZ, 0xfc, !PT ;  /* 0x0000000900057212 */ /* 0x000fca00078efcff */
[----:B------:R-:W-:Y:S01]  /*6e70*/  STG.E.U8 [R2.64], R5 ;  /* 0x0000000502007986 */ /* 0x000fe2000c101124 */
[----:B------:R-:W-:Y:S05]  /*6e80*/  EXIT ;  /* 0x000000000000794d */ /* 0x000fea0003800000 */
.L_x_5225:
        /* <DEDUP_REMOVED lines=16> */
.L_x_5227:
[----:B------:R-:W-:Y:S02]  /*6f90*/  ISETP.GT.U32.AND P0, PT, R0, 0x7f800000, PT ;  /* 0x7f8000000000780c */ /* 0x000fe40003f04070 */
[----:B------:R-:W-:-:S04]  /*6fa0*/  MOV R0, 0x7f ;  /* 0x0000007f00007802 */ /* 0x000fc80000000f00 */
[----:B------:R-:W-:Y:S02]  /*6fb0*/  SEL R0, R0, 0x7c, P0 ;  /* 0x0000007c00007807 */ /* 0x000fe40000000000 */
.L_x_5228:
[----:B------:R-:W-:-:S04]  /*6fc0*/  LOP3.LUT R4, R4, 0x80000000, RZ, 0xc0, !PT ;  /* 0x8000000004047812 */ /* 0x000fc800078ec0ff */
[----:B------:R-:W-:-:S04]  /*6fd0*/  SHF.R.U32.HI R5, RZ, 0x18, R4 ;  /* 0x00000018ff057819 */ /* 0x000fc80000011604 */
[----:B------:R-:W-:-:S05]  /*6fe0*/  LOP3.LUT R5, R0, R5, RZ, 0xfc, !PT ;  /* 0x0000000500057212 */ /* 0x000fca00078efcff */
[----:B------:R-:W-:Y:S01]  /*6ff0*/  STG.E.U8 [R2.64], R5 ;  /* 0x0000000502007986 */ /* 0x000fe2000c101124 */
[----:B------:R-:W-:Y:S05]  /*7000*/  EXIT ;  /* 0x000000000000794d */ /* 0x000fea0003800000 */
.L_x_5224:
[----:B------:R-:W-:Y:S01]  /*7010*/  IMAD.MOV.U32 R4, RZ, RZ, c[0x0][0x308] ;  /* 0x0000c200ff047624 */ /* 0x000fe200078e00ff */
[----:B------:R-:W0:Y:S01]  /*7020*/  F2F.F32.F64 R0, c[0x0][0x308] ;  /* 0x0000c20000007b10 */ /* 0x000e220000301000 */
[----:B------:R-:W-:-:S06]  /*7030*/  IMAD.MOV.U32 R5, RZ, RZ, c[0x0][0x30c] ;  /* 0x0000c300ff057624 */ /* 0x000fcc00078e00ff */
[----:B------:R-:W0:-:S14]  /*7040*/  DSETP.GEU.AND P0, PT, |R4|, c[0x2][0x0], PT ;  /* 0x008000000400762a */ /* 0x000e1c0003f0e200 */
[----:B0-----:R-:W-:-:S05]  /*7050*/  @!P0 FMUL R0, R0, 1.175494350822287508e-38 ;  /* 0x0080000000008820 */ /* 0x001fca0000400000 */
[----:B------:R-:W-:-:S05]  /*7060*/  F2FP.BF16.PACK_AB R0, RZ, R0 ;  /* 0x00000000ff00723e */ /* 0x000fca00000010ff */
[----:B------:R-:W-:Y:S01]  /*7070*/  STG.E.U16 [R2.64], R0 ;  /* 0x0000000002007986 */ /* 0x000fe2000c101524 */
[----:B------:R-:W-:Y:S05]  /*7080*/  EXIT ;  /* 0x000000000000794d */ /* 0x000fea0003800000 */
.L_x_5221:
        /* <DEDUP_REMOVED lines=11> */
.L_x_5231:
        /* <DEDUP_REMOVED lines=21> */
.L_x_5233:
[----:B------:R-:W-:-:S04]  /*7290*/  LOP3.LUT R4, R4, 0x80000000, RZ, 0xc0, !PT ;  /* 0x8000000004047812 */ /* 0x000fc800078ec0ff */
[----:B------:R-:W-:-:S04]  /*72a0*/  SHF.R.U32.HI R5, RZ, 0x18, R4 ;  /* 0x00000018ff057819 */ /* 0x000fc80000011604 */
[----:B------:R-:W-:-:S05]  /*72b0*/  LOP3.LUT R0, R0, R5, RZ, 0xfc, !PT ;  /* 0x0000000500007212 */ /* 0x000fca00078efcff */
.L_x_5232:
[----:B------:R-:W-:Y:S01]  /*72c0*/  STG.E.U8 [R2.64], R0 ;  /* 0x0000000002007986 */ /* 0x000fe2000c101124 */
[----:B------:R-:W-:Y:S05]  /*72d0*/  EXIT ;  /* 0x000000000000794d */ /* 0x000fea0003800000 */
.L_x_5230:
        /* <DEDUP_REMOVED lines=21> */
.L_x_5235:
[----:B------:R-:W-:-:S04]  /*7430*/  LOP3.LUT R4, R4, 0x80000000, RZ, 0xc0, !PT ;  /* 0x8000000004047812 */ /* 0x000fc800078ec0ff */
[----:B------:R-:W-:-:S04]  /*7440*/  SHF.R.U32.HI R5, RZ, 0x18, R4 ;  /* 0x00000018ff057819 */ /* 0x000fc80000011604 */
[----:B------:R-:W-:-:S05]  /*7450*/  LOP3.LUT R0, R0, R5, RZ, 0xfc, !PT ;  /* 0x0000000500007212 */ /* 0x000fca00078efcff */
.L_x_5234:
[----:B------:R-:W-:Y:S01]  /*7460*/  STG.E.U8 [R2.64], R0 ;  /* 0x0000000002007986 */ /* 0x000fe2000c101124 */
[----:B------:R-:W-:Y:S05]  /*7470*/  EXIT ;  /* 0x000000000000794d */ /* 0x000fea0003800000 */
.L_x_5229:
        /* <DEDUP_REMOVED lines=22> */
.L_x_5238:
[----:B------:R-:W-:Y:S01]  /*75e0*/  STG.E.U8 [R2.64], R0 ;  /* 0x0000000002007986 */ /* 0x000fe2000c101124 */
[----:B------:R-:W-:Y:S05]  /*75f0*/  EXIT ;  /* 0x000000000000794d */ /* 0x000fea0003800000 */
.L_x_5214:
        /* <DEDUP_REMOVED lines=20> */
.L_x_5237:
[----:B------:R-:W0:Y:S02]  /*7740*/  F2I.U64.F64.TRUNC R4, c[0x0][0x308] ;  /* 0x0000c20000047b11 */ /* 0x000e24000030d800 */
[----:B0-----:R-:W-:Y:S01]  /*7750*/  STG.E.64 [R2.64], R4 ;  /* 0x0000000402007986 */ /* 0x001fe2000c101b24 */
[----:B------:R-:W-:Y:S05]  /*7760*/  EXIT ;  /* 0x000000000000794d */ /* 0x000fea0003800000 */
.L_x_5236:
[----:B------:R-:W0:Y:S02]  /*7770*/  F2I.U32.F64.TRUNC R5, c[0x0][0x308] ;  /* 0x0000c20000057b11 */ /* 0x000e24000030d000 */
[----:B0-----:R-:W-:Y:S01]  /*7780*/  STG.E [R2.64], R5 ;  /* 0x0000000502007986 */ /* 0x001fe2000c101924 */
[----:B------:R-:W-:Y:S05]  /*7790*/  EXIT ;  /* 0x000000000000794d */ /* 0x000fea0003800000 */
.L_x_5239:
        /* <DEDUP_REMOVED lines=14> */
.L_x_6939:


//--------------------- .text._ZN2at6native27unrolled_elementwise_kernelINS0_11FillFunctorIdEESt5arrayIPcLm1EELi4E23TrivialOffsetCalculatorILi0EjES7_ILi1EjENS0_6memory12LoadWithCastILi0EEENSA_13StoreWithCastILi1EEEEEviT_T0_T2_T3_T4_T5_ --------------------------
	.section	.text._ZN2at6native27unrolled_elementwise_kernelINS0_11FillFunctorIdEESt5arrayIPcLm1EELi4E23TrivialOffsetCalculatorILi0EjES7_ILi1EjENS0_6memory12LoadWithCastILi0EEENSA_13StoreWithCastILi1EEEEEviT_T0_T2_T3_T4_T5_,"ax",@progbits
	.sectioninfo	@"SHI_REGISTERS=24"
	.align	128
        .global         _ZN2at6native27unrolled_elementwise_kernelINS0_11FillFunctorIdEESt5arrayIPcLm1EELi4E23TrivialOffsetCalculatorILi0EjES7_ILi1EjENS0_6memory12LoadWithCastILi0EEENSA_13StoreWithCastILi1EEEEEviT_T0_T2_T3_T4_T5_
        .type           _ZN2at6native27unrolled_elementwise_kernelINS0_11FillFunctorIdEESt5arrayIPcLm1EELi4E23TrivialOffsetCalculatorILi0EjES7_ILi1EjENS0_6memory12LoadWithCastILi0EEENSA_13StoreWithCastILi1EEEEEviT_T0_T2_T3_T4_T5_,@function
        .size           _ZN2at6native27unrolled_elementwise_kernelINS0_11FillFunctorIdEESt5arrayIPcLm1EELi4E23TrivialOffsetCalculatorILi0EjES7_ILi1EjENS0_6memory12LoadWithCastILi0EEENSA_13StoreWithCastILi1EEEEEviT_T0_T2_T3_T4_T5_,(.L_x_6940 - _ZN2at6native27unrolled_elementwise_kernelINS0_11FillFunctorIdEESt5arrayIPcLm1EELi4E23TrivialOffsetCalculatorILi0EjES7_ILi1EjENS0_6memory12LoadWithCastILi0EEENSA_13StoreWithCastILi1EEEEEviT_T0_T2_T3_T4_T5_)
        .other          _ZN2at6native27unrolled_elementwise_kernelINS0_11FillFunctorIdEESt5arrayIPcLm1EELi4E23TrivialOffsetCalculatorILi0EjES7_ILi1EjENS0_6memory12LoadWithCastILi0EEENSA_13StoreWithCastILi1EEEEEviT_T0_T2_T3_T4_T5_,@"STO_CUDA_ENTRY STV_DEFAULT"
_ZN2at6native27unrolled_elementwise_kernelINS0_11FillFunctorIdEESt5arrayIPcLm1EELi4E23TrivialOffsetCalculatorILi0EjES7_ILi1EjENS0_6memory12LoadWithCastILi0EEENSA_13StoreWithCastILi1EEEEEviT_T0_T2_T3_T4_T5_:
.text._ZN2at6native27unrolled_elementwise_kernelINS0_11FillFunctorIdEESt5arrayIPcLm1EELi4E23TrivialOffsetCalculatorILi0EjES7_ILi1EjENS0_6memory12LoadWithCastILi0EEENSA_13StoreWithCastILi1EEEEEviT_T0_T2_T3_T4_T5_:
        /* <DEDUP_REMOVED lines=30> */
.L_x_5245:
[----:B------:R-:W0:Y:S02]  /*01e0*/  F2I.S64.F64.TRUNC R4, c[0x0][0x168] ;  /* 0x00005a0000047b11 */ /* 0x000e24000030d900 */
[----:B0-----:R0:W-:Y:S01]  /*01f0*/  STG.E.U8 [R2.64], R4 ;  /* 0x0000000402007986 */ /* 0x0011e2000c101124 */
[----:B------:R-:W-:Y:S05]  /*0200*/  BRA `(.L_x_5241) ;  /* 0x00000fb000007947 */ /* 0x000fea0003800000 */
.L_x_5244:
        /* <DEDUP_REMOVED lines=9> */
.L_x_5248:
[----:B------:R-:W0:Y:S02]  /*02a0*/  F2I.F64.TRUNC R5, c[0x0][0x168] ;  /* 0x00005a0000057b11 */ /* 0x000e24000030d100 */
[----:B0-----:R0:W-:Y:S01]  /*02b0*/  STG.E [R2.64], R5 ;  /* 0x0000000502007986 */ /* 0x0011e2000c101924 */
[----:B------:R-:W-:Y:S05]  /*02c0*/  BRA `(.L_x_5241) ;  /* 0x00000ef000007947 */ /* 0x000fea0003800000 */
.L_x_5247:
[----:B------:R-:W0:Y:S02]  /*02d0*/  F2I.F64.TRUNC R5, c[0x0][0x168] ;  /* 0x00005a0000057b11 */ /* 0x000e24000030d100 */
[----:B0-----:R0:W-:Y:S01]  /*02e0*/  STG.E.U16 [R2.64], R5 ;  /* 0x0000000502007986 */ /* 0x0011e2000c101524 */
[----:B------:R-:W-:Y:S05]  /*02f0*/  BRA `(.L_x_5241) ;  /* 0x00000ec000007947 */ /* 0x000fea0003800000 */
.L_x_5243:
        /* <DEDUP_REMOVED lines=13> */
.L_x_5250:
        /* <DEDUP_REMOVED lines=8> */
.L_x_5249:
        /* <DEDUP_REMOVED lines=14> */
.L_x_5252:
        /* <DEDUP_REMOVED lines=9> */
.L_x_5251:
[----:B------:R-:W-:Y:S02]  /*05c0*/  IMAD.MOV.U32 R4, RZ, RZ, c[0x0][0x168] ;  /* 0x00005a00ff047624 */ /* 0x000fe400078e00ff */
[----:B------:R-:W-:-:S05]  /*05d0*/  IMAD.MOV.U32 R5, RZ, RZ, c[0x0][0x16c] ;  /* 0x00005b00ff057624 */ /* 0x000fca00078e00ff */
[----:B------:R0:W-:Y:S01]  /*05e0*/  STG.E.64 [R2.64], R4 ;  /* 0x0000000402007986 */ /* 0x0001e2000c101b24 */
[----:B------:R-:W-:Y:S05]  /*05f0*/  BRA `(.L_x_5241) ;  /* 0x00000bc000007947 */ /* 0x000fea0003800000 */
.L_x_5242:
        /* <DEDUP_REMOVED lines=12> */
.L_x_5255:
[----:B------:R-:W-:Y:S01]  /*06c0*/  IMAD.MOV.U32 R4, RZ, RZ, c[0x0][0x168] ;  /* 0x00005a00ff047624 */ /* 0x000fe200078e00ff */
[----:B------:R-:W-:Y:S01]  /*06d0*/  CS2R R6, SRZ ;  /* 0x0000000000067805 */ /* 0x000fe2000001ff00 */
[----:B------:R-:W-:-:S05]  /*06e0*/  IMAD.MOV.U32 R5, RZ, RZ, c[0x0][0x16c] ;  /* 0x00005b00ff057624 */ /* 0x000fca00078e00ff */
[----:B------:R0:W-:Y:S01]  /*06f0*/  STG.E.128 [R2.64], R4 ;  /* 0x0000000402007986 */ /* 0x0001e2000c101d24 */
[----:B------:R-:W-:Y:S05]  /*0700*/  BRA `(.L_x_5241) ;  /* 0x00000ab000007947 */ /* 0x000fea0003800000 */
.L_x_5254:
        /* <DEDUP_REMOVED lines=24> */
.L_x_5258:
[----:B------:R-:W-:-:S05]  /*0890*/  LOP3.LUT R5, R4, R5, RZ, 0xfc, !PT ;  /* 0x0000000504057212 */ /* 0x000fca00078efcff */
[----:B------:R0:W-:Y:S01]  /*08a0*/  STG.E.U8 [R2.64], R5 ;  /* 0x0000000502007986 */ /* 0x0001e2000c101124 */
[----:B------:R-:W-:Y:S05]  /*08b0*/  BRA `(.L_x_5241) ;  /* 0x0000090000007947 */ /* 0x000fea0003800000 */
.L_x_5257:
        /* <DEDUP_REMOVED lines=16> */
.L_x_5259:
[----:B------:R-:W-:Y:S01]  /*09c0*/  IMAD.MOV.U32 R0, RZ, RZ, 0x7f ;  /* 0x0000007fff007424 */ /* 0x000fe200078e00ff */
[----:B------:R-:W-:-:S04]  /*09d0*/  ISETP.GT.U32.AND P0, PT, R4, 0x7f800000, PT ;  /* 0x7f8000000400780c */ /* 0x000fc80003f04070 */
[----:B------:R-:W-:Y:S02]  /*09e0*/  SEL R0, R0, 0x7c, P0 ;  /* 0x0000007c00007807 */ /* 0x000fe40000000000 */
.L_x_5260:
[----:B------:R-:W-:-:S04]  /*09f0*/  LOP3.LUT R5, R5, 0x80000000, RZ, 0xc0, !PT ;  /* 0x8000000005057812 */ /* 0x000fc800078ec0ff */
[----:B------:R-:W-:-:S04]  /*0a00*/  SHF.R.U32.HI R5, RZ, 0x18, R5 ;  /* 0x00000018ff057819 */ /* 0x000fc80000011605 */
[----:B------:R-:W-:-:S05]  /*0a10*/  LOP3.LUT R5, R0, R5, RZ, 0xfc, !PT ;  /* 0x0000000500057212 */ /* 0x000fca00078efcff */
[----:B------:R0:W-:Y:S01]  /*0a20*/  STG.E.U8 [R2.64], R5 ;  /* 0x0000000502007986 */ /* 0x0001e2000c101124 */
[----:B------:R-:W-:Y:S05]  /*0a30*/  BRA `(.L_x_5241) ;  /* 0x0000078000007947 */ /* 0x000fea0003800000 */
.L_x_5256:
        /* <DEDUP_REMOVED lines=8> */
.L_x_5253:
        /* <DEDUP_REMOVED lines=11> */
.L_x_5263:
        /* <DEDUP_REMOVED lines=20> */
.L_x_5265:
[----:B------:R-:W-:-:S04]  /*0cb0*/  LOP3.LUT R5, R5, 0x80000000, RZ, 0xc0, !PT ;  /* 0x8000000005057812 */ /* 0x000fc800078ec0ff */
[----:B------:R-:W-:-:S04]  /*0cc0*/  SHF.R.U32.HI R5, RZ, 0x18, R5 ;  /* 0x00000018ff057819 */ /* 0x000fc80000011605 */
[----:B------:R-:W-:-:S04]  /*0cd0*/  LOP3.LUT R4, R4, R5, RZ, 0xfc, !PT ;  /* 0x0000000504047212 */ /* 0x000fc800078efcff */
[----:B------:R-:W-:-:S05]  /*0ce0*/  PRMT R0, R4, 0x7610, R0 ;  /* 0x0000761004007816 */ /* 0x000fca0000000000 */
.L_x_5264:
[----:B------:R0:W-:Y:S01]  /*0cf0*/  STG.E.U8 [R2.64], R0 ;  /* 0x0000000002007986 */ /* 0x0001e2000c101124 */
[----:B------:R-:W-:Y:S05]  /*0d00*/  BRA `(.L_x_5241) ;  /* 0x000004b000007947 */ /* 0x000fea0003800000 */
.L_x_5262:
        /* <DEDUP_REMOVED lines=20> */
.L_x_5267:
[----:B------:R-:W-:-:S04]  /*0e50*/  LOP3.LUT R5, R5, 0x80000000, RZ, 0xc0, !PT ;  /* 0x8000000005057812 */ /* 0x000fc800078ec0ff */
[----:B------:R-:W-:-:S04]  /*0e60*/  SHF.R.U32.HI R5, RZ, 0x18, R5 ;  /* 0x00000018ff057819 */ /* 0x000fc80000011605 */
[----:B------:R-:W-:-:S04]  /*0e70*/  LOP3.LUT R4, R4, R5, RZ, 0xfc, !PT ;  /* 0x0000000504047212 */ /* 0x000fc800078efcff */
[----:B------:R-:W-:-:S05]  /*0e80*/  PRMT R0, R4, 0x7610, R0 ;  /* 0x0000761004007816 */ /* 0x000fca0000000000 */
.L_x_5266:
[----:B------:R0:W-:Y:S01]  /*0e90*/  STG.E.U8 [R2.64], R0 ;  /* 0x0000000002007986 */ /* 0x0001e2000c101124 */
[----:B------:R-:W-:Y:S05]  /*0ea0*/  BRA `(.L_x_5241) ;  /* 0x0000031000007947 */ /* 0x000fea0003800000 */
.L_x_5261:
        /* <DEDUP_REMOVED lines=22> */
.L_x_5270:
[----:B------:R0:W-:Y:S01]  /*1010*/  STG.E.U8 [R2.64], R4 ;  /* 0x0000000402007986 */ /* 0x0001e2000c101124 */
[----:B------:R-:W-:Y:S05]  /*1020*/  BRA `(.L_x_5241) ;  /* 0x0000019000007947 */ /* 0x000fea0003800000 */
.L_x_5246:
        /* <DEDUP_REMOVED lines=20> */
.L_x_5269:
[----:B------:R-:W0:Y:S02]  /*1170*/  F2I.U64.F64.TRUNC R4, c[0x0][0x168] ;  /* 0x00005a0000047b11 */ /* 0x000e24000030d800 */
[----:B0-----:R0:W-:Y:S01]  /*1180*/  STG.E.64 [R2.64], R4 ;  /* 0x0000000402007986 */ /* 0x0011e2000c101b24 */
[----:B------:R-:W-:Y:S05]  /*1190*/  BRA `(.L_x_5241) ;  /* 0x0000002000007947 */ /* 0x000fea0003800000 */
.L_x_5268:
[----:B------:R-:W0:Y:S02]  /*11a0*/  F2I.U32.F64.TRUNC R5, c[0x0][0x168] ;  /* 0x00005a0000057b11 */ /* 0x000e24000030d000 */
[----:B0-----:R0:W-:Y:S02]  /*11b0*/  STG.E [R2.64], R5 ;  /* 0x0000000502007986 */ /* 0x0011e4000c101924 */
.L_x_5241:
[----:B-1----:R-:W-:Y:S05]  /*11c0*/  BSYNC B6 ;  /* 0x0000000000067941 */ /* 0x002fea0003800000 */
.L_x_5240:
        /* <DEDUP_REMOVED lines=22> */
.L_x_5276:
[----:B------:R-:W0:Y:S02]  /*1330*/  F2I.S64.F64.TRUNC R4, c[0x0][0x168] ;  /* 0x00005a0000047b11 */ /* 0x000e24000030d900 */
[----:B0-----:R0:W-:Y:S01]  /*1340*/  STG.E.U8 [R2.64], R4 ;  /* 0x0000000402007986 */ /* 0x0011e2000c101124 */
[----:B------:R-:W-:Y:S05]  /*1350*/  BRA `(.L_x_5278) ;  /* 0x00000fb000007947 */ /* 0x000fea0003800000 */
.L_x_5275:
        /* <DEDUP_REMOVED lines=9> */
.L_x_5280:
[----:B------:R-:W0:Y:S02]  /*13f0*/  F2I.F64.TRUNC R5, c[0x0][0x168] ;  /* 0x00005a0000057b11 */ /* 0x000e24000030d100 */
[----:B0-----:R0:W-:Y:S01]  /*1400*/  STG.E [R2.64], R5 ;  /* 0x0000000502007986 */ /* 0x0011e2000c101924 */
[----:B------:R-:W-:Y:S05]  /*1410*/  BRA `(.L_x_5278) ;  /* 0x00000ef000007947 */ /* 0x000fea0003800000 */
.L_x_5279:
[----:B------:R-:W0:Y:S02]  /*1420*/  F2I.F64.TRUNC R5, c[0x0][0x168] ;  /* 0x00005a0000057b11 */ /* 0x000e24000030d100 */
[----:B0-----:R0:W-:Y:S01]  /*1430*/  STG.E.U16 [R2.64], R5 ;  /* 0x0000000502007986 */ /* 0x0011e2000c101524 */
[----:B------:R-:W-:Y:S05]  /*1440*/  BRA `(.L_x_5278) ;  /* 0x00000ec000007947 */ /* 0x000fea0003800000 */
.L_x_5274:
        /* <DEDUP_REMOVED lines=13> */
.L_x_5282:
        /* <DEDUP_REMOVED lines=8> */
.L_x_5281:
        /* <DEDUP_REMOVED lines=14> */
.L_x_5284:
        /* <DEDUP_REMOVED lines=9> */
.L_x_5283:
[----:B------:R-:W-:Y:S02]  /*1710*/  IMAD.MOV.U32 R4, RZ, RZ, c[0x0][0x168] ;  /* 0x00005a00ff047624 */ /* 0x000fe400078e00ff */
[----:B------:R-:W-:-:S05]  /*1720*/  IMAD.MOV.U32 R5, RZ, RZ, c[0x0][0x16c] ;  /* 0x00005b00ff057624 */ /* 0x000fca00078e00ff */
[----:B------:R0:W-:Y:S01]  /*1730*/  STG.E.64 [R2.64], R4 ;  /* 0x0000000402007986 */ /* 0x0001e2000c101b24 */
[----:B------:R-:W-:Y:S05]  /*1740*/  BRA `(.L_x_5278) ;  /* 0x00000bc000007947 */ /* 0x000fea0003800000 */
.L_x_5273:
        /* <DEDUP_REMOVED lines=12> */
.L_x_5287:
[----:B------:R-:W-:Y:S01]  /*1810*/  IMAD.MOV.U32 R4, RZ, RZ, c[0x0][0x168] ;  /* 0x00005a00ff047624 */ /* 0x000fe200078e00ff */
[----:B------:R-:W-:Y:S01]  /*1820*/  CS2R R6, SRZ ;  /* 0x0000000000067805 */ /* 0x000fe2000001ff00 */
[----:B------:R-:W-:-:S05]  /*1830*/  IMAD.MOV.U32 R5, RZ, RZ, c[0x0][0x16c] ;  /* 0x00005b00ff057624 */ /* 0x000fca00078e00ff */
[----:B------:R0:W-:Y:S01]  /*1840*/  STG.E.128 [R2.64], R4 ;  /* 0x0000000402007986 */ /* 0x0001e2000c101d24 */
[----:B------:R-:W-:Y:S05]  /*1850*/  BRA `(.L_x_5278) ;  /* 0x00000ab000007947 */ /* 0x000fea0003800000 */
.L_x_5286:
        /* <DEDUP_REMOVED lines=24> */
.L_x_5290:
[----:B------:R-:W-:-:S05]  /*19e0*/  LOP3.LUT R5, R0, R9, RZ, 0xfc, !PT ;  /* 0x0000000900057212 */ /* 0x000fca00078efcff */
[----:B------:R0:W-:Y:S01]  /*19f0*/  STG.E.U8 [R2.64], R5 ;  /* 0x0000000502007986 */ /* 0x0001e2000c101124 */
[----:B------:R-:W-:Y:S05]  /*1a00*/  BRA `(.L_x_5278) ;  /* 0x0000090000007947 */ /* 0x000fea0003800000 */
.L_x_5289:
        /* <DEDUP_REMOVED lines=16> */
.L_x_5291:
[----:B------:R-:W-:Y:S01]  /*1b10*/  ISETP.GT.U32.AND P0, PT, R0, 0x7f800000, PT ;  /* 0x7f8000000000780c */ /* 0x000fe20003f04070 */
[----:B------:R-:W-:-:S05]  /*1b20*/  IMAD.MOV.U32 R0, RZ, RZ, 0x7f ;  /* 0x0000007fff007424 */ /* 0x000fca00078e00ff */
[----:B------:R-:W-:Y:S02]  /*1b30*/  SEL R0, R0, 0x7c, P0 ;  /* 0x0000007c00007807 */ /* 0x000fe40000000000 */
.L_x_5292:
[----:B------:R-:W-:-:S04]  /*1b40*/  LOP3.LUT R4, R4, 0x80000000, RZ, 0xc0, !PT ;  /* 0x8000000004047812 */ /* 0x000fc800078ec0ff */
[----:B------:R-:W-:-:S04]  /*1b50*/  SHF.R.U32.HI R5, RZ, 0x18, R4 ;  /* 0x00000018ff057819 */ /* 0x000fc80000011604 */
[----:B------:R-:W-:-:S05]  /*1b60*/  LOP3.LUT R5, R0, R5, RZ, 0xfc, !PT ;  /* 0x0000000500057212 */ /* 0x000fca00078efcff */
[----:B------:R0:W-:Y:S01]  /*1b70*/  STG.E.U8 [R2.64], R5 ;  /* 0x0000000502007986 */ /* 0x0001e2000c101124 */
[----:B------:R-:W-:Y:S05]  /*1b80*/  BRA `(.L_x_5278) ;  /* 0x0000078000007947 */ /* 0x000fea0003800000 */
.L_x_5288:
        /* <DEDUP_REMOVED lines=8> */
.L_x_5285:
        /* <DEDUP_REMOVED lines=11> */
.L_x_5295:
        /* <DEDUP_REMOVED lines=21> */
.L_x_5297:
[----:B------:R-:W-:-:S04]  /*1e10*/  LOP3.LUT R4, R4, 0x80000000, RZ, 0xc0, !PT ;  /* 0x8000000004047812 */ /* 0x000fc800078ec0ff */
[----:B------:R-:W-:-:S04]  /*1e20*/  SHF.R.U32.HI R5, RZ, 0x18, R4 ;  /* 0x00000018ff057819 */ /* 0x000fc80000011604 */
[----:B------:R-:W-:-:S05]  /*1e30*/  LOP3.LUT R0, R0, R5, RZ, 0xfc, !PT ;  /* 0x0000000500007212 */ /* 0x000fca00078efcff */
.L_x_5296:
[----:B------:R0:W-:Y:S01]  /*1e40*/  STG.E.U8 [R2.64], R0 ;  /* 0x0000000002007986 */ /* 0x0001e2000c101124 */
[----:B------:R-:W-:Y:S05]  /*1e50*/  BRA `(.L_x_5278) ;  /* 0x000004b000007947 */ /* 0x000fea0003800000 */
.L_x_5294:
        /* <DEDUP_REMOVED lines=21> */
.L_x_5299:
[----:B------:R-:W-:-:S04]  /*1fb0*/  LOP3.LUT R4, R4, 0x80000000, RZ, 0xc0, !PT ;  /* 0x8000000004047812 */ /* 0x000fc800078ec0ff */
[----:B------:R-:W-:-:S04]  /*1fc0*/  SHF.R.U32.HI R5, RZ, 0x18, R4 ;  /* 0x00000018ff057819 */ /* 0x000fc80000011604 */
[----:B------:R-:W-:-:S05]  /*1fd0*/  LOP3.LUT R0, R0, R5, RZ, 0xfc, !PT ;  /* 0x0000000500007212 */ /* 0x000fca00078efcff */
.L_x_5298:
[----:B------:R0:W-:Y:S01]  /*1fe0*/  STG.E.U8 [R2.64], R0 ;  /* 0x0000000002007986 */ /* 0x0001e2000c101124 */
[----:B------:R-:W-:Y:S05]  /*1ff0*/  BRA `(.L_x_5278) ;  /* 0x0000031000007947 */ /* 0x000fea0003800000 */
.L_x_5293:
        /* <DEDUP_REMOVED lines=22> */
.L_x_5302:
[----:B------:R0:W-:Y:S01]  /*2160*/  STG.E.U8 [R2.64], R0 ;  /* 0x0000000002007986 */ /* 0x0001e2000c101124 */
[----:B------:R-:W-:Y:S05]  /*2170*/  BRA `(.L_x_5278) ;  /* 0x0000019000007947 */ /* 0x000fea0003800000 */
.L_x_5277:
        /* <DEDUP_REMOVED lines=20> */
.L_x_5301:
[----:B------:R-:W0:Y:S02]  /*22c0*/  F2I.U64.F64.TRUNC R4, c[0x0][0x168] ;  /* 0x00005a0000047b11 */ /* 0x000e24000030d800 */
[----:B0-----:R0:W-:Y:S01]  /*22d0*/  STG.E.64 [R2.64], R4 ;  /* 0x0000000402007986 */ /* 0x0011e2000c101b24 */
[----:B------:R-:W-:Y:S05]  /*22e0*/  BRA `(.L_x_5278) ;  /* 0x0000002000007947 */ /* 0x000fea0003800000 */
.L_x_5300:
[----:B------:R-:W0:Y:S02]  /*22f0*/  F2I.U32.F64.TRUNC R5, c[0x0][0x168] ;  /* 0x00005a0000057b11 */ /* 0x000e24000030d000 */
[----:B0-----:R0:W-:Y:S02]  /*2300*/  STG.E [R2.64], R5 ;  /* 0x0000000502007986 */ /* 0x0011e4000c101924 */
.L_x_5278:
        /* <DEDUP_REMOVED lines=22> */
.L_x_5306:
[----:B------:R-:W0:Y:S02]  /*2470*/  F2I.S64.F64.TRUNC R4, c[0x0][0x168] ;  /* 0x00005a0000047b11 */ /* 0x000e24000030d900 */
[----:B0-----:R0:W-:Y:S01]  /*2480*/  STG.E.U8 [R2.64], R4 ;  /* 0x0000000402007986 */ /* 0x0011e2000c101124 */
[----:B------:R-:W-:Y:S05]  /*2490*/  BRA `(.L_x_5308) ;  /* 0x00000fb000007947 */ /* 0x000fea0003800000 */
.L_x_5305:
        /* <DEDUP_REMOVED lines=9> */
.L_x_5310:
[----:B------:R-:W0:Y:S02]  /*2530*/  F2I.F64.TRUNC R5, c[0x0][0x168] ;  /* 0x00005a0000057b11 */ /* 0x000e24000030d100 */
[----:B0-----:R0:W-:Y:S01]  /*2540*/  STG.E [R2.64], R5 ;  /* 0x0000000502007986 */ /* 0x0011e2000c101924 */
[----:B------:R-:W-:Y:S05]  /*2550*/  BRA `(.L_x_5308) ;  /* 0x00000ef000007947 */ /* 0x000fea0003800000 */
.L_x_5309:
[----:B------:R-:W0:Y:S02]  /*2560*/  F2I.F64.TRUNC R5, c[0x0][0x168] ;  /* 0x00005a0000057b11 */ /* 0x000e24000030d100 */
[----:B0-----:R0:W-:Y:S01]  /*2570*/  STG.E.U16 [R2.64], R5 ;  /* 0x0000000502007986 */ /* 0x0011e2000c101524 */
[----:B------:R-:W-:Y:S05]  /*2580*/  BRA `(.L_x_5308) ;  /* 0x00000ec000007947 */ /* 0x000fea0003800000 */
.L_x_5304:
        /* <DEDUP_REMOVED lines=13> */
.L_x_5312:
        /* <DEDUP_REMOVED lines=8> */
.L_x_5311:
        /* <DEDUP_REMOVED lines=14> */
.L_x_5314:
        /* <DEDUP_REMOVED lines=9> */
.L_x_5313:
[----:B------:R-:W-:Y:S02]  /*2850*/  IMAD.MOV.U32 R4, RZ, RZ, c[0x0][0x168] ;  /* 0x00005a00ff047624 */ /* 0x000fe400078e00ff */
[----:B------:R-:W-:-:S05]  /*2860*/  IMAD.MOV.U32 R5, RZ, RZ, c[0x0][0x16c] ;  /* 0x00005b00ff057624 */ /* 0x000fca00078e00ff */
[----:B------:R0:W-:Y:S01]  /*2870*/  STG.E.64 [R2.64], R4 ;  /* 0x0000000402007986 */ /* 0x0001e2000c101b24 */
[----:B------:R-:W-:Y:S05]  /*2880*/  BRA `(.L_x_5308) ;  /* 0x00000bc000007947 */ /* 0x000fea0003800000 */
.L_x_5303:
        /* <DEDUP_REMOVED lines=12> */
.L_x_5317:
[----:B------:R-:W-:Y:S01]  /*2950*/  IMAD.MOV.U32 R4, RZ, RZ, c[0x0][0x168] ;  /* 0x00005a00ff047624 */ /* 0x000fe200078e00ff */
[----:B------:R-:W-:Y:S01]  /*2960*/  CS2R R6, SRZ ;  /* 0x0000000000067805 */ /* 0x000fe2000001ff00 */
[----:B------:R-:W-:-:S05]  /*2970*/  IMAD.MOV.U32 R5, RZ, RZ, c[0x0][0x16c] ;  /* 0x00005b00ff057624 */ /* 0x000fca00078e00ff */
[----:B------:R0:W-:Y:S01]  /*2980*/  STG.E.128 [R2.64], R4 ;  /* 0x0000000402007986 */ /* 0x0001e2000c101d24 */
[----:B------:R-:W-:Y:S05]  /*2990*/  BRA `(.L_x_5308) ;  /* 0x00000ab000007947 */ /* 0x000fea0003800000 */
.L_x_5316:
        /* <DEDUP_REMOVED lines=24> */
.L_x_5320:
[----:B------:R-:W-:-:S05]  /*2b20*/  LOP3.LUT R5, R0, R9, RZ, 0xfc, !PT ;  /* 0x0000000900057212 */ /* 0x000fca00078efcff */
[----:B------:R0:W-:Y:S01]  /*2b30*/  STG.E.U8 [R2.64], R5 ;  /* 0x0000000502007986 */ /* 0x0001e2000c101124 */
[----:B------:R-:W-:Y:S05]  /*2b40*/  BRA `(.L_x_5308) ;  /* 0x0000090000007947 */ /* 0x000fea0003800000 */
.L_x_5319:
        /* <DEDUP_REMOVED lines=16> */
.L_x_5321:
[----:B------:R-:W-:Y:S01]  /*2c50*/  ISETP.GT.U32.AND P0, PT, R0, 0x7f800000, PT ;  /* 0x7f8000000000780c */ /* 0x000fe20003f04070 */
[----:B------:R-:W-:-:S05]  /*2c60*/  IMAD.MOV.U32 R0, RZ, RZ, 0x7f ;  /* 0x0000007fff007424 */ /* 0x000fca00078e00ff */
[----:B------:R-:W-:Y:S02]  /*2c70*/  SEL R0, R0, 0x7c, P0 ;  /* 0x0000007c00007807 */ /* 0x000fe40000000000 */
.L_x_5322:
[----:B------:R-:W-:-:S04]  /*2c80*/  LOP3.LUT R4, R4, 0x80000000, RZ, 0xc0, !PT ;  /* 0x8000000004047812 */ /* 0x000fc800078ec0ff */
[----:B------:R-:W-:-:S04]  /*2c90*/  SHF.R.U32.HI R5, RZ, 0x18, R4 ;  /* 0x00000018ff057819 */ /* 0x000fc80000011604 */
[----:B------:R-:W-:-:S05]  /*2ca0*/  LOP3.LUT R5, R0, R5, RZ, 0xfc, !PT ;  /* 0x0000000500057212 */ /* 0x000fca00078efcff */
[----:B------:R0:W-:Y:S01]  /*2cb0*/  STG.E.U8 [R2.64], R5 ;  /* 0x0000000502007986 */ /* 0x0001e2000c101124 */
[----:B------:R-:W-:Y:S05]  /*2cc0*/  BRA `(.L_x_5308) ;  /* 0x0000078000007947 */ /* 0x000fea0003800000 */
.L_x_5318:
        /* <DEDUP_REMOVED lines=8> */
.L_x_5315:
        /* <DEDUP_REMOVED lines=11> */
.L_x_5325:
        /* <DEDUP_REMOVED lines=21> */
.L_x_5327:
[----:B------:R-:W-:-:S04]  /*2f50*/  LOP3.LUT R4, R4, 0x80000000, RZ, 0xc0, !PT ;  /* 0x8000000004047812 */ /* 0x000fc800078ec0ff */
[----:B------:R-:W-:-:S04]  /*2f60*/  SHF.R.U32.HI R5, RZ, 0x18, R4 ;  /* 0x00000018ff057819 */ /* 0x000fc80000011604 */
[----:B------:R-:W-:-:S05]  /*2f70*/  LOP3.LUT R0, R0, R5, RZ, 0xfc, !PT ;  /* 0x0000000500007212 */ /* 0x000fca00078efcff */
.L_x_5326:
[----:B------:R0:W-:Y:S01]  /*2f80*/  STG.E.U8 [R2.64], R0 ;  /* 0x0000000002007986 */ /* 0x0001e2000c101124 */
[----:B------:R-:W-:Y:S05]  /*2f90*/  BRA `(.L_x_5308) ;  /* 0x000004b000007947 */ /* 0x000fea0003800000 */
.L_x_5324:
        /* <DEDUP_REMOVED lines=21> */
.L_x_5329:
[----:B------:R-:W-:-:S04]  /*30f0*/  LOP3.LUT R4, R4, 0x80000000, RZ, 0xc0, !PT ;  /* 0x8000000004047812 */ /* 0x000fc800078ec0ff */
[----:B------:R-:W-:-:S04]  /*3100*/  SHF.R.U32.HI R5, RZ, 0x18, R4 ;  /* 0x00000018ff057819 */ /* 0x000fc80000011604 */
[----:B------:R-:W-:-:S05]  /*3110*/  LOP3.LUT R0, R0, R5, RZ, 0xfc, !PT ;  /* 0x0000000500007212 */ /* 0x000fca00078efcff */
.L_x_5328:
[----:B------:R0:W-:Y:S01]  /*3120*/  STG.E.U8 [R2.64], R0 ;  /* 0x0000000002007986 */ /* 0x0001e2000c101124 */
[----:B------:R-:W-:Y:S05]  /*3130*/  BRA `(.L_x_5308) ;  /* 0x0000031000007947 */ /* 0x000fea0003800000 */
.L_x_5323:
        /* <DEDUP_REMOVED lines=22> */
.L_x_5332:
[----:B------:R0:W-:Y:S01]  /*32a0*/  STG.E.U8 [R2.64], R0 ;  /* 0x0000000002007986 */ /* 0x0001e2000c101124 */
[----:B------:R-:W-:Y:S05]  /*32b0*/  BRA `(.L_x_5308) ;  /* 0x0000019000007947 */ /* 0x000fea0003800000 */
.L_x_5307:
        /* <DEDUP_REMOVED lines=20> */
.L_x_5331:
[----:B------:R-:W0:Y:S02]  /*3400*/  F2I.U64.F64.TRUNC R4, c[0x0][0x168] ;  /* 0x00005a0000047b11 */ /* 0x000e24000030d800 */
[----:B0-----:R0:W-:Y:S01]  /*3410*/  STG.E.64 [R2.64], R4 ;  /* 0x0000000402007986 */ /* 0x0011e2000c101b24 */
[----:B------:R-:W-:Y:S05]  /*3420*/  BRA `(.L_x_5308) ;  /* 0x0000002000007947 */ /* 0x000fea0003800000 */
.L_x_5330:
[----:B------:R-:W0:Y:S02]  /*3430*/  F2I.U32.F64.TRUNC R5, c[0x0][0x168] ;  /* 0x00005a0000057b11 */ /* 0x000e24000030d000 */
[----:B0-----:R0:W-:Y:S02]  /*3440*/  STG.E [R2.64], R5 ;  /* 0x0000000502007986 */ /* 0x0011e4000c101924 */
.L_x_5308:
[----:B------:R-:W-:Y:S02]  /*3450*/  IADD3 R16, R16, 0x80, RZ ;  /* 0x0000008010107810 */ /* 0x000fe40007ffe0ff */
.L_x_5272:
[----:B------:R-:W-:Y:S05]  /*3460*/  BSYNC B6 ;  /* 0x0000000000067941 */ /* 0x000fea0003800000 */
.L_x_5271:
        /* <DEDUP_REMOVED lines=20> */
.L_x_5336:
[----:B------:R-:W0:Y:S02]  /*35b0*/  F2I.S64.F64.TRUNC R4, c[0x0][0x168] ;  /* 0x00005a0000047b11 */ /* 0x000e24000030d900 */
[----:B0-----:R-:W-:Y:S01]  /*35c0*/  STG.E.U8 [R2.64], R4 ;  /* 0x0000000402007986 */ /* 0x001fe2000c101124 */
[----:B------:R-:W-:Y:S05]  /*35d0*/  EXIT ;  /* 0x000000000000794d */ /* 0x000fea0003800000 */
.L_x_5335:
        /* <DEDUP_REMOVED lines=9> */
.L_x_5339:
[----:B------:R-:W0:Y:S02]  /*3670*/  F2I.F64.TRUNC R5, c[0x0][0x168] ;  /* 0x00005a0000057b11 */ /* 0x000e24000030d100 */
[----:B0-----:R-:W-:Y:S01]  /*3680*/  STG.E [R2.64], R5 ;  /* 0x0000000502007986 */ /* 0x001fe2000c101924 */
[----:B------:R-:W-:Y:S05]  /*3690*/  EXIT ;  /* 0x000000000000794d */ /* 0x000fea0003800000 */
.L_x_5338:
[----:B------:R-:W0:Y:S02]  /*36a0*/  F2I.F64.TRUNC R5, c[0x0][0x168] ;  /* 0x00005a0000057b11 */ /* 0x000e24000030d100 */
[----:B0-----:R-:W-:Y:S01]  /*36b0*/  STG.E.U16 [R2.64], R5 ;  /* 0x0000000502007986 */ /* 0x001fe2000c101524 */
[----:B------:R-:W-:Y:S05]  /*36c0*/  EXIT ;  /* 0x000000000000794d */ /* 0x000fea0003800000 */
.L_x_5334:
        /* <DEDUP_REMOVED lines=13> */
.L_x_5341:
        /* <DEDUP_REMOVED lines=8> */
.L_x_5340:
        /* <DEDUP_REMOVED lines=14> */
.L_x_5343:
[----:B------:R-:W-:Y:S01]  /*3900*/  IMAD.MOV.U32 R4, RZ, RZ, c[0x0][0x168] ;  /* 0x00005a00ff047624 */ /* 0x000fe200078e00ff */
[----:B------:R-:W0:Y:S01]  /*3910*/  F2F.F32.F64 R0, c[0x0][0x168] ;  /* 0x00005a0000007b10 */ /* 0x000e220000301000 */
[----:B------:R-:W-:-:S06]  /*3920*/  IMAD.MOV.U32 R5, RZ, RZ, c[0x0][0x16c] ;  /* 0x00005b00ff057624 */ /* 0x000fcc00078e00ff */
[----:B------:R-:W0:-:S14]  /*3930*/  DSETP.GEU.AND P0, PT, |R4|, c[0x2][0x0], PT ;  /* 0x008000000400762a */ /* 0x000e1c0003f0e200 */
[----:B0-----:R-:W-:-:S05]  /*3940*/  @!P0 FMUL R0, R0, 1.175494350822287508e-38 ;  /* 0x0080000000008820 */ /* 0x001fca0000400000 */
[----:B------:R-:W-:-:S04]  /*3950*/  F2FP.PACK_AB R0, RZ, R0 ;  /* 0x00000000ff00723e */ /* 0x000fc800000000ff */
[----:B------:R-:W-:-:S05]  /*3960*/  PRMT R0, R0, 0x5410, RZ ;  /* 0x0000541000007816 */ /* 0x000fca00000000ff */
[----:B------:R-:W-:Y:S01]  /*3970*/  STG.E [R2.64], R0 ;  /* 0x0000000002007986 */ /* 0x000fe2000c101924 */
[----:B------:R-:W-:Y:S05]  /*3980*/  EXIT ;  /* 0x000000000000794d */ /* 0x000fea0003800000 */
.L_x_5342:
[----:B------:R-:W-:Y:S02]  /*3990*/  IMAD.MOV.U32 R4, RZ, RZ, c[0x0][0x168] ;  /* 0x00005a00ff047624 */ /* 0x000fe400078e00ff */
[----:B------:R-:W-:-:S05]  /*39a0*/  IMAD.MOV.U32 R5, RZ, RZ, c[0x0][0x16c] ;  /* 0x00005b00ff057624 */ /* 0x000fca00078e00ff */
[----:B------:R-:W-:Y:S01]  /*39b0*/  STG.E.64 [R2.64], R4 ;  /* 0x0000000402007986 */ /* 0x000fe2000c101b24 */
[----:B------:R-:W-:Y:S05]  /*39c0*/  EXIT ;  /* 0x000000000000794d */ /* 0x000fea0003800000 */
.L_x_5333:
        /* <DEDUP_REMOVED lines=12> */
.L_x_5346:
[----:B------:R-:W-:Y:S01]  /*3a90*/  IMAD.MOV.U32 R4, RZ, RZ, c[0x0][0x168] ;  /* 0x00005a00ff047624 */ /* 0x000fe200078e00ff */
[----:B------:R-:W-:Y:S01]  /*3aa0*/  CS2R R6, SRZ ;  /* 0x0000000000067805 */ /* 0x000fe2000001ff00 */
[----:B------:R-:W-:-:S05]  /*3ab0*/  IMAD.MOV.U32 R5, RZ, RZ, c[0x0][0x16c] ;  /* 0x00005b00ff057624 */ /* 0x000fca00078e00ff */
[----:B------:R-:W-:Y:S01]  /*3ac0*/  STG.E.128 [R2.64], R4 ;  /* 0x0000000402007986 */ /* 0x000fe2000c101d24 */
[----:B------:R-:W-:Y:S05]  /*3ad0*/  EXIT ;  /* 0x000000000000794d */ /* 0x000fea0003800000 */
.L_x_5345:
        /* <DEDUP_REMOVED lines=24> */
.L_x_5349:
[----:B------:R-:W-:-:S05]  /*3c60*/  LOP3.LUT R5, R0, R9, RZ, 0xfc, !PT ;  /* 0x0000000900057212 */ /* 0x000fca00078efcff */
[----:B------:R-:W-:Y:S01]  /*3c70*/  STG.E.U8 [R2.64], R5 ;  /* 0x0000000502007986 */ /* 0x000fe2000c101124 */
[----:B------:R-:W-:Y:S05]  /*3c80*/  EXIT ;  /* 0x000000000000794d */ /* 0x000fea0003800000 */
.L_x_5348:
        /* <DEDUP_REMOVED lines=16> */
.L_x_5350:
[----:B------:R-:W-:Y:S01]  /*3d90*/  ISETP.GT.U32.AND P0, PT, R0, 0x7f800000, PT ;  /* 0x7f8000000000780c */ /* 0x000fe20003f04070 */
[----:B------:R-:W-:-:S05]  /*3da0*/  IMAD.MOV.U32 R0, RZ, RZ, 0x7f ;  /* 0x0000007fff007424 */ /* 0x000fca00078e00ff */
[----:B------:R-:W-:Y:S02]  /*3db0*/  SEL R0, R0, 0x7c, P0 ;  /* 0x0000007c00007807 */ /* 0x000fe40000000000 */
.L_x_5351:
[----:B------:R-:W-:-:S04]  /*3dc0*/  LOP3.LUT R4, R4, 0x80000000, RZ, 0xc0, !PT ;  /* 0x8000000004047812 */ /* 0x000fc800078ec0ff */
[----:B------:R-:W-:-:S04]  /*3dd0*/  SHF.R.U32.HI R5, RZ, 0x18, R4 ;  /* 0x00000018ff057819 */ /* 0x000fc80000011604 */
[----:B------:R-:W-:-:S05]  /*3de0*/  LOP3.LUT R5, R0, R5, RZ, 0xfc, !PT ;  /* 0x0000000500057212 */ /* 0x000fca00078efcff */
[----:B------:R-:W-:Y:S01]  /*3df0*/  STG.E.U8 [R2.64], R5 ;  /* 0x0000000502007986 */ /* 0x000fe2000c101124 */
[----:B------:R-:W-:Y:S05]  /*3e00*/  EXIT ;  /* 0x000000000000794d */ /* 0x000fea0003800000 */
.L_x_5347:
        /* <DEDUP_REMOVED lines=8> */
.L_x_5344:
        /* <DEDUP_REMOVED lines=11> */
.L_x_5354:
        /* <DEDUP_REMOVED lines=21> */
.L_x_5356:
[----:B------:R-:W-:-:S04]  /*4090*/  LOP3.LUT R4, R4, 0x80000000, RZ, 0xc0, !PT ;  /* 0x8000000004047812 */ /* 0x000fc800078ec0ff */
[----:B------:R-:W-:-:S04]  /*40a0*/  SHF.R.U32.HI R5, RZ, 0x18, R4 ;  /* 0x00000018ff057819 */ /* 0x000fc80000011604 */
[----:B------:R-:W-:-:S05]  /*40b0*/  LOP3.LUT R0, R0, R5, RZ, 0xfc, !PT ;  /* 0x0000000500007212 */ /* 0x000fca00078efcff */
.L_x_5355:
[----:B------:R-:W-:Y:S01]  /*40c0*/  STG.E.U8 [R2.64], R0 ;  /* 0x0000000002007986 */ /* 0x000fe2000c101124 */
[----:B------:R-:W-:Y:S05]  /*40d0*/  EXIT ;  /* 0x000000000000794d */ /* 0x000fea0003800000 */
.L_x_5353:
        /* <DEDUP_REMOVED lines=21> */
.L_x_5358:
[----:B------:R-:W-:-:S04]  /*4230*/  LOP3.LUT R4, R4, 0x80000000, RZ, 0xc0, !PT ;  /* 0x8000000004047812 */ /* 0x000fc800078ec0ff */
[----:B------:R-:W-:-:S04]  /*4240*/  SHF.R.U32.HI R5, RZ, 0x18, R4 ;  /* 0x00000018ff057819 */ /* 0x000fc80000011604 */
[----:B------:R-:W-:-:S05]  /*4250*/  LOP3.LUT R0, R0, R5, RZ, 0xfc, !PT ;  /* 0x0000000500007212 */ /* 0x000fca00078efcff */
.L_x_5357:
[----:B------:R-:W-:Y:S01]  /*4260*/  STG.E.U8 [R2.64], R0 ;  /* 0x0000000002007986 */ /* 0x000fe2000c101124 */
[----:B------:R-:W-:Y:S05]  /*4270*/  EXIT ;  /* 0x000000000000794d */ /* 0x000fea0003800000 */
.L_x_5352:
        /* <DEDUP_REMOVED lines=22> */
.L_x_5361:
[----:B------:R-:W-:Y:S01]  /*43e0*/  STG.E.U8 [R2.64], R0 ;  /* 0x0000000002007986 */ /* 0x000fe2000c101124 */
[----:B------:R-:W-:Y:S05]  /*43f0*/  EXIT ;  /* 0x000000000000794d */ /* 0x000fea0003800000 */
.L_x_5337:
        /* <DEDUP_REMOVED lines=20> */
.L_x_5360:
[----:B------:R-:W0:Y:S02]  /*4540*/  F2I.U64.F64.TRUNC R4, c[0x0][0x168] ;  /* 0x00005a0000047b11 */ /* 0x000e24000030d800 */
[----:B0-----:R-:W-:Y:S01]  /*4550*/  STG.E.64 [R2.64], R4 ;  /* 0x0000000402007986 */ /* 0x001fe2000c101b24 */
[----:B------:R-:W-:Y:S05]  /*4560*/  EXIT ;  /* 0x000000000000794d */ /* 0x000fea0003800000 */
.L_x_5359:
[----:B------:R-:W0:Y:S02]  /*4570*/  F2I.U32.F64.TRUNC R5, c[0x0][0x168] ;  /* 0x00005a0000057b11 */ /* 0x000e24000030d000 */
[----:B0-----:R-:W-:Y:S01]  /*4580*/  STG.E [R2.64], R5 ;  /* 0x0000000502007986 */ /* 0x001fe2000c101924 */
[----:B------:R-:W-:Y:S05]  /*4590*/  EXIT ;  /* 0x000000000000794d */ /* 0x000fea0003800000 */
.L_x_5362:
        /* <DEDUP_REMOVED lines=14> */
.L_x_6940:


//--------------------- .text._ZN2at6native18elementwise_kernelILi128ELi2EZNS0_22gpu_kernel_impl_nocastINS0_11FillFunctorIdEEEEvRNS_18TensorIteratorBaseERKT_EUliE_EEviT1_ --------------------------
	.section	.text._ZN2at6native18elementwise_kernelILi128ELi2EZNS0_22gpu_kernel_impl_nocastINS0_11FillFunctorIdEEEEvRNS_18TensorIteratorBaseERKT_EUliE_EEviT1_,"ax",@progbits
	.sectioninfo	@"SHI_REGISTERS=10"
	.align	128
        .global         _ZN2at6native18elementwise_kernelILi128ELi2EZNS0_22gpu_kernel_impl_nocastINS0_11FillFunctorIdEEEEvRNS_18TensorIteratorBaseERKT_EUliE_EEviT1_
        .type           _ZN2at6native18elementwise_kernelILi128ELi2EZNS0_22gpu_kernel_impl_nocastINS0_11FillFunctorIdEEEEvRNS_18TensorIteratorBaseERKT_EUliE_EEviT1_,@function
        .size           _ZN2at6native18elementwise_kernelILi128ELi2EZNS0_22gpu_kernel_impl_nocastINS0_11FillFunctorIdEEEEvRNS_18TensorIteratorBaseERKT_EUliE_EEviT1_,(.L_x_6941 - _ZN2at6native18elementwise_kernelILi128ELi2EZNS0_22gpu_kernel_impl_nocastINS0_11FillFunctorIdEEEEvRNS_18TensorIteratorBaseERKT_EUliE_EEviT1_)
        .other          _ZN2at6native18elementwise_kernelILi128ELi2EZNS0_22gpu_kernel_impl_nocastINS0_11FillFunctorIdEEEEvRNS_18TensorIteratorBaseERKT_EUliE_EEviT1_,@"STO_CUDA_ENTRY STV_DEFAULT"
_ZN2at6native18elementwise_kernelILi128ELi2EZNS0_22gpu_kernel_impl_nocastINS0_11FillFunctorIdEEEEvRNS_18TensorIteratorBaseERKT_EUliE_EEviT1_:
.text._ZN2at6native18elementwise_kernelILi128ELi2EZNS0_22gpu_kernel_impl_nocastINS0_11FillFunctorIdEEEEvRNS_18TensorIteratorBaseERKT_EUliE_EEviT1_:
        /* <DEDUP_REMOVED lines=208> */
.L_x_5366:
[----:B------:R-:W-:Y:S02]  /*0d00*/  IADD3 R4, P0, R0, c[0x0][0x300], RZ ;  /* 0x0000c00000047a10 */ /* 0x000fe40007f1e0ff */
[----:B------:R-:W-:Y:S02]  /*0d10*/  MOV R6, c[0x0][0x308] ;  /* 0x0000c20000067a02 */ /* 0x000fe40000000f00 */
[----:B------:R-:W-:Y:S01]  /*0d20*/  MOV R7, c[0x0][0x30c] ;  /* 0x0000c30000077a02 */ /* 0x000fe20000000f00 */
[----:B------:R-:W-:Y:S01]  /*0d30*/  IMAD.X R5, RZ, RZ, c[0x0][0x304], P0 ;  /* 0x0000c100ff057624 */ /* 0x000fe200000e06ff */
[----:B------:R-:W-:-:S04]  /*0d40*/  IADD3 R3, R3, 0x80, RZ ;  /* 0x0000008003037810 */ /* 0x000fc80007ffe0ff */
[----:B------:R0:W-:Y:S03]  /*0d50*/  STG.E.64 [R4.64], R6 ;  /* 0x0000000604007986 */ /* 0x0001e6000c101b04 */
.L_x_5365:
[----:B------:R-:W-:Y:S05]  /*0d60*/  BSYNC B0 ;  /* 0x0000000000007941 */ /* 0x000fea0003800000 */
.L_x_5364:
        /* <DEDUP_REMOVED lines=200> */
.L_x_5367:
[----:B------:R-:W-:Y:S01]  /*19f0*/  IADD3 R2, P0, R0, c[0x0][0x300], RZ ;  /* 0x0000c00000027a10 */ /* 0x000fe20007f1e0ff */
[----:B------:R-:W-:Y:S01]  /*1a00*/  IMAD.MOV.U32 R4, RZ, RZ, c[0x0][0x308] ;  /* 0x0000c200ff047624 */ /* 0x000fe200078e00ff */
[----:B------:R-:W-:Y:S02]  /*1a10*/  MOV R5, c[0x0][0x30c] ;  /* 0x0000c30000057a02 */ /* 0x000fe40000000f00 */
[----:B------:R-:W-:-:S05]  /*1a20*/  IADD3.X R3, RZ, c[0x0][0x304], RZ, P0, !PT ;  /* 0x0000c100ff037a10 */ /* 0x000fca00007fe4ff */
[----:B------:R-:W-:Y:S01]  /*1a30*/  STG.E.64 [R2.64], R4 ;  /* 0x0000000402007986 */ /* 0x000fe2000c101b04 */
[----:B------:R-:W-:Y:S05]  /*1a40*/  EXIT ;  /* 0x000000000000794d */ /* 0x000fea0003800000 */
.L_x_5363:
        /* <DEDUP_REMOVED lines=13> */
.L_x_5368:
        /* <DEDUP_REMOVED lines=14> */
.L_x_6941:


//--------------------- .text._ZN2at6native27unrolled_elementwise_kernelINS0_11FillFunctorIdEESt5arrayIPcLm1EELi4E23TrivialOffsetCalculatorILi0EjES7_ILi1EjENS0_6memory15LoadWithoutCastENSA_16StoreWithoutCastEEEviT_T0_T2_T3_T4_T5_ --------------------------
	.section	.text._ZN2at6native27unrolled_elementwise_kernelINS0_11FillFunctorIdEESt5arrayIPcLm1EELi4E23TrivialOffsetCalculatorILi0EjES7_ILi1EjENS0_6memory15LoadWithoutCastENSA_16StoreWithoutCastEEEviT_T0_T2_T3_T4_T5_,"ax",@progbits
	.sectioninfo	@"SHI_REGISTERS=12"
	.align	128
        .global         _ZN2at6native27unrolled_elementwise_kernelINS0_11FillFunctorIdEESt5arrayIPcLm1EELi4E23TrivialOffsetCalculatorILi0EjES7_ILi1EjENS0_6memory15LoadWithoutCastENSA_16StoreWithoutCastEEEviT_T0_T2_T3_T4_T5_
        .type           _ZN2at6native27unrolled_elementwise_kernelINS0_11FillFunctorIdEESt5arrayIPcLm1EELi4E23TrivialOffsetCalculatorILi0EjES7_ILi1EjENS0_6memory15LoadWithoutCastENSA_16StoreWithoutCastEEEviT_T0_T2_T3_T4_T5_,@function
        .size           _ZN2at6native27unrolled_elementwise_kernelINS0_11FillFunctorIdEESt5arrayIPcLm1EELi4E23TrivialOffsetCalculatorILi0EjES7_ILi1EjENS0_6memory15LoadWithoutCastENSA_16StoreWithoutCastEEEviT_T0_T2_T3_T4_T5_,(.L_x_6942 - _ZN2at6native27unrolled_elementwise_kernelINS0_11FillFunctorIdEESt5arrayIPcLm1EELi4E23TrivialOffsetCalculatorILi0EjES7_ILi1EjENS0_6memory15LoadWithoutCastENSA_16StoreWithoutCastEEEviT_T0_T2_T3_T4_T5_)
        .other          _ZN2at6native27unrolled_elementwise_kernelINS0_11FillFunctorIdEESt5arrayIPcLm1EELi4E23TrivialOffsetCalculatorILi0EjES7_ILi1EjENS0_6memory15LoadWithoutCastENSA_16StoreWithoutCastEEEviT_T0_T2_T3_T4_T5_,@"STO_CUDA_ENTRY STV_DEFAULT"
_ZN2at6native27unrolled_elementwise_kernelINS0_11FillFunctorIdEESt5arrayIPcLm1EELi4E23TrivialOffsetCalculatorILi0EjES7_ILi1EjENS0_6memory15LoadWithoutCastENSA_16StoreWithoutCastEEEviT_T0_T2_T3_T4_T5_:
.text._ZN2at6native27unrolled_elementwise_kernelINS0_11FillFunctorIdEESt5arrayIPcLm1EELi4E23TrivialOffsetCalculatorILi0EjES7_ILi1EjENS0_6memory15LoadWithoutCastENSA_16StoreWithoutCastEEEviT_T0_T2_T3_T4_T5_:
        /* <DEDUP_REMOVED lines=30> */
.L_x_5370:
[----:B------:R-:W-:Y:S05]  /*01e0*/  BSYNC B0 ;  /* 0x0000000000007941 */ /* 0x000fea0003800000 */
.L_x_5369:
        /* <DEDUP_REMOVED lines=9> */
.L_x_5371:
        /* <DEDUP_REMOVED lines=16> */
.L_x_6942:


//--------------------- .text._ZN2at6native29vectorized_elementwise_kernelILi2ENS0_11FillFunctorIdEESt5arrayIPcLm1EEEEviT0_T1_ --------------------------
	.section	.text._ZN2at6native29vectorized_elementwise_kernelILi2ENS0_11FillFunctorIdEESt5arrayIPcLm1EEEEviT0_T1_,"ax",@progbits
	.sectioninfo	@"SHI_REGISTERS=22"
	.align	128
        .global         _ZN2at6native29vectorized_elementwise_kernelILi2ENS0_11FillFunctorIdEESt5arrayIPcLm1EEEEviT0_T1_
        .type           _ZN2at6native29vectorized_elementwise_kernelILi2ENS0_11FillFunctorIdEESt5arrayIPcLm1EEEEviT0_T1_,@function
        .size           _ZN2at6native29vectorized_elementwise_kernelILi2ENS0_11FillFunctorIdEESt5arrayIPcLm1EEEEviT0_T1_,(.L_x_6943 - _ZN2at6native29vectorized_elementwise_kernelILi2ENS0_11FillFunctorIdEESt5arrayIPcLm1EEEEviT0_T1_)
        .other          _ZN2at6native29vectorized_elementwise_kernelILi2ENS0_11FillFunctorIdEESt5arrayIPcLm1EEEEviT0_T1_,@"STO_CUDA_ENTRY STV_DEFAULT"
_ZN2at6native29vectorized_elementwise_kernelILi2ENS0_11FillFunctorIdEESt5arrayIPcLm1EEEEviT0_T1_:
.text._ZN2at6native29vectorized_elementwise_kernelILi2ENS0_11FillFunctorIdEESt5arrayIPcLm1EEEEviT0_T1_:
        /* <DEDUP_REMOVED lines=32> */
.L_x_5372:
        /* <DEDUP_REMOVED lines=29> */
.L_x_5375:
        /* <DEDUP_REMOVED lines=9> */
.L_x_5376:
        /* <DEDUP_REMOVED lines=9> */
.L_x_5377:
        /* <DEDUP_REMOVED lines=10> */
.L_x_5378:
[----:B------:R-:W-:Y:S05]  /*0590*/  BSYNC B1 ;  /* 0x0000000000017941 */ /* 0x000fea0003800000 */
.L_x_5374:
        /* <DEDUP_REMOVED lines=8> */
.L_x_5379:
[----:B------:R-:W-:Y:S05]  /*0620*/  BSYNC B0 ;  /* 0x0000000000007941 */ /* 0x000fea0003800000 */
.L_x_5373:
        /* <DEDUP_REMOVED lines=10> */
.L_x_5380:
        /* <DEDUP_REMOVED lines=11> */
.L_x_6943:


//--------------------- .text._ZN2at6native29vectorized_elementwise_kernelILi4ENS0_11FillFunctorIdEESt5arrayIPcLm1EEEEviT0_T1_ --------------------------
	.section	.text._ZN2at6native29vectorized_elementwise_kernelILi4ENS0_11FillFunctorIdEESt5arrayIPcLm1EEEEviT0_T1_,"ax",@progbits
	.sectioninfo	@"SHI_REGISTERS=22"
	.align	128
        .global         _ZN2at6native29vectorized_elementwise_kernelILi4ENS0_11FillFunctorIdEESt5arrayIPcLm1EEEEviT0_T1_
        .type           _ZN2at6native29vectorized_elementwise_kernelILi4ENS0_11FillFunctorIdEESt5arrayIPcLm1EEEEviT0_T1_,@function
        .size           _ZN2at6native29vectorized_elementwise_kernelILi4ENS0_11FillFunctorIdEESt5arrayIPcLm1EEEEviT0_T1_,(.L_x_6944 - _ZN2at6native29vectorized_elementwise_kernelILi4ENS0_11FillFunctorIdEESt5arrayIPcLm1EEEEviT0_T1_)
        .other          _ZN2at6native29vectorized_elementwise_kernelILi4ENS0_11FillFunctorIdEESt5arrayIPcLm1EEEEviT0_T1_,@"STO_CUDA_ENTRY STV_DEFAULT"
_ZN2at6native29vectorized_elementwise_kernelILi4ENS0_11FillFunctorIdEESt5arrayIPcLm1EEEEviT0_T1_:
.text._ZN2at6native29vectorized_elementwise_kernelILi4ENS0_11FillFunctorIdEESt5arrayIPcLm1EEEEviT0_T1_:
        /* <DEDUP_REMOVED lines=32> */
.L_x_5381:
        /* <DEDUP_REMOVED lines=29> */
.L_x_5384:
        /* <DEDUP_REMOVED lines=9> */
.L_x_5385:
        /* <DEDUP_REMOVED lines=9> */
.L_x_5386:
        /* <DEDUP_REMOVED lines=10> */
.L_x_5387:
[----:B------:R-:W-:Y:S05]  /*0590*/  BSYNC B1 ;  /* 0x0000000000017941 */ /* 0x000fea0003800000 */
.L_x_5383:
        /* <DEDUP_REMOVED lines=8> */
.L_x_5388:
[----:B------:R-:W-:Y:S05]  /*0620*/  BSYNC B0 ;  /* 0x0000000000007941 */ /* 0x000fea0003800000 */
.L_x_5382:
        /* <DEDUP_REMOVED lines=10> */
.L_x_5389:
        /* <DEDUP_REMOVED lines=11> */
.L_x_6944:


//--------------------- .text._ZN2at6native29vectorized_elementwise_kernelILi8ENS0_11FillFunctorIdEESt5arrayIPcLm1EEEEviT0_T1_ --------------------------
	.section	.text._ZN2at6native29vectorized_elementwise_kernelILi8ENS0_11FillFunctorIdEESt5arrayIPcLm1EEEEviT0_T1_,"ax",@progbits
	.sectioninfo	@"SHI_REGISTERS=4"
	.align	128
        .global         _ZN2at6native29vectorized_elementwise_kernelILi8ENS0_11FillFunctorIdEESt5arrayIPcLm1EEEEviT0_T1_
        .type           _ZN2at6native29vectorized_elementwise_kernelILi8ENS0_11FillFunctorIdEESt5arrayIPcLm1EEEEviT0_T1_,@function
        .size           _ZN2at6native29vectorized_elementwise_kernelILi8ENS0_11FillFunctorIdEESt5arrayIPcLm1EEEEviT0_T1_,(.L_x_6945 - _ZN2at6native29vectorized_elementwise_kernelILi8ENS0_11FillFunctorIdEESt5arrayIPcLm1EEEEviT0_T1_)
        .other          _ZN2at6native29vectorized_elementwise_kernelILi8ENS0_11FillFunctorIdEESt5arrayIPcLm1EEEEviT0_T1_,@"STO_CUDA_ENTRY STV_DEFAULT"
_ZN2at6native29vectorized_elementwise_kernelILi8ENS0_11FillFunctorIdEESt5arrayIPcLm1EEEEviT0_T1_:
.text._ZN2at6native29vectorized_elementwise_kernelILi8ENS0_11FillFunctorIdEESt5arrayIPcLm1EEEEviT0_T1_:
[----:B------:R-:W-:Y:S02]  /*0000*/  MOV R1, c[0x0][0x28] ;  /* 0x00000a0000017a02 */ /* 0x000fe40000000f00 */
[----:B------:R-:W-:Y:S05]  /*0010*/  EXIT ;  /* 0x000000000000794d */ /* 0x000fea0003800000 */
.L_x_5390:
        /* <DEDUP_REMOVED lines=14> */
.L_x_6945:


//--------------------- .text._ZN2at6native18elementwise_kernelILi128ELi4EZNS0_15gpu_kernel_implINS0_11FillFunctorIsEEEEvRNS_18TensorIteratorBaseERKT_EUliE_EEviT1_ --------------------------
	.section	.text._ZN2at6native18elementwise_kernelILi128ELi4EZNS0_15gpu_kernel_implINS0_11FillFunctorIsEEEEvRNS_18TensorIteratorBaseERKT_EUliE_EEviT1_,"ax",@progbits
	.sectioninfo	@"SHI_REGISTERS=24"
	.align	128
        .global         _ZN2at6native18elementwise_kernelILi128ELi4EZNS0_15gpu_kernel_implINS0_11FillFunctorIsEEEEvRNS_18TensorIteratorBaseERKT_EUliE_EEviT1_
        .type           _ZN2at6native18elementwise_kernelILi128ELi4EZNS0_15gpu_kernel_implINS0_11FillFunctorIsEEEEvRNS_18TensorIteratorBaseERKT_EUliE_EEviT1_,@function
        .size           _ZN2at6native18elementwise_kernelILi128ELi4EZNS0_15gpu_kernel_implINS0_11FillFunctorIsEEEEvRNS_18TensorIteratorBaseERKT_EUliE_EEviT1_,(.L_x_6946 - _ZN2at6native18elementwise_kernelILi128ELi4EZNS0_15gpu_kernel_implINS0_11FillFunctorIsEEEEvRNS_18TensorIteratorBaseERKT_EUliE_EEviT1_)
        .other          _ZN2at6native18elementwise_kernelILi128ELi4EZNS0_15gpu_kernel_implINS0_11FillFunctorIsEEEEvRNS_18TensorIteratorBaseERKT_EUliE_EEviT1_,@"STO_CUDA_ENTRY STV_DEFAULT"
_ZN2at6native18elementwise_kernelILi128ELi4EZNS0_15gpu_kernel_implINS0_11FillFunctorIsEEEEvRNS_18TensorIteratorBaseERKT_EUliE_EEviT1_:
.text._ZN2at6native18elementwise_kernelILi128ELi4EZNS0_15gpu_kernel_implINS0_11FillFunctorIsEEEEvRNS_18TensorIteratorBaseERKT_EUliE_EEviT1_:
        /* <DEDUP_REMOVED lines=210> */
.L_x_5393:
        /* <DEDUP_REMOVED lines=17> */
.L_x_5397:
[----:B------:R-:W0:Y:S02]  /*0e30*/  LDC.U8 R5, c[0x0][0x308] ;  /* 0x0000c200ff057b82 */ /* 0x000e240000000000 */
[----:B0-----:R0:W-:Y:S01]  /*0e40*/  STG.E.U8 [R2.64], R5 ;  /* 0x0000000502007986 */ /* 0x0011e2000c101124 */
[----:B------:R-:W-:Y:S05]  /*0e50*/  BRA `(.L_x_5399) ;  /* 0x00000e9000007947 */ /* 0x000fea0003800000 */
.L_x_5396:
[----:B------:R-:W-:-:S13]  /*0e60*/  ISETP.NE.AND P0, PT, R4, 0x2, PT ;  /* 0x000000020400780c */ /* 0x000fda0003f05270 */
[----:B------:R-:W-:Y:S05]  /*0e70*/  @!P0 BRA `(.L_x_5400) ;  /* 0x000000f000008947 */ /* 0x000fea0003800000 */
[----:B------:R-:W-:-:S13]  /*0e80*/  ISETP.NE.AND P0, PT, R4, 0x3, PT ;  /* 0x000000030400780c */ /* 0x000fda0003f05270 */
[----:B------:R-:W-:Y:S05]  /*0e90*/  @!P0 BRA `(.L_x_5401) ;  /* 0x0000009000008947 */ /* 0x000fea0003800000 */
[----:B------:R-:W-:-:S13]  /*0ea0*/  ISETP.NE.AND P0, PT, R4, 0x4, PT ;  /* 0x000000040400780c */ /* 0x000fda0003f05270 */
[----:B------:R-:W-:Y:S05]  /*0eb0*/  @P0 BRA `(.L_x_5398) ;  /* 0x00000c5000000947 */ /* 0x000fea0003800000 */
[----:B------:R-:W-:Y:S02]  /*0ec0*/  ULDC.U16 UR4, c[0x0][0x308] ;  /* 0x0000c20000047ab9 */ /* 0x000fe40000000400 */
[----:B------:R-:W-:-:S04]  /*0ed0*/  UPRMT UR4, UR4, 0x9910, URZ ;  /* 0x0000991004047896 */ /* 0x000fc8000800003f */
[----:B------:R-:W-:Y:S02]  /*0ee0*/  USHF.R.S32.HI UR5, URZ, 0x1f, UR4 ;  /* 0x0000001f3f057899 */ /* 0x000fe40008011404 */
[----:B------:R-:W-:-:S04]  /*0ef0*/  IMAD.U32 R4, RZ, RZ, UR4 ;  /* 0x00000004ff047e24 */ /* 0x000fc8000f8e00ff */
[----:B------:R-:W-:-:S05]  /*0f00*/  IMAD.U32 R5, RZ, RZ, UR5 ;  /* 0x00000005ff057e24 */ /* 0x000fca000f8e00ff */
[----:B------:R0:W-:Y:S01]  /*0f10*/  STG.E.64 [R2.64], R4 ;  /* 0x0000000402007986 */ /* 0x0001e2000c101b24 */
[----:B------:R-:W-:Y:S05]  /*0f20*/  BRA `(.L_x_5399) ;  /* 0x00000dc000007947 */ /* 0x000fea0003800000 */
.L_x_5401:
[----:B------:R-:W0:Y:S02]  /*0f30*/  LDC.U16 R0, c[0x0][0x308] ;  /* 0x0000c200ff007b82 */ /* 0x000e240000000400 */
[----:B0-----:R-:W-:-:S05]  /*0f40*/  PRMT R5, R0, 0x9910, RZ ;  /* 0x0000991000057816 */ /* 0x001fca00000000ff */
[----:B------:R0:W-:Y:S01]  /*0f50*/  STG.E [R2.64], R5 ;  /* 0x0000000502007986 */ /* 0x0001e2000c101924 */
[----:B------:R-:W-:Y:S05]  /*0f60*/  BRA `(.L_x_5399) ;  /* 0x00000d8000007947 */ /* 0x000fea0003800000 */
.L_x_5400:
[----:B------:R-:W0:Y:S02]  /*0f70*/  LDC.U16 R5, c[0x0][0x308] ;  /* 0x0000c200ff057b82 */ /* 0x000e240000000400 */
[----:B0-----:R0:W-:Y:S01]  /*0f80*/  STG.E.U16 [R2.64], R5 ;  /* 0x0000000502007986 */ /* 0x0011e2000c101524 */
[----:B------:R-:W-:Y:S05]  /*0f90*/  BRA `(.L_x_5399) ;  /* 0x00000d5000007947 */ /* 0x000fea0003800000 */
.L_x_5395:
[----:B------:R-:W-:-:S13]  /*0fa0*/  ISETP.GT.AND P0, PT, R4, 0x6, PT ;  /* 0x000000060400780c */ /* 0x000fda0003f04270 */
[----:B------:R-:W-:Y:S05]  /*0fb0*/  @P0 BRA `(.L_x_5402) ;  /* 0x000000d000000947 */ /* 0x000fea0003800000 */
[----:B------:R-:W-:-:S13]  /*0fc0*/  ISETP.NE.AND P0, PT, R4, 0x5, PT ;  /* 0x000000050400780c */ /* 0x000fda0003f05270 */
[----:B------:R-:W-:Y:S05]  /*0fd0*/  @!P0 BRA `(.L_x_5403) ;  /* 0x0000006000008947 */ /* 0x000fea0003800000 */
[----:B------:R-:W-:-:S13]  /*0fe0*/  ISETP.NE.AND P0, PT, R4, 0x6, PT ;  /* 0x000000060400780c */ /* 0x000fda0003f05270 */
[----:B------:R-:W-:Y:S05]  /*0ff0*/  @P0 BRA `(.L_x_5398) ;  /* 0x00000b1000000947 */ /* 0x000fea0003800000 */
[----:B------:R-:W-:Y:S02]  /*1000*/  ULDC.U16 UR4, c[0x0][0x308] ;  /* 0x0000c20000047ab9 */ /* 0x000fe40000000400 */
[----:B------:R-:W0:Y:S02]  /*1010*/  I2F.S16 R5, UR4 ;  /* 0x0000000400057d06 */ /* 0x000e240008101400 */
[----:B0-----:R0:W-:Y:S01]  /*1020*/  STG.E [R2.64], R5 ;  /* 0x0000000502007986 */ /* 0x0011e2000c101924 */
[----:B------:R-:W-:Y:S05]  /*1030*/  BRA `(.L_x_5399) ;  /* 0x00000cb000007947 */ /* 0x000fea0003800000 */
.L_x_5403:
[----:B------:R-:W-:Y:S02]  /*1040*/  ULDC.U16 UR4, c[0x0][0x308] ;  /* 0x0000c20000047ab9 */ /* 0x000fe40000000400 */
[----:B------:R-:W0:Y:S02]  /*1050*/  I2F.S16 R0, UR4 ;  /* 0x0000000400007d06 */ /* 0x000e240008101400 */
[----:B0-----:R-:W-:-:S05]  /*1060*/  F2FP.PACK_AB R0, RZ, R0 ;  /* 0x00000000ff00723e */ /* 0x001fca00000000ff */
[----:B------:R0:W-:Y:S01]  /*1070*/  STG.E.U16 [R2.64], R0 ;  /* 0x0000000002007986 */ /* 0x0001e2000c101524 */
[----:B------:R-:W-:Y:S05]  /*1080*/  BRA `(.L_x_5399) ;  /* 0x00000c6000007947 */ /* 0x000fea0003800000 */
.L_x_5402:
        /* <DEDUP_REMOVED lines=8> */
[----:B------:R-:W0:Y:S04]  /*1110*/  I2F.S16 R4, UR4 ;  /* 0x0000000400047d06 */ /* 0x000e280008101400 */
[----:B0-----:R0:W-:Y:S01]  /*1120*/  STG.E.64 [R2.64], R4 ;  /* 0x0000000402007986 */ /* 0x0011e2000c101b24 */
[----:B------:R-:W-:Y:S05]  /*1130*/  BRA `(.L_x_5399) ;  /* 0x00000bb000007947 */ /* 0x000fea0003800000 */
.L_x_5405:
[----:B------:R-:W-:Y:S02]  /*1140*/  ULDC.U16 UR4, c[0x0][0x308] ;  /* 0x0000c20000047ab9 */ /* 0x000fe40000000400 */
[----:B------:R-:W0:Y:S02]  /*1150*/  I2F.S16 R0, UR4 ;  /* 0x0000000400007d06 */ /* 0x000e240008101400 */
[----:B0-----:R-:W-:-:S04]  /*1160*/  F2FP.PACK_AB R5, RZ, R0 ;  /* 0x00000000ff05723e */ /* 0x001fc800000000ff */
[----:B------:R-:W-:-:S05]  /*1170*/  PRMT R5, R5, 0x5410, RZ ;  /* 0x0000541005057816 */ /* 0x000fca00000000ff */
[----:B------:R0:W-:Y:S01]  /*1180*/  STG.E [R2.64], R5 ;  /* 0x0000000502007986 */ /* 0x0001e2000c101924 */
[----:B------:R-:W-:Y:S05]  /*1190*/  BRA `(.L_x_5399) ;  /* 0x00000b5000007947 */ /* 0x000fea0003800000 */
.L_x_5404:
[----:B------:R-:W-:Y:S02]  /*11a0*/  ULDC.U16 UR4, c[0x0][0x308] ;  /* 0x0000c20000047ab9 */ /* 0x000fe40000000400 */
[----:B------:R-:W0:Y:S02]  /*11b0*/  I2F.F64.S16 R4, UR4 ;  /* 0x0000000400047d12 */ /* 0x000e240008101c00 */
[----:B0-----:R0:W-:Y:S01]  /*11c0*/  STG.E.64 [R2.64], R4 ;  /* 0x0000000402007986 */ /* 0x0011e2000c101b24 */
[----:B------:R-:W-:Y:S05]  /*11d0*/  BRA `(.L_x_5399) ;  /* 0x00000b1000007947 */ /* 0x000fea0003800000 */
.L_x_5394:
        /* <DEDUP_REMOVED lines=14> */
.L_x_5408:
[----:B------:R-:W-:Y:S01]  /*12c0*/  ULDC.U16 UR4, c[0x0][0x308] ;  /* 0x0000c20000047ab9 */ /* 0x000fe20000000400 */
[----:B------:R-:W-:Y:S01]  /*12d0*/  CS2R R6, SRZ ;  /* 0x0000000000067805 */ /* 0x000fe2000001ff00 */
[----:B------:R-:W0:Y:S04]  /*12e0*/  I2F.F64.S16 R4, UR4 ;  /* 0x0000000400047d12 */ /* 0x000e280008101c00 */
[----:B0-----:R0:W-:Y:S01]  /*12f0*/  STG.E.128 [R2.64], R4 ;  /* 0x0000000402007986 */ /* 0x0011e2000c101d24 */
[----:B------:R-:W-:Y:S05]  /*1300*/  BRA `(.L_x_5399) ;  /* 0x000009e000007947 */ /* 0x000fea0003800000 */
.L_x_5407:
[----:B------:R-:W-:-:S13]  /*1310*/  ISETP.NE.AND P0, PT, R4, 0xf, PT ;  /* 0x0000000f0400780c */ /* 0x000fda0003f05270 */
[----:B------:R-:W-:Y:S05]  /*1320*/  @!P0 BRA `(.L_x_5409) ;  /* 0x000002b000008947 */ /* 0x000fea0003800000 */
[----:B------:R-:W-:-:S13]  /*1330*/  ISETP.NE.AND P0, PT, R4, 0x17, PT ;  /* 0x000000170400780c */ /* 0x000fda0003f05270 */
[----:B------:R-:W-:Y:S05]  /*1340*/  @!P0 BRA `(.L_x_5410) ;  /* 0x0000014000008947 */ /* 0x000fea0003800000 */
[----:B------:R-:W-:-:S13]  /*1350*/  ISETP.NE.AND P0, PT, R4, 0x18, PT ;  /* 0x000000180400780c */ /* 0x000fda0003f05270 */
[----:B------:R-:W-:Y:S05]  /*1360*/  @P0 BRA `(.L_x_5398) ;  /* 0x000007a000000947 */ /* 0x000fea0003800000 */
[----:B------:R-:W-:Y:S02]  /*1370*/  ULDC.U16 UR4, c[0x0][0x308] ;  /* 0x0000c20000047ab9 */ /* 0x000fe40000000400 */
[----:B------:R-:W0:Y:S02]  /*1380*/  I2F.S16 R7, UR4 ;  /* 0x0000000400077d06 */ /* 0x000e240008101400 */
        /* <DEDUP_REMOVED lines=13> */
.L_x_5411:
[----:B------:R-:W-:-:S05]  /*1460*/  LOP3.LUT R5, R4, R5, RZ, 0xfc, !PT ;  /* 0x0000000504057212 */ /* 0x000fca00078efcff */
[----:B------:R0:W-:Y:S01]  /*1470*/  STG.E.U8 [R2.64], R5 ;  /* 0x0000000502007986 */ /* 0x0001e2000c101124 */
[----:B------:R-:W-:Y:S05]  /*1480*/  BRA `(.L_x_5399) ;  /* 0x0000086000007947 */ /* 0x000fea0003800000 */
.L_x_5410:
[----:B------:R-:W-:Y:S02]  /*1490*/  ULDC.U16 UR4, c[0x0][0x308] ;  /* 0x0000c20000047ab9 */ /* 0x000fe40000000400 */
[----:B------:R-:W0:Y:S02]  /*14a0*/  I2F.S16 R5, UR4 ;  /* 0x0000000400057d06 */ /* 0x000e240008101400 */
        /* <DEDUP_REMOVED lines=11> */
.L_x_5412:
[----:B------:R-:W-:Y:S01]  /*1560*/  IMAD.MOV.U32 R0, RZ, RZ, 0x7f ;  /* 0x0000007fff007424 */ /* 0x000fe200078e00ff */
[----:B------:R-:W-:-:S04]  /*1570*/  ISETP.GT.U32.AND P0, PT, R4, 0x7f800000, PT ;  /* 0x7f8000000400780c */ /* 0x000fc80003f04070 */
[----:B------:R-:W-:Y:S02]  /*1580*/  SEL R0, R0, 0x7c, P0 ;  /* 0x0000007c00007807 */ /* 0x000fe40000000000 */
.L_x_5413:
[----:B------:R-:W-:-:S04]  /*1590*/  LOP3.LUT R5, R5, 0x80000000, RZ, 0xc0, !PT ;  /* 0x8000000005057812 */ /* 0x000fc800078ec0ff */
[----:B------:R-:W-:-:S04]  /*15a0*/  SHF.R.U32.HI R5, RZ, 0x18, R5 ;  /* 0x00000018ff057819 */ /* 0x000fc80000011605 */
[----:B------:R-:W-:-:S05]  /*15b0*/  LOP3.LUT R5, R0, R5, RZ, 0xfc, !PT ;  /* 0x0000000500057212 */ /* 0x000fca00078efcff */
[----:B------:R0:W-:Y:S01]  /*15c0*/  STG.E.U8 [R2.64], R5 ;  /* 0x0000000502007986 */ /* 0x0001e2000c101124 */
[----:B------:R-:W-:Y:S05]  /*15d0*/  BRA `(.L_x_5399) ;  /* 0x0000071000007947 */ /* 0x000fea0003800000 */
.L_x_5409:
[----:B------:R-:W-:Y:S02]  /*15e0*/  ULDC.U16 UR4, c[0x0][0x308] ;  /* 0x0000c20000047ab9 */ /* 0x000fe40000000400 */
[----:B------:R-:W0:Y:S02]  /*15f0*/  I2F.S16 R0, UR4 ;  /* 0x0000000400007d06 */ /* 0x000e240008101400 */
[----:B0-----:R-:W-:-:S05]  /*1600*/  F2FP.BF16.PACK_AB R0, RZ, R0 ;  /* 0x00000000ff00723e */ /* 0x001fca00000010ff */
[----:B------:R0:W-:Y:S01]  /*1610*/  STG.E.U16 [R2.64], R0 ;  /* 0x0000000002007986 */ /* 0x0001e2000c101524 */
[----:B------:R-:W-:Y:S05]  /*1620*/  BRA `(.L_x_5399) ;  /* 0x000006c000007947 */ /* 0x000fea0003800000 */
.L_x_5406:
        /* <DEDUP_REMOVED lines=11> */
.L_x_5416:
[----:B------:R-:W-:Y:S01]  /*16e0*/  ULDC.U16 UR4, c[0x0][0x308] ;  /* 0x0000c20000047ab9 */ /* 0x000fe20000000400 */
[----:B------:R-:W-:Y:S01]  /*16f0*/  IMAD.MOV.U32 R0, RZ, RZ, 0x80 ;  /* 0x00000080ff007424 */ /* 0x000fe200078e00ff */
[----:B------:R-:W0:Y:S02]  /*1700*/  I2F.S16 R5, UR4 ;  /* 0x0000000400057d06 */ /* 0x000e240008101400 */
        /* <DEDUP_REMOVED lines=14> */
.L_x_5418:
[----:B------:R-:W-:-:S04]  /*17f0*/  LOP3.LUT R5, R5, 0x80000000, RZ, 0xc0, !PT ;  /* 0x8000000005057812 */ /* 0x000fc800078ec0ff */
[----:B------:R-:W-:-:S04]  /*1800*/  SHF.R.U32.HI R5, RZ, 0x18, R5 ;  /* 0x00000018ff057819 */ /* 0x000fc80000011605 */
[----:B------:R-:W-:-:S04]  /*1810*/  LOP3.LUT R4, R4, R5, RZ, 0xfc, !PT ;  /* 0x0000000504047212 */ /* 0x000fc800078efcff */
[----:B------:R-:W-:-:S05]  /*1820*/  PRMT R0, R4, 0x7610, R0 ;  /* 0x0000761004007816 */ /* 0x000fca0000000000 */
.L_x_5417:
[----:B------:R0:W-:Y:S01]  /*1830*/  STG.E.U8 [R2.64], R0 ;  /* 0x0000000002007986 */ /* 0x0001e2000c101124 */
[----:B------:R-:W-:Y:S05]  /*1840*/  BRA `(.L_x_5399) ;  /* 0x000004a000007947 */ /* 0x000fea0003800000 */
.L_x_5415:
        /* <DEDUP_REMOVED lines=17> */
.L_x_5420:
[----:B------:R-:W-:-:S04]  /*1960*/  LOP3.LUT R5, R5, 0x80000000, RZ, 0xc0, !PT ;  /* 0x8000000005057812 */ /* 0x000fc800078ec0ff */
[----:B------:R-:W-:-:S04]  /*1970*/  SHF.R.U32.HI R5, RZ, 0x18, R5 ;  /* 0x00000018ff057819 */ /* 0x000fc80000011605 */
[----:B------:R-:W-:-:S04]  /*1980*/  LOP3.LUT R4, R4, R5, RZ, 0xfc, !PT ;  /* 0x0000000504047212 */ /* 0x000fc800078efcff */
[----:B------:R-:W-:-:S05]  /*1990*/  PRMT R0, R4, 0x7610, R0 ;  /* 0x0000761004007816 */ /* 0x000fca0000000000 */
.L_x_5419:
[----:B------:R0:W-:Y:S01]  /*19a0*/  STG.E.U8 [R2.64], R0 ;  /* 0x0000000002007986 */ /* 0x0001e2000c101124 */
[----:B------:R-:W-:Y:S05]  /*19b0*/  BRA `(.L_x_5399) ;  /* 0x0000033000007947 */ /* 0x000fea0003800000 */
.L_x_5414:
        /* <DEDUP_REMOVED lines=8> */
[----:B------:R-:W0:Y:S02]  /*1a40*/  I2F.S16 R5, UR4 ;  /* 0x0000000400057d06 */ /* 0x000e240008101400 */
        /* <DEDUP_REMOVED lines=10> */
.L_x_5423:
[----:B------:R0:W-:Y:S01]  /*1af0*/  STG.E.U8 [R2.64], R4 ;  /* 0x0000000402007986 */ /* 0x0001e2000c101124 */
[----:B------:R-:W-:Y:S05]  /*1b00*/  BRA `(.L_x_5399) ;  /* 0x000001e000007947 */ /* 0x000fea0003800000 */
.L_x_5398:
        /* <DEDUP_REMOVED lines=20> */
.L_x_5422:
[----:B------:R-:W-:Y:S02]  /*1c50*/  ULDC.U16 UR4, c[0x0][0x308] ;  /* 0x0000c20000047ab9 */ /* 0x000fe40000000400 */
[----:B------:R-:W-:-:S04]  /*1c60*/  UPRMT UR4, UR4, 0x9910, URZ ;  /* 0x0000991004047896 */ /* 0x000fc8000800003f */
[----:B------:R-:W-:Y:S02]  /*1c70*/  USHF.R.S32.HI UR5, URZ, 0x1f, UR4 ;  /* 0x0000001f3f057899 */ /* 0x000fe40008011404 */
[----:B------:R-:W-:-:S04]  /*1c80*/  IMAD.U32 R4, RZ, RZ, UR4 ;  /* 0x00000004ff047e24 */ /* 0x000fc8000f8e00ff */
[----:B------:R-:W-:-:S05]  /*1c90*/  IMAD.U32 R5, RZ, RZ, UR5 ;  /* 0x00000005ff057e24 */ /* 0x000fca000f8e00ff */
[----:B------:R0:W-:Y:S01]  /*1ca0*/  STG.E.64 [R2.64], R4 ;  /* 0x0000000402007986 */ /* 0x0001e2000c101b24 */
[----:B------:R-:W-:Y:S05]  /*1cb0*/  BRA `(.L_x_5399) ;  /* 0x0000003000007947 */ /* 0x000fea0003800000 */
.L_x_5421:
[----:B------:R-:W0:Y:S02]  /*1cc0*/  LDC.U16 R0, c[0x0][0x308] ;  /* 0x0000c200ff007b82 */ /* 0x000e240000000400 */
[----:B0-----:R-:W-:-:S05]  /*1cd0*/  PRMT R5, R0, 0x9910, RZ ;  /* 0x0000991000057816 */ /* 0x001fca00000000ff */
[----:B------:R0:W-:Y:S02]  /*1ce0*/  STG.E [R2.64], R5 ;  /* 0x0000000502007986 */ /* 0x0001e4000c101924 */
.L_x_5399:
[----:B------:R-:W-:-:S05]  /*1cf0*/  IMAD R16, R19, 0x200, R16 ;  /* 0x0000020013107824 */ /* 0x000fca00078e0210 */
[----:B------:R-:W-:Y:S02]  /*1d00*/  IADD3 R17, R16, 0x80, RZ ;  /* 0x0000008010117810 */ /* 0x000fe40007ffe0ff */
.L_x_5392:
[----:B------:R-:W-:Y:S05]  /*1d10*/  BSYNC B6 ;  /* 0x0000000000067941 */ /* 0x000fea0003800000 */
.L_x_5391:
        /* <DEDUP_REMOVED lines=205> */
.L_x_5426:
        /* <DEDUP_REMOVED lines=17> */
.L_x_5430:
[----:B------:R-:W0:Y:S02]  /*2b00*/  LDC.U8 R5, c[0x0][0x308] ;  /* 0x0000c200ff057b82 */ /* 0x000e240000000000 */
[----:B0-----:R0:W-:Y:S01]  /*2b10*/  STG.E.U8 [R2.64], R5 ;  /* 0x0000000502007986 */ /* 0x0011e2000c101124 */
[----:B------:R-:W-:Y:S05]  /*2b20*/  BRA `(.L_x_5432) ;  /* 0x00000e9000007947 */ /* 0x000fea0003800000 */
.L_x_5429:
        /* <DEDUP_REMOVED lines=13> */
.L_x_5434:
[----:B------:R-:W0:Y:S02]  /*2c00*/  LDC.U16 R0, c[0x0][0x308] ;  /* 0x0000c200ff007b82 */ /* 0x000e240000000400 */
[----:B0-----:R-:W-:-:S05]  /*2c10*/  PRMT R5, R0, 0x9910, RZ ;  /* 0x0000991000057816 */ /* 0x001fca00000000ff */
[----:B------:R0:W-:Y:S01]  /*2c20*/  STG.E [R2.64], R5 ;  /* 0x0000000502007986 */ /* 0x0001e2000c101924 */
[----:B------:R-:W-:Y:S05]  /*2c30*/  BRA `(.L_x_5432) ;  /* 0x00000d8000007947 */ /* 0x000fea0003800000 */
.L_x_5433:
[----:B------:R-:W0:Y:S02]  /*2c40*/  LDC.U16 R5, c[0x0][0x308] ;  /* 0x0000c200ff057b82 */ /* 0x000e240000000400 */
[----:B0-----:R0:W-:Y:S01]  /*2c50*/  STG.E.U16 [R2.64], R5 ;  /* 0x0000000502007986 */ /* 0x0011e2000c101524 */
[----:B------:R-:W-:Y:S05]  /*2c60*/  BRA `(.L_x_5432) ;  /* 0x00000d5000007947 */ /* 0x000fea0003800000 */
.L_x_5428:
        /* <DEDUP_REMOVED lines=10> */
.L_x_5436:
[----:B------:R-:W-:Y:S02]  /*2d10*/  ULDC.U16 UR4, c[0x0][0x308] ;  /* 0x0000c20000047ab9 */ /* 0x000fe40000000400 */
[----:B------:R-:W0:Y:S02]  /*2d20*/  I2F.S16 R0, UR4 ;  /* 0x0000000400007d06 */ /* 0x000e240008101400 */
[----:B0-----:R-:W-:-:S05]  /*2d30*/  F2FP.PACK_AB R0, RZ, R0 ;  /* 0x00000000ff00723e */ /* 0x001fca00000000ff */
[----:B------:R0:W-:Y:S01]  /*2d40*/  STG.E.U16 [R2.64], R0 ;  /* 0x0000000002007986 */ /* 0x0001e2000c101524 */
[----:B------:R-:W-:Y:S05]  /*2d50*/  BRA `(.L_x_5432) ;  /* 0x00000c6000007947 */ /* 0x000fea0003800000 */
.L_x_5435:
        /* <DEDUP_REMOVED lines=11> */
.L_x_5438:
[----:B------:R-:W-:Y:S02]  /*2e10*/  ULDC.U16 UR4, c[0x0][0x308] ;  /* 0x0000c20000047ab9 */ /* 0x000fe40000000400 */
[----:B------:R-:W0:Y:S02]  /*2e20*/  I2F.S16 R0, UR4 ;  /* 0x0000000400007d06 */ /* 0x000e240008101400 */
[----:B0-----:R-:W-:-:S04]  /*2e30*/  F2FP.PACK_AB R0, RZ, R0 ;  /* 0x00000000ff00723e */ /* 0x001fc800000000ff */
[----:B------:R-:W-:-:S05]  /*2e40*/  PRMT R0, R0, 0x5410, RZ ;  /* 0x0000541000007816 */ /* 0x000fca00000000ff */
[----:B------:R0:W-:Y:S01]  /*2e50*/  STG.E [R2.64], R0 ;  /* 0x0000000002007986 */ /* 0x0001e2000c101924 */
[----:B------:R-:W-:Y:S05]  /*2e60*/  BRA `(.L_x_5432) ;  /* 0x00000b5000007947 */ /* 0x000fea0003800000 */
.L_x_5437:
[----:B------:R-:W-:Y:S02]  /*2e70*/  ULDC.U16 UR4, c[0x0][0x308] ;  /* 0x0000c20000047ab9 */ /* 0x000fe40000000400 */
[----:B------:R-:W0:Y:S02]  /*2e80*/  I2F.F64.S16 R4, UR4 ;  /* 0x0000000400047d12 */ /* 0x000e240008101c00 */
[----:B0-----:R0:W-:Y:S01]  /*2e90*/  STG.E.64 [R2.64], R4 ;  /* 0x0000000402007986 */ /* 0x0011e2000c101b24 */
[----:B------:R-:W-:Y:S05]  /*2ea0*/  BRA `(.L_x_5432) ;  /* 0x00000b1000007947 */ /* 0x000fea0003800000 */
.L_x_5427:
        /* <DEDUP_REMOVED lines=14> */
.L_x_5441:
[----:B------:R-:W-:Y:S01]  /*2f90*/  ULDC.U16 UR4, c[0x0][0x308] ;  /* 0x0000c20000047ab9 */ /* 0x000fe20000000400 */
[----:B------:R-:W-:Y:S01]  /*2fa0*/  CS2R R6, SRZ ;  /* 0x0000000000067805 */ /* 0x000fe2000001ff00 */
[----:B------:R-:W0:Y:S04]  /*2fb0*/  I2F.F64.S16 R4, UR4 ;  /* 0x0000000400047d12 */ /* 0x000e280008101c00 */
[----:B0-----:R0:W-:Y:S01]  /*2fc0*/  STG.E.128 [R2.64], R4 ;  /* 0x0000000402007986 */ /* 0x0011e2000c101d24 */
[----:B------:R-:W-:Y:S05]  /*2fd0*/  BRA `(.L_x_5432) ;  /* 0x000009e000007947 */ /* 0x000fea0003800000 */
.L_x_5440:
        /* <DEDUP_REMOVED lines=21> */
.L_x_5444:
[----:B------:R-:W-:-:S05]  /*3130*/  LOP3.LUT R5, R0, R9, RZ, 0xfc, !PT ;  /* 0x0000000900057212 */ /* 0x000fca00078efcff */
[----:B------:R0:W-:Y:S01]  /*3140*/  STG.E.U8 [R2.64], R5 ;  /* 0x0000000502007986 */ /* 0x0001e2000c101124 */
[----:B------:R-:W-:Y:S05]  /*3150*/  BRA `(.L_x_5432) ;  /* 0x0000086000007947 */ /* 0x000fea0003800000 */
.L_x_5443:
        /* <DEDUP_REMOVED lines=13> */
.L_x_5445:
[----:B------:R-:W-:Y:S01]  /*3230*/  ISETP.GT.U32.AND P0, PT, R0, 0x7f800000, PT ;  /* 0x7f8000000000780c */ /* 0x000fe20003f04070 */
[----:B------:R-:W-:-:S05]  /*3240*/  IMAD.MOV.U32 R0, RZ, RZ, 0x7f ;  /* 0x0000007fff007424 */ /* 0x000fca00078e00ff */
[----:B------:R-:W-:Y:S02]  /*3250*/  SEL R0, R0, 0x7c, P0 ;  /* 0x0000007c00007807 */ /* 0x000fe40000000000 */
.L_x_5446:
[----:B------:R-:W-:-:S04]  /*3260*/  LOP3.LUT R4, R4, 0x80000000, RZ, 0xc0, !PT ;  /* 0x8000000004047812 */ /* 0x000fc800078ec0ff */
[----:B------:R-:W-:-:S04]  /*3270*/  SHF.R.U32.HI R5, RZ, 0x18, R4 ;  /* 0x00000018ff057819 */ /* 0x000fc80000011604 */
[----:B------:R-:W-:-:S05]  /*3280*/  LOP3.LUT R5, R0, R5, RZ, 0xfc, !PT ;  /* 0x0000000500057212 */ /* 0x000fca00078efcff */
[----:B------:R0:W-:Y:S01]  /*3290*/  STG.E.U8 [R2.64], R5 ;  /* 0x0000000502007986 */ /* 0x0001e2000c101124 */
[----:B------:R-:W-:Y:S05]  /*32a0*/  BRA `(.L_x_5432) ;  /* 0x0000071000007947 */ /* 0x000fea0003800000 */
.L_x_5442:
[----:B------:R-:W-:Y:S02]  /*32b0*/  ULDC.U16 UR4, c[0x0][0x308] ;  /* 0x0000c20000047ab9 */ /* 0x000fe40000000400 */
[----:B------:R-:W0:Y:S02]  /*32c0*/  I2F.S16 R0, UR4 ;  /* 0x0000000400007d06 */ /* 0x000e240008101400 */
[----:B0-----:R-:W-:-:S05]  /*32d0*/  F2FP.BF16.PACK_AB R0, RZ, R0 ;  /* 0x00000000ff00723e */ /* 0x001fca00000010ff */
[----:B------:R0:W-:Y:S01]  /*32e0*/  STG.E.U16 [R2.64], R0 ;  /* 0x0000000002007986 */ /* 0x0001e2000c101524 */
[----:B------:R-:W-:Y:S05]  /*32f0*/  BRA `(.L_x_5432) ;  /* 0x000006c000007947 */ /* 0x000fea0003800000 */
.L_x_5439:
        /* <DEDUP_REMOVED lines=11> */
.L_x_5449:
        /* <DEDUP_REMOVED lines=18> */
.L_x_5451:
[----:B------:R-:W-:-:S04]  /*34d0*/  LOP3.LUT R4, R4, 0x80000000, RZ, 0xc0, !PT ;  /* 0x8000000004047812 */ /* 0x000fc800078ec0ff */
[----:B------:R-:W-:-:S04]  /*34e0*/  SHF.R.U32.HI R5, RZ, 0x18, R4 ;  /* 0x00000018ff057819 */ /* 0x000fc80000011604 */
[----:B------:R-:W-:-:S05]  /*34f0*/  LOP3.LUT R0, R0, R5, RZ, 0xfc, !PT ;  /* 0x0000000500007212 */ /* 0x000fca00078efcff */
.L_x_5450:
[----:B------:R0:W-:Y:S01]  /*3500*/  STG.E.U8 [R2.64], R0 ;  /* 0x0000000002007986 */ /* 0x0001e2000c101124 */
[----:B------:R-:W-:Y:S05]  /*3510*/  BRA `(.L_x_5432) ;  /* 0x000004a000007947 */ /* 0x000fea0003800000 */
.L_x_5448:
        /* <DEDUP_REMOVED lines=18> */
.L_x_5453:
[----:B------:R-:W-:-:S04]  /*3640*/  LOP3.LUT R4, R4, 0x80000000, RZ, 0xc0, !PT ;  /* 0x8000000004047812 */ /* 0x000fc800078ec0ff */
[----:B------:R-:W-:-:S04]  /*3650*/  SHF.R.U32.HI R5, RZ, 0x18, R4 ;  /* 0x00000018ff057819 */ /* 0x000fc80000011604 */
[----:B------:R-:W-:-:S05]  /*3660*/  LOP3.LUT R0, R0, R5, RZ, 0xfc, !PT ;  /* 0x0000000500007212 */ /* 0x000fca00078efcff */
.L_x_5452:
[----:B------:R0:W-:Y:S01]  /*3670*/  STG.E.U8 [R2.64], R0 ;  /* 0x0000000002007986 */ /* 0x0001e2000c101124 */
[----:B------:R-:W-:Y:S05]  /*3680*/  BRA `(.L_x_5432) ;  /* 0x0000033000007947 */ /* 0x000fea0003800000 */
.L_x_5447:
        /* <DEDUP_REMOVED lines=19> */
.L_x_5456:
[----:B------:R0:W-:Y:S01]  /*37c0*/  STG.E.U8 [R2.64], R0 ;  /* 0x0000000002007986 */ /* 0x0001e2000c101124 */
[----:B------:R-:W-:Y:S05]  /*37d0*/  BRA `(.L_x_5432) ;  /* 0x000001e000007947 */ /* 0x000fea0003800000 */
.L_x_5431:
        /* <DEDUP_REMOVED lines=20> */
.L_x_5455:
[----:B------:R-:W-:Y:S02]  /*3920*/  ULDC.U16 UR4, c[0x0][0x308] ;  /* 0x0000c20000047ab9 */ /* 0x000fe40000000400 */
[----:B------:R-:W-:-:S04]  /*3930*/  UPRMT UR4, UR4, 0x9910, URZ ;  /* 0x0000991004047896 */ /* 0x000fc8000800003f */
[----:B------:R-:W-:Y:S02]  /*3940*/  USHF.R.S32.HI UR5, URZ, 0x1f, UR4 ;  /* 0x0000001f3f057899 */ /* 0x000fe40008011404 */
[----:B------:R-:W-:-:S04]  /*3950*/  IMAD.U32 R4, RZ, RZ, UR4 ;  /* 0x00000004ff047e24 */ /* 0x000fc8000f8e00ff */
[----:B------:R-:W-:-:S05]  /*3960*/  IMAD.U32 R5, RZ, RZ, UR5 ;  /* 0x00000005ff057e24 */ /* 0x000fca000f8e00ff */
[----:B------:R0:W-:Y:S01]  /*3970*/  STG.E.64 [R2.64], R4 ;  /* 0x0000000402007986 */ /* 0x0001e2000c101b24 */
[----:B------:R-:W-:Y:S05]  /*3980*/  BRA `(.L_x_5432) ;  /* 0x0000003000007947 */ /* 0x000fea0003800000 */
.L_x_5454:
[----:B------:R-:W0:Y:S02]  /*3990*/  LDC.U16 R0, c[0x0][0x308] ;  /* 0x0000c200ff007b82 */ /* 0x000e240000000400 */
[----:B0-----:R-:W-:-:S05]  /*39a0*/  PRMT R5, R0, 0x9910, RZ ;  /* 0x0000991000057816 */ /* 0x001fca00000000ff */
[----:B------:R0:W-:Y:S02]  /*39b0*/  STG.E [R2.64], R5 ;  /* 0x0000000502007986 */ /* 0x0001e4000c101924 */
.L_x_5432:
        /* <DEDUP_REMOVED lines=205> */
.L_x_5457:
        /* <DEDUP_REMOVED lines=17> */
.L_x_5461:
[----:B------:R-:W0:Y:S02]  /*47a0*/  LDC.U8 R5, c[0x0][0x308] ;  /* 0x0000c200ff057b82 */ /* 0x000e240000000000 */
[----:B0-----:R0:W-:Y:S01]  /*47b0*/  STG.E.U8 [R2.64], R5 ;  /* 0x0000000502007986 */ /* 0x0011e2000c101124 */
[----:B------:R-:W-:Y:S05]  /*47c0*/  BRA `(.L_x_5463) ;  /* 0x00000e9000007947 */ /* 0x000fea0003800000 */
.L_x_5460:
        /* <DEDUP_REMOVED lines=13> */
.L_x_5465:
[----:B------:R-:W0:Y:S02]  /*48a0*/  LDC.U16 R0, c[0x0][0x308] ;  /* 0x0000c200ff007b82 */ /* 0x000e240000000400 */
[----:B0-----:R-:W-:-:S05]  /*48b0*/  PRMT R5, R0, 0x9910, RZ ;  /* 0x0000991000057816 */ /* 0x001fca00000000ff */
[----:B------:R0:W-:Y:S01]  /*48c0*/  STG.E [R2.64], R5 ;  /* 0x0000000502007986 */ /* 0x0001e2000c101924 */
[----:B------:R-:W-:Y:S05]  /*48d0*/  BRA `(.L_x_5463) ;  /* 0x00000d8000007947 */ /* 0x000fea0003800000 */
.L_x_5464:
[----:B------:R-:W0:Y:S02]  /*48e0*/  LDC.U16 R5, c[0x0][0x308] ;  /* 0x0000c200ff057b82 */ /* 0x000e240000000400 */
[----:B0-----:R0:W-:Y:S01]  /*48f0*/  STG.E.U16 [R2.64], R5 ;  /* 0x0000000502007986 */ /* 0x0011e2000c101524 */
[----:B------:R-:W-:Y:S05]  /*4900*/  BRA `(.L_x_5463) ;  /* 0x00000d5000007947 */ /* 0x000fea0003800000 */
.L_x_5459:
        /* <DEDUP_REMOVED lines=10> */
.L_x_5467:
[----:B------:R-:W-:Y:S02]  /*49b0*/  ULDC.U16 UR4, c[0x0][0x308] ;  /* 0x0000c20000047ab9 */ /* 0x000fe40000000400 */
[----:B------:R-:W0:Y:S02]  /*49c0*/  I2F.S16 R0, UR4 ;  /* 0x0000000400007d06 */ /* 0x000e240008101400 */
[----:B0-----:R-:W-:-:S05]  /*49d0*/  F2FP.PACK_AB R0, RZ, R0 ;  /* 0x00000000ff00723e */ /* 0x001fca00000000ff */
[----:B------:R0:W-:Y:S01]  /*49e0*/  STG.E.U16 [R2.64], R0 ;  /* 0x0000000002007986 */ /* 0x0001e2000c101524 */
[----:B------:R-:W-:Y:S05]  /*49f0*/  BRA `(.L_x_5463) ;  /* 0x00000c6000007947 */ /* 0x000fea0003800000 */
.L_x_5466:
        /* <DEDUP_REMOVED lines=11> */
.L_x_5469:
[----:B------:R-:W-:Y:S02]  /*4ab0*/  ULDC.U16 UR4, c[0x0][0x308] ;  /* 0x0000c20000047ab9 */ /* 0x000fe40000000400 */
[----:B------:R-:W0:Y:S02]  /*4ac0*/  I2F.S16 R0, UR4 ;  /* 0x0000000400007d06 */ /* 0x000e240008101400 */
[----:B0-----:R-:W-:-:S04]  /*4ad0*/  F2FP.PACK_AB R0, RZ, R0 ;  /* 0x00000000ff00723e */ /* 0x001fc800000000ff */
[----:B------:R-:W-:-:S05]  /*4ae0*/  PRMT R0, R0, 0x5410, RZ ;  /* 0x0000541000007816 */ /* 0x000fca00000000ff */
[----:B------:R0:W-:Y:S01]  /*4af0*/  STG.E [R2.64], R0 ;  /* 0x0000000002007986 */ /* 0x0001e2000c101924 */
[----:B------:R-:W-:Y:S05]  /*4b00*/  BRA `(.L_x_5463) ;  /* 0x00000b5000007947 */ /* 0x000fea0003800000 */
.L_x_5468:
[----:B------:R-:W-:Y:S02]  /*4b10*/  ULDC.U16 UR4, c[0x0][0x308] ;  /* 0x0000c20000047ab9 */ /* 0x000fe40000000400 */
[----:B------:R-:W0:Y:S02]  /*4b20*/  I2F.F64.S16 R4, UR4 ;  /* 0x0000000400047d12 */ /* 0x000e240008101c00 */
[----:B0-----:R0:W-:Y:S01]  /*4b30*/  STG.E.64 [R2.64], R4 ;  /* 0x0000000402007986 */ /* 0x0011e2000c101b24 */
[----:B------:R-:W-:Y:S05]  /*4b40*/  BRA `(.L_x_5463) ;  /* 0x00000b1000007947 */ /* 0x000fea0003800000 */
.L_x_5458:
        /* <DEDUP_REMOVED lines=14> */
.L_x_5472:
[----:B------:R-:W-:Y:S01]  /*4c30*/  ULDC.U16 UR4, c[0x0][0x308] ;  /* 0x0000c20000047ab9 */ /* 0x000fe20000000400 */
[----:B------:R-:W-:Y:S01]  /*4c40*/  CS2R R6, SRZ ;  /* 0x0000000000067805 */ /* 0x000fe2000001ff00 */
[----:B------:R-:W0:Y:S04]  /*4c50*/  I2F.F64.S16 R4, UR4 ;  /* 0x0000000400047d12 */ /* 0x000e280008101c00 */
[----:B0-----:R0:W-:Y:S01]  /*4c60*/  STG.E.128 [R2.64], R4 ;  /* 0x0000000402007986 */ /* 0x0011e2000c101d24 */
[----:B------:R-:W-:Y:S05]  /*4c70*/  BRA `(.L_x_5463) ;  /* 0x000009e000007947 */ /* 0x000fea0003800000 */
.L_x_5471:
        /* <DEDUP_REMOVED lines=21> */
.L_x_5475:
[----:B------:R-:W-:-:S05]  /*4dd0*/  LOP3.LUT R5, R0, R9, RZ, 0xfc, !PT ;  /* 0x0000000900057212 */ /* 0x000fca00078efcff */
[----:B------:R0:W-:Y:S01]  /*4de0*/  STG.E.U8 [R2.64], R5 ;  /* 0x0000000502007986 */ /* 0x0001e2000c101124 */
[----:B------:R-:W-:Y:S05]  /*4df0*/  BRA `(.L_x_5463) ;  /* 0x0000086000007947 */ /* 0x000fea0003800000 */
.L_x_5474:
        /* <DEDUP_REMOVED lines=13> */
.L_x_5476:
[----:B------:R-:W-:Y:S01]  /*4ed0*/  ISETP.GT.U32.AND P0, PT, R0, 0x7f800000, PT ;  /* 0x7f8000000000780c */ /* 0x000fe20003f04070 */
[----:B------:R-:W-:-:S05]  /*4ee0*/  IMAD.MOV.U32 R0, RZ, RZ, 0x7f ;  /* 0x0000007fff007424 */ /* 0x000fca00078e00ff */
[----:B------:R-:W-:Y:S02]  /*4ef0*/  SEL R0, R0, 0x7c, P0 ;  /* 0x0000007c00007807 */ /* 0x000fe40000000000 */
.L_x_5477:
[----:B------:R-:W-:-:S04]  /*4f00*/  LOP3.LUT R4, R4, 0x80000000, RZ, 0xc0, !PT ;  /* 0x8000000004047812 */ /* 0x000fc800078ec0ff */
[----:B------:R-:W-:-:S04]  /*4f10*/  SHF.R.U32.HI R5, RZ, 0x18, R4 ;  /* 0x00000018ff057819 */ /* 0x000fc80000011604 */
[----:B------:R-:W-:-:S05]  /*4f20*/  LOP3.LUT R5, R0, R5, RZ, 0xfc, !PT ;  /* 0x0000000500057212 */ /* 0x000fca00078efcff */
[----:B------:R0:W-:Y:S01]  /*4f30*/  STG.E.U8 [R2.64], R5 ;  /* 0x0000000502007986 */ /* 0x0001e2000c101124 */
[----:B------:R-:W-:Y:S05]  /*4f40*/  BRA `(.L_x_5463) ;  /* 0x0000071000007947 */ /* 0x000fea0003800000 */
.L_x_5473:
[----:B------:R-:W-:Y:S02]  /*4f50*/  ULDC.U16 UR4, c[0x0][0x308] ;  /* 0x0000c20000047ab9 */ /* 0x000fe40000000400 */
[----:B------:R-:W0:Y:S02]  /*4f60*/  I2F.S16 R0, UR4 ;  /* 0x0000000400007d06 */ /* 0x000e240008101400 */
[----:B0-----:R-:W-:-:S05]  /*4f70*/  F2FP.BF16.PACK_AB R0, RZ, R0 ;  /* 0x00000000ff00723e */ /* 0x001fca00000010ff */
[----:B------:R0:W-:Y:S01]  /*4f80*/  STG.E.U16 [R2.64], R0 ;  /* 0x0000000002007986 */ /* 0x0001e2000c101524 */
[----:B------:R-:W-:Y:S05]  /*4f90*/  BRA `(.L_x_5463) ;  /* 0x000006c000007947 */ /* 0x000fea0003800000 */
.L_x_5470:
        /* <DEDUP_REMOVED lines=11> */
.L_x_5480:
        /* <DEDUP_REMOVED lines=18> */
.L_x_5482:
[----:B------:R-:W-:-:S04]  /*5170*/  LOP3.LUT R4, R4, 0x80000000, RZ, 0xc0, !PT ;  /* 0x8000000004047812 */ /* 0x000fc800078ec0ff */
[----:B------:R-:W-:-:S04]  /*5180*/  SHF.R.U32.HI R5, RZ, 0x18, R4 ;  /* 0x00000018ff057819 */ /* 0x000fc80000011604 */
[----:B------:R-:W-:-:S05]  /*5190*/  LOP3.LUT R0, R0, R5, RZ, 0xfc, !PT ;  /* 0x0000000500007212 */ /* 0x000fca00078efcff */
.L_x_5481:
[----:B------:R0:W-:Y:S01]  /*51a0*/  STG.E.U8 [R2.64], R0 ;  /* 0x0000000002007986 */ /* 0x0001e2000c101124 */
[----:B------:R-:W-:Y:S05]  /*51b0*/  BRA `(.L_x_5463) ;  /* 0x000004a000007947 */ /* 0x000fea0003800000 */
.L_x_5479:
        /* <DEDUP_REMOVED lines=18> */
.L_x_5484:
[----:B------:R-:W-:-:S04]  /*52e0*/  LOP3.LUT R4, R4, 0x80000000, RZ, 0xc0, !PT ;  /* 0x8000000004047812 */ /* 0x000fc800078ec0ff */
[----:B------:R-:W-:-:S04]  /*52f0*/  SHF.R.U32.HI R5, RZ, 0x18, R4 ;  /* 0x00000018ff057819 */ /* 0x000fc80000011604 */
[----:B------:R-:W-:-:S05]  /*5300*/  LOP3.LUT R0, R0, R5, RZ, 0xfc, !PT ;  /* 0x0000000500007212 */ /* 0x000fca00078efcff */
.L_x_5483:
[----:B------:R0:W-:Y:S01]  /*5310*/  STG.E.U8 [R2.64], R0 ;  /* 0x0000000002007986 */ /* 0x0001e2000c101124 */
[----:B------:R-:W-:Y:S05]  /*5320*/  BRA `(.L_x_5463) ;  /* 0x0000033000007947 */ /* 0x000fea0003800000 */
.L_x_5478:
        /* <DEDUP_REMOVED lines=19> */
.L_x_5487:
[----:B------:R0:W-:Y:S01]  /*5460*/  STG.E.U8 [R2.64], R0 ;  /* 0x0000000002007986 */ /* 0x0001e2000c101124 */
[----:B------:R-:W-:Y:S05]  /*5470*/  BRA `(.L_x_5463) ;  /* 0x000001e000007947 */ /* 0x000fea0003800000 */
.L_x_5462:
        /* <DEDUP_REMOVED lines=20> */
.L_x_5486:
[----:B------:R-:W-:Y:S02]  /*55c0*/  ULDC.U16 UR4, c[0x0][0x308] ;  /* 0x0000c20000047ab9 */ /* 0x000fe40000000400 */
[----:B------:R-:W-:-:S04]  /*55d0*/  UPRMT UR4, UR4, 0x9910, URZ ;  /* 0x0000991004047896 */ /* 0x000fc8000800003f */
[----:B------:R-:W-:Y:S02]  /*55e0*/  USHF.R.S32.HI UR5, URZ, 0x1f, UR4 ;  /* 0x0000001f3f057899 */ /* 0x000fe40008011404 */
[----:B------:R-:W-:-:S04]  /*55f0*/  IMAD.U32 R4, RZ, RZ, UR4 ;  /* 0x00000004ff047e24 */ /* 0x000fc8000f8e00ff */
[----:B------:R-:W-:-:S05]  /*5600*/  IMAD.U32 R5, RZ, RZ, UR5 ;  /* 0x00000005ff057e24 */ /* 0x000fca000f8e00ff */
[----:B------:R0:W-:Y:S01]  /*5610*/  STG.E.64 [R2.64], R4 ;  /* 0x0000000402007986 */ /* 0x0001e2000c101b24 */
[----:B------:R-:W-:Y:S05]  /*5620*/  BRA `(.L_x_5463) ;  /* 0x0000003000007947 */ /* 0x000fea0003800000 */
.L_x_5485:
[----:B------:R-:W0:Y:S02]  /*5630*/  LDC.U16 R0, c[0x0][0x308] ;  /* 0x0000c200ff007b82 */ /* 0x000e240000000400 */
[----:B0-----:R-:W-:-:S05]  /*5640*/  PRMT R5, R0, 0x9910, RZ ;  /* 0x0000991000057816 */ /* 0x001fca00000000ff */
[----:B------:R0:W-:Y:S02]  /*5650*/  STG.E [R2.64], R5 ;  /* 0x0000000502007986 */ /* 0x0001e4000c101924 */
.L_x_5463:
[----:B------:R-:W-:Y:S02]  /*5660*/  IADD3 R17, R17, 0x80, RZ ;  /* 0x0000008011117810 */ /* 0x000fe40007ffe0ff */
.L_x_5425:
[----:B------:R-:W-:Y:S05]  /*5670*/  BSYNC B6 ;  /* 0x0000000000067941 */ /* 0x000fea0003800000 */
.L_x_5424:
        /* <DEDUP_REMOVED lines=204> */
.L_x_5488:
        /* <DEDUP_REMOVED lines=17> */
.L_x_5492:
[----:B------:R-:W0:Y:S02]  /*6450*/  LDC.U8 R5, c[0x0][0x308] ;  /* 0x0000c200ff057b82 */ /* 0x000e240000000000 */
[----:B0-----:R-:W-:Y:S01]  /*6460*/  STG.E.U8 [R2.64], R5 ;  /* 0x0000000502007986 */ /* 0x001fe2000c101124 */
[----:B------:R-:W-:Y:S05]  /*6470*/  EXIT ;  /* 0x000000000000794d */ /* 0x000fea0003800000 */
.L_x_5491:
        /* <DEDUP_REMOVED lines=11> */
[----:B------:R-:W-:Y:S01]  /*6530*/  STG.E.64 [R2.64], R4 ;  /* 0x0000000402007986 */ /* 0x000fe2000c101b24 */
[----:B------:R-:W-:Y:S05]  /*6540*/  EXIT ;  /* 0x000000000000794d */ /* 0x000fea0003800000 */
.L_x_5495:
[----:B------:R-:W0:Y:S02]  /*6550*/  LDC.U16 R0, c[0x0][0x308] ;  /* 0x0000c200ff007b82 */ /* 0x000e240000000400 */
[----:B0-----:R-:W-:-:S05]  /*6560*/  PRMT R5, R0, 0x9910, RZ ;  /* 0x0000991000057816 */ /* 0x001fca00000000ff */
[----:B------:R-:W-:Y:S01]  /*6570*/  STG.E [R2.64], R5 ;  /* 0x0000000502007986 */ /* 0x000fe2000c101924 */
[----:B------:R-:W-:Y:S05]  /*6580*/  EXIT ;  /* 0x000000000000794d */ /* 0x000fea0003800000 */
.L_x_5494:
[----:B------:R-:W0:Y:S02]  /*6590*/  LDC.U16 R5, c[0x0][0x308] ;  /* 0x0000c200ff057b82 */ /* 0x000e240000000400 */
[----:B0-----:R-:W-:Y:S01]  /*65a0*/  STG.E.U16 [R2.64], R5 ;  /* 0x0000000502007986 */ /* 0x001fe2000c101524 */
[----:B------:R-:W-:Y:S05]  /*65b0*/  EXIT ;  /* 0x000000000000794d */ /* 0x000fea0003800000 */
.L_x_5490:
        /* <DEDUP_REMOVED lines=8> */
[----:B0-----:R-:W-:Y:S01]  /*6640*/  STG.E [R2.64], R5 ;  /* 0x0000000502007986 */ /* 0x001fe2000c101924 */
[----:B------:R-:W-:Y:S05]  /*6650*/  EXIT ;  /* 0x000000000000794d */ /* 0x000fea0003800000 */
.L_x_5497:
[----:B------:R-:W-:Y:S02]  /*6660*/  ULDC.U16 UR4, c[0x0][0x308] ;  /* 0x0000c20000047ab9 */ /* 0x000fe40000000400 */
[----:B------:R-:W0:Y:S02]  /*6670*/  I2F.S16 R0, UR4 ;  /* 0x0000000400007d06 */ /* 0x000e240008101400 */
[----:B0-----:R-:W-:-:S05]  /*6680*/  F2FP.PACK_AB R0, RZ, R0 ;  /* 0x00000000ff00723e */ /* 0x001fca00000000ff */
[----:B------:R-:W-:Y:S01]  /*6690*/  STG.E.U16 [R2.64], R0 ;  /* 0x0000000002007986 */ /* 0x000fe2000c101524 */
[----:B------:R-:W-:Y:S05]  /*66a0*/  EXIT ;  /* 0x000000000000794d */ /* 0x000fea0003800000 */
.L_x_5496:
        /* <DEDUP_REMOVED lines=9> */
[----:B0-----:R-:W-:Y:S01]  /*6740*/  STG.E.64 [R2.64], R4 ;  /* 0x0000000402007986 */ /* 0x001fe2000c101b24 */
[----:B------:R-:W-:Y:S05]  /*6750*/  EXIT ;  /* 0x000000000000794d */ /* 0x000fea0003800000 */
.L_x_5499:
[----:B------:R-:W-:Y:S02]  /*6760*/  ULDC.U16 UR4, c[0x0][0x308] ;  /* 0x0000c20000047ab9 */ /* 0x000fe40000000400 */
[----:B------:R-:W0:Y:S02]  /*6770*/  I2F.S16 R0, UR4 ;  /* 0x0000000400007d06 */ /* 0x000e240008101400 */
[----:B0-----:R-:W-:-:S04]  /*6780*/  F2FP.PACK_AB R0, RZ, R0 ;  /* 0x00000000ff00723e */ /* 0x001fc800000000ff */
[----:B------:R-:W-:-:S05]  /*6790*/  PRMT R0, R0, 0x5410, RZ ;  /* 0x0000541000007816 */ /* 0x000fca00000000ff */
[----:B------:R-:W-:Y:S01]  /*67a0*/  STG.E [R2.64], R0 ;  /* 0x0000000002007986 */ /* 0x000fe2000c101924 */
[----:B------:R-:W-:Y:S05]  /*67b0*/  EXIT ;  /* 0x000000000000794d */ /* 0x000fea0003800000 */
.L_x_5498:
[----:B------:R-:W-:Y:S02]  /*67c0*/  ULDC.U16 UR4, c[0x0][0x308] ;  /* 0x0000c20000047ab9 */ /* 0x000fe40000000400 */
[----:B------:R-:W0:Y:S02]  /*67d0*/  I2F.F64.S16 R4, UR4 ;  /* 0x0000000400047d12 */ /* 0x000e240008101c00 */
[----:B0-----:R-:W-:Y:S01]  /*67e0*/  STG.E.64 [R2.64], R4 ;  /* 0x0000000402007986 */ /* 0x001fe2000c101b24 */
[----:B------:R-:W-:Y:S05]  /*67f0*/  EXIT ;  /* 0x000000000000794d */ /* 0x000fea0003800000 */
.L_x_5489:
        /* <DEDUP_REMOVED lines=14> */
.L_x_5502:
[----:B------:R-:W-:Y:S01]  /*68e0*/  ULDC.U16 UR4, c[0x0][0x308] ;  /* 0x0000c20000047ab9 */ /* 0x000fe20000000400 */
[----:B------:R-:W-:Y:S01]  /*68f0*/  CS2R R6, SRZ ;  /* 0x0000000000067805 */ /* 0x000fe2000001ff00 */
[----:B------:R-:W0:Y:S04]  /*6900*/  I2F.F64.S16 R4, UR4 ;  /* 0x0000000400047d12 */ /* 0x000e280008101c00 */
[----:B0-----:R-:W-:Y:S01]  /*6910*/  STG.E.128 [R2.64], R4 ;  /* 0x0000000402007986 */ /* 0x001fe2000c101d24 */
[----:B------:R-:W-:Y:S05]  /*6920*/  EXIT ;  /* 0x000000000000794d */ /* 0x000fea0003800000 */
.L_x_5501:
        /* <DEDUP_REMOVED lines=21> */
.L_x_5505:
[----:B------:R-:W-:-:S05]  /*6a80*/  LOP3.LUT R5, R0, R9, RZ, 0xfc, !PT ;  /* 0x0000000900057212 */ /* 0x000fca00078efcff */
[----:B------:R-:W-:Y:S01]  /*6a90*/  STG.E.U8 [R2.64], R5 ;  /* 0x0000000502007986 */ /* 0x000fe2000c101124 */
[----:B------:R-:W-:Y:S05]  /*6aa0*/  EXIT ;  /* 0x000000000000794d */ /* 0x000fea0003800000 */
.L_x_5504:
        /* <DEDUP_REMOVED lines=13> */
.L_x_5506:
[----:B------:R-:W-:Y:S01]  /*6b80*/  ISETP.GT.U32.AND P0, PT, R0, 0x7f800000, PT ;  /* 0x7f8000000000780c */ /* 0x000fe20003f04070 */
[----:B------:R-:W-:-:S05]  /*6b90*/  IMAD.MOV.U32 R0, RZ, RZ, 0x7f ;  /* 0x0000007fff007424 */ /* 0x000fca00078e00ff */
[----:B------:R-:W-:Y:S02]  /*6ba0*/  SEL R0, R0, 0x7c, P0 ;  /* 0x0000007c00007807 */ /* 0x000fe40000000000 */
.L_x_5507:
[----:B------:R-:W-:-:S04]  /*6bb0*/  LOP3.LUT R4, R4, 0x80000000, RZ, 0xc0, !PT ;  /* 0x8000000004047812 */ /* 0x000fc800078ec0ff */
[----:B------:R-:W-:-:S04]  /*6bc0*/  SHF.R.U32.HI R5, RZ, 0x18, R4 ;  /* 0x00000018ff057819 */ /* 0x000fc80000011604 */
[----:B------:R-:W-:-:S05]  /*6bd0*/  LOP3.LUT R5, R0, R5, RZ, 0xfc, !PT ;  /* 0x0000000500057212 */ /* 0x000fca00078efcff */
[----:B------:R-:W-:Y:S01]  /*6be0*/  STG.E.U8 [R2.64], R5 ;  /* 0x0000000502007986 */ /* 0x000fe2000c101124 */
[----:B------:R-:W-:Y:S05]  /*6bf0*/  EXIT ;  /* 0x000000000000794d */ /* 0x000fea0003800000 */
.L_x_5503:
[----:B------:R-:W-:Y:S02]  /*6c00*/  ULDC.U16 UR4, c[0x0][0x308] ;  /* 0x0000c20000047ab9 */ /* 0x000fe40000000400 */
[----:B------:R-:W0:Y:S02]  /*6c10*/  I2F.S16 R0, UR4 ;  /* 0x0000000400007d06 */ /* 0x000e240008101400 */
[----:B0-----:R-:W-:-:S05]  /*6c20*/  F2FP.BF16.PACK_AB R0, RZ, R0 ;  /* 0x00000000ff00723e */ /* 0x001fca00000010ff */
[----:B------:R-:W-:Y:S01]  /*6c30*/  STG.E.U16 [R2.64], R0 ;  /* 0x0000000002007986 */ /* 0x000fe2000c101524 */
[----:B------:R-:W-:Y:S05]  /*6c40*/  EXIT ;  /* 0x000000000000794d */ /* 0x000fea0003800000 */
.L_x_5500:
        /* <DEDUP_REMOVED lines=11> */
.L_x_5510:
        /* <DEDUP_REMOVED lines=18> */
.L_x_5512:
[----:B------:R-:W-:-:S04]  /*6e20*/  LOP3.LUT R4, R4, 0x80000000, RZ, 0xc0, !PT ;  /* 0x8000000004047812 */ /* 0x000fc800078ec0ff */
[----:B------:R-:W-:-:S04]  /*6e30*/  SHF.R.U32.HI R5, RZ, 0x18, R4 ;  /* 0x00000018ff057819 */ /* 0x000fc80000011604 */
[----:B------:R-:W-:-:S05]  /*6e40*/  LOP3.LUT R0, R0, R5, RZ, 0xfc, !PT ;  /* 0x0000000500007212 */ /* 0x000fca00078efcff */
.L_x_5511:
[----:B------:R-:W-:Y:S01]  /*6e50*/  STG.E.U8 [R2.64], R0 ;  /* 0x0000000002007986 */ /* 0x000fe2000c101124 */
[----:B------:R-:W-:Y:S05]  /*6e60*/  EXIT ;  /* 0x000000000000794d */ /* 0x000fea0003800000 */
.L_x_5509:
        /* <DEDUP_REMOVED lines=18> */
.L_x_5514:
[----:B------:R-:W-:-:S04]  /*6f90*/  LOP3.LUT R4, R4, 0x80000000, RZ, 0xc0, !PT ;  /* 0x8000000004047812 */ /* 0x000fc800078ec0ff */
[----:B------:R-:W-:-:S04]  /*6fa0*/  SHF.R.U32.HI R5, RZ, 0x18, R4 ;  /* 0x00000018ff057819 */ /* 0x000fc80000011604 */
[----:B------:R-:W-:-:S05]  /*6fb0*/  LOP3.LUT R0, R0, R5, RZ, 0xfc, !PT ;  /* 0x0000000500007212 */ /* 0x000fca00078efcff */
.L_x_5513:
[----:B------:R-:W-:Y:S01]  /*6fc0*/  STG.E.U8 [R2.64], R0 ;  /* 0x0000000002007986 */ /* 0x000fe2000c101124 */
[----:B------:R-:W-:Y:S05]  /*6fd0*/  EXIT ;  /* 0x000000000000794d */ /* 0x000fea0003800000 */
.L_x_5508:
        /* <DEDUP_REMOVED lines=19> */
.L_x_5517:
[----:B------:R-:W-:Y:S01]  /*7110*/  STG.E.U8 [R2.64], R0 ;  /* 0x0000000002007986 */ /* 0x000fe2000c101124 */
[----:B------:R-:W-:Y:S05]  /*7120*/  EXIT ;  /* 0x000000000000794d */ /* 0x000fea0003800000 */
.L_x_5493:
        /* <DEDUP_REMOVED lines=20> */
.L_x_5516:
[----:B------:R-:W-:Y:S02]  /*7270*/  ULDC.U16 UR4, c[0x0][0x308] ;  /* 0x0000c20000047ab9 */ /* 0x000fe40000000400 */
[----:B------:R-:W-:-:S04]  /*7280*/  UPRMT UR4, UR4, 0x9910, URZ ;  /* 0x0000991004047896 */ /* 0x000fc8000800003f */
[----:B------:R-:W-:Y:S02]  /*7290*/  USHF.R.S32.HI UR5, URZ, 0x1f, UR4 ;  /* 0x0000001f3f057899 */ /* 0x000fe40008011404 */
[----:B------:R-:W-:-:S04]  /*72a0*/  IMAD.U32 R4, RZ, RZ, UR4 ;  /* 0x00000004ff047e24 */ /* 0x000fc8000f8e00ff */
[----:B------:R-:W-:-:S05]  /*72b0*/  IMAD.U32 R5, RZ, RZ, UR5 ;  /* 0x00000005ff057e24 */ /* 0x000fca000f8e00ff */
[----:B------:R-:W-:Y:S01]  /*72c0*/  STG.E.64 [R2.64], R4 ;  /* 0x0000000402007986 */ /* 0x000fe2000c101b24 */
[----:B------:R-:W-:Y:S05]  /*72d0*/  EXIT ;  /* 0x000000000000794d */ /* 0x000fea0003800000 */
.L_x_5515:
[----:B------:R-:W0:Y:S02]  /*72e0*/  LDC.U16 R0, c[0x0][0x308] ;  /* 0x0000c200ff007b82 */ /* 0x000e240000000400 */
[----:B0-----:R-:W-:-:S05]  /*72f0*/  PRMT R5, R0, 0x9910, RZ ;  /* 0x0000991000057816 */ /* 0x001fca00000000ff */
[----:B------:R-:W-:Y:S01]  /*7300*/  STG.E [R2.64], R5 ;  /* 0x0000000502007986 */ /* 0x000fe2000c101924 */
[----:B------:R-:W-:Y:S05]  /*7310*/  EXIT ;  /* 0x000000000000794d */ /* 0x000fea0003800000 */
.L_x_5518:
        /* <DEDUP_REMOVED lines=14> */
.L_x_6946:


//--------------------- .text._ZN2at6native27unrolled_elementwise_kernelINS0_11FillFunctorIsEESt5arrayIPcLm1EELi4E23TrivialOffsetCalculatorILi0EjES7_ILi1EjENS0_6memory12LoadWithCastILi0EEENSA_13StoreWithCastILi1EEEEEviT_T0_T2_T3_T4_T5_ --------------------------
	.section	.text._ZN2at6native27unrolled_elementwise_kernelINS0_11FillFunctorIsEESt5arrayIPcLm1EELi4E23TrivialOffsetCalculatorILi0EjES7_ILi1EjENS0_6memory12LoadWithCastILi0EEENSA_13StoreWithCastILi1EEEEEviT_T0_T2_T3_T4_T5_,"ax",@progbits
	.sectioninfo	@"SHI_REGISTERS=24"
	.align	128
        .global         _ZN2at6native27unrolled_elementwise_kernelINS0_11FillFunctorIsEESt5arrayIPcLm1EELi4E23TrivialOffsetCalculatorILi0EjES7_ILi1EjENS0_6memory12LoadWithCastILi0EEENSA_13StoreWithCastILi1EEEEEviT_T0_T2_T3_T4_T5_
        .type           _ZN2at6native27unrolled_elementwise_kernelINS0_11FillFunctorIsEESt5arrayIPcLm1EELi4E23TrivialOffsetCalculatorILi0EjES7_ILi1EjENS0_6memory12LoadWithCastILi0EEENSA_13StoreWithCastILi1EEEEEviT_T0_T2_T3_T4_T5_,@function
        .size           _ZN2at6native27unrolled_elementwise_kernelINS0_11FillFunctorIsEESt5arrayIPcLm1EELi4E23TrivialOffsetCalculatorILi0EjES7_ILi1EjENS0_6memory12LoadWithCastILi0EEENSA_13StoreWithCastILi1EEEEEviT_T0_T2_T3_T4_T5_,(.L_x_6947 - _ZN2at6native27unrolled_elementwise_kernelINS0_11FillFunctorIsEESt5arrayIPcLm1EELi4E23TrivialOffsetCalculatorILi0EjES7_ILi1EjENS0_6memory12LoadWithCastILi0EEENSA_13StoreWithCastILi1EEEEEviT_T0_T2_T3_T4_T5_)
        .other          _ZN2at6native27unrolled_elementwise_kernelINS0_11FillFunctorIsEESt5arrayIPcLm1EELi4E23TrivialOffsetCalculatorILi0EjES7_ILi1EjENS0_6memory12LoadWithCastILi0EEENSA_13StoreWithCastILi1EEEEEviT_T0_T2_T3_T4_T5_,@"STO_CUDA_ENTRY STV_DEFAULT"
_ZN2at6native27unrolled_elementwise_kernelINS0_11FillFunctorIsEESt5arrayIPcLm1EELi4E23TrivialOffsetCalculatorILi0EjES7_ILi1EjENS0_6memory12LoadWithCastILi0EEENSA_13StoreWithCastILi1EEEEEviT_T0_T2_T3_T4_T5_:
.text._ZN2at6native27unrolled_elementwise_kernelINS0_11FillFunctorIsEESt5arrayIPcLm1EELi4E23TrivialOffsetCalculatorILi0EjES7_ILi1EjENS0_6memory12LoadWithCastILi0EEENSA_13StoreWithCastILi1EEEEEviT_T0_T2_T3_T4_T5_:
        /* <DEDUP_REMOVED lines=30> */
.L_x_5524:
[----:B------:R-:W0:Y:S02]  /*01e0*/  LDC.U8 R5, c[0x0][0x164] ;  /* 0x00005900ff057b82 */ /* 0x000e240000000000 */
[----:B0-----:R0:W-:Y:S01]  /*01f0*/  STG.E.U8 [R2.64], R5 ;  /* 0x0000000502007986 */ /* 0x0011e2000c101124 */
[----:B------:R-:W-:Y:S05]  /*0200*/  BRA `(.L_x_5520) ;  /* 0x00000e9000007947 */ /* 0x000fea0003800000 */
.L_x_5523:
        /* <DEDUP_REMOVED lines=13> */
.L_x_5527:
[----:B------:R-:W0:Y:S02]  /*02e0*/  LDC.U16 R0, c[0x0][0x164] ;  /* 0x00005900ff007b82 */ /* 0x000e240000000400 */
[----:B0-----:R-:W-:-:S05]  /*02f0*/  PRMT R5, R0, 0x9910, RZ ;  /* 0x0000991000057816 */ /* 0x001fca00000000ff */
[----:B------:R0:W-:Y:S01]  /*0300*/  STG.E [R2.64], R5 ;  /* 0x0000000502007986 */ /* 0x0001e2000c101924 */
[----:B------:R-:W-:Y:S05]  /*0310*/  BRA `(.L_x_5520) ;  /* 0x00000d8000007947 */ /* 0x000fea0003800000 */
.L_x_5526:
[----:B------:R-:W0:Y:S02]  /*0320*/  LDC.U16 R5, c[0x0][0x164] ;  /* 0x00005900ff057b82 */ /* 0x000e240000000400 */
[----:B0-----:R0:W-:Y:S01]  /*0330*/  STG.E.U16 [R2.64], R5 ;  /* 0x0000000502007986 */ /* 0x0011e2000c101524 */
[----:B------:R-:W-:Y:S05]  /*0340*/  BRA `(.L_x_5520) ;  /* 0x00000d5000007947 */ /* 0x000fea0003800000 */
.L_x_5522:
        /* <DEDUP_REMOVED lines=10> */
.L_x_5529:
[----:B------:R-:W-:Y:S02]  /*03f0*/  ULDC.U16 UR4, c[0x0][0x164] ;  /* 0x0000590000047ab9 */ /* 0x000fe40000000400 */
[----:B------:R-:W0:Y:S02]  /*0400*/  I2F.S16 R0, UR4 ;  /* 0x0000000400007d06 */ /* 0x000e240008101400 */
[----:B0-----:R-:W-:-:S05]  /*0410*/  F2FP.PACK_AB R0, RZ, R0 ;  /* 0x00000000ff00723e */ /* 0x001fca00000000ff */
[----:B------:R0:W-:Y:S01]  /*0420*/  STG.E.U16 [R2.64], R0 ;  /* 0x0000000002007986 */ /* 0x0001e2000c101524 */
[----:B------:R-:W-:Y:S05]  /*0430*/  BRA `(.L_x_5520) ;  /* 0x00000c6000007947 */ /* 0x000fea0003800000 */
.L_x_5528:
        /* <DEDUP_REMOVED lines=11> */
.L_x_5531:
[----:B------:R-:W-:Y:S02]  /*04f0*/  ULDC.U16 UR4, c[0x0][0x164] ;  /* 0x0000590000047ab9 */ /* 0x000fe40000000400 */
[----:B------:R-:W0:Y:S02]  /*0500*/  I2F.S16 R0, UR4 ;  /* 0x0000000400007d06 */ /* 0x000e240008101400 */
[----:B0-----:R-:W-:-:S04]  /*0510*/  F2FP.PACK_AB R5, RZ, R0 ;  /* 0x00000000ff05723e */ /* 0x001fc800000000ff */
[----:B------:R-:W-:-:S05]  /*0520*/  PRMT R5, R5, 0x5410, RZ ;  /* 0x0000541005057816 */ /* 0x000fca00000000ff */
[----:B------:R0:W-:Y:S01]  /*0530*/  STG.E [R2.64], R5 ;  /* 0x0000000502007986 */ /* 0x0001e2000c101924 */
[----:B------:R-:W-:Y:S05]  /*0540*/  BRA `(.L_x_5520) ;  /* 0x00000b5000007947 */ /* 0x000fea0003800000 */
.L_x_5530:
[----:B------:R-:W-:Y:S02]  /*0550*/  ULDC.U16 UR4, c[0x0][0x164] ;  /* 0x0000590000047ab9 */ /* 0x000fe40000000400 */
[----:B------:R-:W0:Y:S02]  /*0560*/  I2F.F64.S16 R4, UR4 ;  /* 0x0000000400047d12 */ /* 0x000e240008101c00 */
[----:B0-----:R0:W-:Y:S01]  /*0570*/  STG.E.64 [R2.64], R4 ;  /* 0x0000000402007986 */ /* 0x0011e2000c101b24 */
[----:B------:R-:W-:Y:S05]  /*0580*/  BRA `(.L_x_5520) ;  /* 0x00000b1000007947 */ /* 0x000fea0003800000 */
.L_x_5521:
        /* <DEDUP_REMOVED lines=14> */
.L_x_5534:
[----:B------:R-:W-:Y:S01]  /*0670*/  ULDC.U16 UR4, c[0x0][0x164] ;  /* 0x0000590000047ab9 */ /* 0x000fe20000000400 */
[----:B------:R-:W-:Y:S01]  /*0680*/  CS2R R6, SRZ ;  /* 0x0000000000067805 */ /* 0x000fe2000001ff00 */
[----:B------:R-:W0:Y:S04]  /*0690*/  I2F.F64.S16 R4, UR4 ;  /* 0x0000000400047d12 */ /* 0x000e280008101c00 */
[----:B0-----:R0:W-:Y:S01]  /*06a0*/  STG.E.128 [R2.64], R4 ;  /* 0x0000000402007986 */ /* 0x0011e2000c101d24 */
[----:B------:R-:W-:Y:S05]  /*06b0*/  BRA `(.L_x_5520) ;  /* 0x000009e000007947 */ /* 0x000fea0003800000 */
.L_x_5533:
        /* <DEDUP_REMOVED lines=21> */
.L_x_5537:
[----:B------:R-:W-:-:S05]  /*0810*/  LOP3.LUT R5, R4, R5, RZ, 0xfc, !PT ;  /* 0x0000000504057212 */ /* 0x000fca00078efcff */
[----:B------:R0:W-:Y:S01]  /*0820*/  STG.E.U8 [R2.64], R5 ;  /* 0x0000000502007986 */ /* 0x0001e2000c101124 */
[----:B------:R-:W-:Y:S05]  /*0830*/  BRA `(.L_x_5520) ;  /* 0x0000086000007947 */ /* 0x000fea0003800000 */
.L_x_5536:
        /* <DEDUP_REMOVED lines=13> */
.L_x_5538:
[----:B------:R-:W-:Y:S01]  /*0910*/  IMAD.MOV.U32 R0, RZ, RZ, 0x7f ;  /* 0x0000007fff007424 */ /* 0x000fe200078e00ff */
[----:B------:R-:W-:-:S04]  /*0920*/  ISETP.GT.U32.AND P0, PT, R4, 0x7f800000, PT ;  /* 0x7f8000000400780c */ /* 0x000fc80003f04070 */
[----:B------:R-:W-:Y:S02]  /*0930*/  SEL R0, R0, 0x7c, P0 ;  /* 0x0000007c00007807 */ /* 0x000fe40000000000 */
.L_x_5539:
[----:B------:R-:W-:-:S04]  /*0940*/  LOP3.LUT R5, R5, 0x80000000, RZ, 0xc0, !PT ;  /* 0x8000000005057812 */ /* 0x000fc800078ec0ff */
[----:B------:R-:W-:-:S04]  /*0950*/  SHF.R.U32.HI R5, RZ, 0x18, R5 ;  /* 0x00000018ff057819 */ /* 0x000fc80000011605 */
[----:B------:R-:W-:-:S05]  /*0960*/  LOP3.LUT R5, R0, R5, RZ, 0xfc, !PT ;  /* 0x0000000500057212 */ /* 0x000fca00078efcff */
[----:B------:R0:W-:Y:S01]  /*0970*/  STG.E.U8 [R2.64], R5 ;  /* 0x0000000502007986 */ /* 0x0001e2000c101124 */
[----:B------:R-:W-:Y:S05]  /*0980*/  BRA `(.L_x_5520) ;  /* 0x0000071000007947 */ /* 0x000fea0003800000 */
.L_x_5535:
[----:B------:R-:W-:Y:S02]  /*0990*/  ULDC.U16 UR4, c[0x0][0x164] ;  /* 0x0000590000047ab9 */ /* 0x000fe40000000400 */
[----:B------:R-:W0:Y:S02]  /*09a0*/  I2F.S16 R0, UR4 ;  /* 0x0000000400007d06 */ /* 0x000e240008101400 */
[----:B0-----:R-:W-:-:S05]  /*09b0*/  F2FP.BF16.PACK_AB R0, RZ, R0 ;  /* 0x00000000ff00723e */ /* 0x001fca00000010ff */
[----:B------:R0:W-:Y:S01]  /*09c0*/  STG.E.U16 [R2.64], R0 ;  /* 0x0000000002007986 */ /* 0x0001e2000c101524 */
[----:B------:R-:W-:Y:S05]  /*09d0*/  BRA `(.L_x_5520) ;  /* 0x000006c000007947 */ /* 0x000fea0003800000 */
.L_x_5532:
        /* <DEDUP_REMOVED lines=11> */
.L_x_5542:
        /* <DEDUP_REMOVED lines=17> */
.L_x_5544:
[----:B------:R-:W-:-:S04]  /*0ba0*/  LOP3.LUT R5, R5, 0x80000000, RZ, 0xc0, !PT ;  /* 0x8000000005057812 */ /* 0x000fc800078ec0ff */
[----:B------:R-:W-:-:S04]  /*0bb0*/  SHF.R.U32.HI R5, RZ, 0x18, R5 ;  /* 0x00000018ff057819 */ /* 0x000fc80000011605 */
[----:B------:R-:W-:-:S04]  /*0bc0*/  LOP3.LUT R4, R4, R5, RZ, 0xfc, !PT ;  /* 0x0000000504047212 */ /* 0x000fc800078efcff */
[----:B------:R-:W-:-:S05]  /*0bd0*/  PRMT R0, R4, 0x7610, R0 ;  /* 0x0000761004007816 */ /* 0x000fca0000000000 */
.L_x_5543:
[----:B------:R0:W-:Y:S01]  /*0be0*/  STG.E.U8 [R2.64], R0 ;  /* 0x0000000002007986 */ /* 0x0001e2000c101124 */
[----:B------:R-:W-:Y:S05]  /*0bf0*/  BRA `(.L_x_5520) ;  /* 0x000004a000007947 */ /* 0x000fea0003800000 */
.L_x_5541:
        /* <DEDUP_REMOVED lines=17> */
.L_x_5546:
[----:B------:R-:W-:-:S04]  /*0d10*/  LOP3.LUT R5, R5, 0x80000000, RZ, 0xc0, !PT ;  /* 0x8000000005057812 */ /* 0x000fc800078ec0ff */
[----:B------:R-:W-:-:S04]  /*0d20*/  SHF.R.U32.HI R5, RZ, 0x18, R5 ;  /* 0x00000018ff057819 */ /* 0x000fc80000011605 */
[----:B------:R-:W-:-:S04]  /*0d30*/  LOP3.LUT R4, R4, R5, RZ, 0xfc, !PT ;  /* 0x0000000504047212 */ /* 0x000fc800078efcff */
[----:B------:R-:W-:-:S05]  /*0d40*/  PRMT R0, R4, 0x7610, R0 ;  /* 0x0000761004007816 */ /* 0x000fca0000000000 */
.L_x_5545:
[----:B------:R0:W-:Y:S01]  /*0d50*/  STG.E.U8 [R2.64], R0 ;  /* 0x0000000002007986 */ /* 0x0001e2000c101124 */
[----:B------:R-:W-:Y:S05]  /*0d60*/  BRA `(.L_x_5520) ;  /* 0x0000033000007947 */ /* 0x000fea0003800000 */
.L_x_5540:
        /* <DEDUP_REMOVED lines=19> */
.L_x_5549:
[----:B------:R0:W-:Y:S01]  /*0ea0*/  STG.E.U8 [R2.64], R4 ;  /* 0x0000000402007986 */ /* 0x0001e2000c101124 */
[----:B------:R-:W-:Y:S05]  /*0eb0*/  BRA `(.L_x_5520) ;  /* 0x000001e000007947 */ /* 0x000fea0003800000 */
.L_x_5525:
        /* <DEDUP_REMOVED lines=20> */
.L_x_5548:
[----:B------:R-:W-:Y:S02]  /*1000*/  ULDC.U16 UR4, c[0x0][0x164] ;  /* 0x0000590000047ab9 */ /* 0x000fe40000000400 */
[----:B------:R-:W-:-:S04]  /*1010*/  UPRMT UR4, UR4, 0x9910, URZ ;  /* 0x0000991004047896 */ /* 0x000fc8000800003f */
[----:B------:R-:W-:Y:S02]  /*1020*/  USHF.R.S32.HI UR5, URZ, 0x1f, UR4 ;  /* 0x0000001f3f057899 */ /* 0x000fe40008011404 */
[----:B------:R-:W-:-:S04]  /*1030*/  IMAD.U32 R4, RZ, RZ, UR4 ;  /* 0x00000004ff047e24 */ /* 0x000fc8000f8e00ff */
[----:B------:R-:W-:-:S05]  /*1040*/  IMAD.U32 R5, RZ, RZ, UR5 ;  /* 0x00000005ff057e24 */ /* 0x000fca000f8e00ff */
[----:B------:R0:W-:Y:S01]  /*1050*/  STG.E.64 [R2.64], R4 ;  /* 0x0000000402007986 */ /* 0x0001e2000c101b24 */
[----:B------:R-:W-:Y:S05]  /*1060*/  BRA `(.L_x_5520) ;  /* 0x0000003000007947 */ /* 0x000fea0003800000 */
.L_x_5547:
[----:B------:R-:W0:Y:S02]  /*1070*/  LDC.U16 R0, c[0x0][0x164] ;  /* 0x00005900ff007b82 */ /* 0x000e240000000400 */
[----:B0-----:R-:W-:-:S05]  /*1080*/  PRMT R5, R0, 0x9910, RZ ;  /* 0x0000991000057816 */ /* 0x001fca00000000ff */
[----:B------:R0:W-:Y:S02]  /*1090*/  STG.E [R2.64], R5 ;  /* 0x0000000502007986 */ /* 0x0001e4000c101924 */
.L_x_5520:
[----:B-1----:R-:W-:Y:S05]  /*10a0*/  BSYNC B6 ;  /* 0x0000000000067941 */ /* 0x002fea0003800000 */
.L_x_5519:
        /* <DEDUP_REMOVED lines=22> */
.L_x_5555:
[----:B------:R-:W0:Y:S02]  /*1210*/  LDC.U8 R5, c[0x0][0x164] ;  /* 0x00005900ff057b82 */ /* 0x000e240000000000 */
[----:B0-----:R0:W-:Y:S01]  /*1220*/  STG.E.U8 [R2.64], R5 ;  /* 0x0000000502007986 */ /* 0x0011e2000c101124 */
[----:B------:R-:W-:Y:S05]  /*1230*/  BRA `(.L_x_5557) ;  /* 0x00000e9000007947 */ /* 0x000fea0003800000 */
.L_x_5554:
        /* <DEDUP_REMOVED lines=13> */
.L_x_5559:
[----:B------:R-:W0:Y:S02]  /*1310*/  LDC.U16 R0, c[0x0][0x164] ;  /* 0x00005900ff007b82 */ /* 0x000e240000000400 */
[----:B0-----:R-:W-:-:S05]  /*1320*/  PRMT R5, R0, 0x9910, RZ ;  /* 0x0000991000057816 */ /* 0x001fca00000000ff */
[----:B------:R0:W-:Y:S01]  /*1330*/  STG.E [R2.64], R5 ;  /* 0x0000000502007986 */ /* 0x0001e2000c101924 */
[----:B------:R-:W-:Y:S05]  /*1340*/  BRA `(.L_x_5557) ;  /* 0x00000d8000007947 */ /* 0x000fea0003800000 */
.L_x_5558:
[----:B------:R-:W0:Y:S02]  /*1350*/  LDC.U16 R5, c[0x0][0x164] ;  /* 0x00005900ff057b82 */ /* 0x000e240000000400 */
[----:B0-----:R0:W-:Y:S01]  /*1360*/  STG.E.U16 [R2.64], R5 ;  /* 0x0000000502007986 */ /* 0x0011e2000c101524 */
[----:B------:R-:W-:Y:S05]  /*1370*/  BRA `(.L_x_5557) ;  /* 0x00000d5000007947 */ /* 0x000fea0003800000 */
.L_x_5553:
        /* <DEDUP_REMOVED lines=10> */
.L_x_5561:
[----:B------:R-:W-:Y:S02]  /*1420*/  ULDC.U16 UR4, c[0x0][0x164] ;  /* 0x0000590000047ab9 */ /* 0x000fe40000000400 */
[----:B------:R-:W0:Y:S02]  /*1430*/  I2F.S16 R0, UR4 ;  /* 0x0000000400007d06 */ /* 0x000e240008101400 */
[----:B0-----:R-:W-:-:S05]  /*1440*/  F2FP.PACK_AB R0, RZ, R0 ;  /* 0x00000000ff00723e */ /* 0x001fca00000000ff */
[----:B------:R0:W-:Y:S01]  /*1450*/  STG.E.U16 [R2.64], R0 ;  /* 0x0000000002007986 */ /* 0x0001e2000c101524 */
[----:B------:R-:W-:Y:S05]  /*1460*/  BRA `(.L_x_5557) ;  /* 0x00000c6000007947 */ /* 0x000fea0003800000 */
.L_x_5560:
        /* <DEDUP_REMOVED lines=11> */
.L_x_5563:
[----:B------:R-:W-:Y:S02]  /*1520*/  ULDC.U16 UR4, c[0x0][0x164] ;  /* 0x0000590000047ab9 */ /* 0x000fe40000000400 */
[----:B------:R-:W0:Y:S02]  /*1530*/  I2F.S16 R0, UR4 ;  /* 0x0000000400007d06 */ /* 0x000e240008101400 */
[----:B0-----:R-:W-:-:S04]  /*1540*/  F2FP.PACK_AB R0, RZ, R0 ;  /* 0x00000000ff00723e */ /* 0x001fc800000000ff */
[----:B------:R-:W-:-:S05]  /*1550*/  PRMT R0, R0, 0x5410, RZ ;  /* 0x0000541000007816 */ /* 0x000fca00000000ff */
[----:B------:R0:W-:Y:S01]  /*1560*/  STG.E [R2.64], R0 ;  /* 0x0000000002007986 */ /* 0x0001e2000c101924 */
[----:B------:R-:W-:Y:S05]  /*1570*/  BRA `(.L_x_5557) ;  /* 0x00000b5000007947 */ /* 0x000fea0003800000 */
.L_x_5562:
[----:B------:R-:W-:Y:S02]  /*1580*/  ULDC.U16 UR4, c[0x0][0x164] ;  /* 0x0000590000047ab9 */ /* 0x000fe40000000400 */
[----:B------:R-:W0:Y:S02]  /*1590*/  I2F.F64.S16 R4, UR4 ;  /* 0x0000000400047d12 */ /* 0x000e240008101c00 */
[----:B0-----:R0:W-:Y:S01]  /*15a0*/  STG.E.64 [R2.64], R4 ;  /* 0x0000000402007986 */ /* 0x0011e2000c101b24 */
[----:B------:R-:W-:Y:S05]  /*15b0*/  BRA `(.L_x_5557) ;  /* 0x00000b1000007947 */ /* 0x000fea0003800000 */
.L_x_5552:
        /* <DEDUP_REMOVED lines=14> */
.L_x_5566:
[----:B------:R-:W-:Y:S01]  /*16a0*/  ULDC.U16 UR4, c[0x0][0x164] ;  /* 0x0000590000047ab9 */ /* 0x000fe20000000400 */
[----:B------:R-:W-:Y:S01]  /*16b0*/  CS2R R6, SRZ ;  /* 0x0000000000067805 */ /* 0x000fe2000001ff00 */
[----:B------:R-:W0:Y:S04]  /*16c0*/  I2F.F64.S16 R4, UR4 ;  /* 0x0000000400047d12 */ /* 0x000e280008101c00 */
[----:B0-----:R0:W-:Y:S01]  /*16d0*/  STG.E.128 [R2.64], R4 ;  /* 0x0000000402007986 */ /* 0x0011e2000c101d24 */
[----:B------:R-:W-:Y:S05]  /*16e0*/  BRA `(.L_x_5557) ;  /* 0x000009e000007947 */ /* 0x000fea0003800000 */
.L_x_5565:
        /* <DEDUP_REMOVED lines=21> */
.L_x_5569:
[----:B------:R-:W-:-:S05]  /*1840*/  LOP3.LUT R5, R0, R9, RZ, 0xfc, !PT ;  /* 0x0000000900057212 */ /* 0x000fca00078efcff */
[----:B------:R0:W-:Y:S01]  /*1850*/  STG.E.U8 [R2.64], R5 ;  /* 0x0000000502007986 */ /* 0x0001e2000c101124 */
[----:B------:R-:W-:Y:S05]  /*1860*/  BRA `(.L_x_5557) ;  /* 0x0000086000007947 */ /* 0x000fea0003800000 */
.L_x_5568:
        /* <DEDUP_REMOVED lines=13> */
.L_x_5570:
[----:B------:R-:W-:Y:S01]  /*1940*/  ISETP.GT.U32.AND P0, PT, R0, 0x7f800000, PT ;  /* 0x7f8000000000780c */ /* 0x000fe20003f04070 */
[----:B------:R-:W-:-:S05]  /*1950*/  IMAD.MOV.U32 R0, RZ, RZ, 0x7f ;  /* 0x0000007fff007424 */ /* 0x000fca00078e00ff */
[----:B------:R-:W-:Y:S02]  /*1960*/  SEL R0, R0, 0x7c, P0 ;  /* 0x0000007c00007807 */ /* 0x000fe40000000000 */
.L_x_5571:
[----:B------:R-:W-:-:S04]  /*1970*/  LOP3.LUT R4, R4, 0x80000000, RZ, 0xc0, !PT ;  /* 0x8000000004047812 */ /* 0x000fc800078ec0ff */
[----:B------:R-:W-:-:S04]  /*1980*/  SHF.R.U32.HI R5, RZ, 0x18, R4 ;  /* 0x00000018ff057819 */ /* 0x000fc80000011604 */
[----:B------:R-:W-:-:S05]  /*1990*/  LOP3.LUT R5, R0, R5, RZ, 0xfc, !PT ;  /* 0x0000000500057212 */ /* 0x000fca00078efcff */
[----:B------:R0:W-:Y:S01]  /*19a0*/  STG.E.U8 [R2.64], R5 ;  /* 0x0000000502007986 */ /* 0x0001e2000c101124 */
[----:B------:R-:W-:Y:S05]  /*19b0*/  BRA `(.L_x_5557) ;  /* 0x0000071000007947 */ /* 0x000fea0003800000 */
.L_x_5567:
[----:B------:R-:W-:Y:S02]  /*19c0*/  ULDC.U16 UR4, c[0x0][0x164] ;  /* 0x0000590000047ab9 */ /* 0x000fe40000000400 */
[----:B------:R-:W0:Y:S02]  /*19d0*/  I2F.S16 R0, UR4 ;  /* 0x0000000400007d06 */ /* 0x000e240008101400 */
[----:B0-----:R-:W-:-:S05]  /*19e0*/  F2FP.BF16.PACK_AB R0, RZ, R0 ;  /* 0x00000000ff00723e */ /* 0x001fca00000010ff */
[----:B------:R0:W-:Y:S01]  /*19f0*/  STG.E.U16 [R2.64], R0 ;  /* 0x0000000002007986 */ /* 0x0001e2000c101524 */
[----:B------:R-:W-:Y:S05]  /*1a00*/  BRA `(.L_x_5557) ;  /* 0x000006c000007947 */ /* 0x000fea0003800000 */
.L_x_5564:
        /* <DEDUP_REMOVED lines=11> */
.L_x_5574:
        /* <DEDUP_REMOVED lines=18> */
.L_x_5576:
[----:B------:R-:W-:-:S04]  /*1be0*/  LOP3.LUT R4, R4, 0x80000000, RZ, 0xc0, !PT ;  /* 0x8000000004047812 */ /* 0x000fc800078ec0ff */
[----:B------:R-:W-:-:S04]  /*1bf0*/  SHF.R.U32.HI R5, RZ, 0x18, R4 ;  /* 0x00000018ff057819 */ /* 0x000fc80000011604 */
[----:B------:R-:W-:-:S05]  /*1c00*/  LOP3.LUT R0, R0, R5, RZ, 0xfc, !PT ;  /* 0x0000000500007212 */ /* 0x000fca00078efcff */
.L_x_5575:
[----:B------:R0:W-:Y:S01]  /*1c10*/  STG.E.U8 [R2.64], R0 ;  /* 0x0000000002007986 */ /* 0x0001e2000c101124 */
[----:B------:R-:W-:Y:S05]  /*1c20*/  BRA `(.L_x_5557) ;  /* 0x000004a000007947 */ /* 0x000fea0003800000 */
.L_x_5573:
        /* <DEDUP_REMOVED lines=18> */
.L_x_5578:
[----:B------:R-:W-:-:S04]  /*1d50*/  LOP3.LUT R4, R4, 0x80000000, RZ, 0xc0, !PT ;  /* 0x8000000004047812 */ /* 0x000fc800078ec0ff */
[----:B------:R-:W-:-:S04]  /*1d60*/  SHF.R.U32.HI R5, RZ, 0x18, R4 ;  /* 0x00000018ff057819 */ /* 0x000fc80000011604 */
[----:B------:R-:W-:-:S05]  /*1d70*/  LOP3.LUT R0, R0, R5, RZ, 0xfc, !PT ;  /* 0x0000000500007212 */ /* 0x000fca00078efcff */
.L_x_5577:
[----:B------:R0:W-:Y:S01]  /*1d80*/  STG.E.U8 [R2.64], R0 ;  /* 0x0000000002007986 */ /* 0x0001e2000c101124 */
[----:B------:R-:W-:Y:S05]  /*1d90*/  BRA `(.L_x_5557) ;  /* 0x0000033000007947 */ /* 0x000fea0003800000 */
.L_x_5572:
        /* <DEDUP_REMOVED lines=19> */
.L_x_5581:
[----:B------:R0:W-:Y:S01]  /*1ed0*/  STG.E.U8 [R2.64], R0 ;  /* 0x0000000002007986 */ /* 0x0001e2000c101124 */
[----:B------:R-:W-:Y:S05]  /*1ee0*/  BRA `(.L_x_5557) ;  /* 0x000001e000007947 */ /* 0x000fea0003800000 */
.L_x_5556:
        /* <DEDUP_REMOVED lines=20> */
.L_x_5580:
[----:B------:R-:W-:Y:S02]  /*2030*/  ULDC.U16 UR4, c[0x0][0x164] ;  /* 0x0000590000047ab9 */ /* 0x000fe40000000400 */
[----:B------:R-:W-:-:S04]  /*2040*/  UPRMT UR4, UR4, 0x9910, URZ ;  /* 0x0000991004047896 */ /* 0x000fc8000800003f */
[----:B------:R-:W-:Y:S02]  /*2050*/  USHF.R.S32.HI UR5, URZ, 0x1f, UR4 ;  /* 0x0000001f3f057899 */ /* 0x000fe40008011404 */
[----:B------:R-:W-:-:S04]  /*2060*/  IMAD.U32 R4, RZ, RZ, UR4 ;  /* 0x00000004ff047e24 */ /* 0x000fc8000f8e00ff */
[----:B------:R-:W-:-:S05]  /*2070*/  IMAD.U32 R5, RZ, RZ, UR5 ;  /* 0x00000005ff057e24 */ /* 0x000fca000f8e00ff */
[----:B------:R0:W-:Y:S01]  /*2080*/  STG.E.64 [R2.64], R4 ;  /* 0x0000000402007986 */ /* 0x0001e2000c101b24 */
[----:B------:R-:W-:Y:S05]  /*2090*/  BRA `(.L_x_5557) ;  /* 0x0000003000007947 */ /* 0x000fea0003800000 */
.L_x_5579:
[----:B------:R-:W0:Y:S02]  /*20a0*/  LDC.U16 R0, c[0x0][0x164] ;  /* 0x00005900ff007b82 */ /* 0x000e240000000400 */
[----:B0-----:R-:W-:-:S05]  /*20b0*/  PRMT R5, R0, 0x9910, RZ ;  /* 0x0000991000057816 */ /* 0x001fca00000000ff */
[----:B------:R0:W-:Y:S02]  /*20c0*/  STG.E [R2.64], R5 ;  /* 0x0000000502007986 */ /* 0x0001e4000c101924 */
.L_x_5557:
        /* <DEDUP_REMOVED lines=22> */
.L_x_5585:
[----:B------:R-:W0:Y:S02]  /*2230*/  LDC.U8 R5, c[0x0][0x164] ;  /* 0x00005900ff057b82 */ /* 0x000e240000000000 */
[----:B0-----:R0:W-:Y:S01]  /*2240*/  STG.E.U8 [R2.64], R5 ;  /* 0x0000000502007986 */ /* 0x0011e2000c101124 */
[----:B------:R-:W-:Y:S05]  /*2250*/  BRA `(.L_x_5587) ;  /* 0x00000e9000007947 */ /* 0x000fea0003800000 */
.L_x_5584:
        /* <DEDUP_REMOVED lines=13> */
.L_x_5589:
[----:B------:R-:W0:Y:S02]  /*2330*/  LDC.U16 R0, c[0x0][0x164] ;  /* 0x00005900ff007b82 */ /* 0x000e240000000400 */
[----:B0-----:R-:W-:-:S05]  /*2340*/  PRMT R5, R0, 0x9910, RZ ;  /* 0x0000991000057816 */ /* 0x001fca00000000ff */
[----:B------:R0:W-:Y:S01]  /*2350*/  STG.E [R2.64], R5 ;  /* 0x0000000502007986 */ /* 0x0001e2000c101924 */
[----:B------:R-:W-:Y:S05]  /*2360*/  BRA `(.L_x_5587) ;  /* 0x00000d8000007947 */ /* 0x000fea0003800000 */
.L_x_5588:
[----:B------:R-:W0:Y:S02]  /*2370*/  LDC.U16 R5, c[0x0][0x164] ;  /* 0x00005900ff057b82 */ /* 0x000e240000000400 */
[----:B0-----:R0:W-:Y:S01]  /*2380*/  STG.E.U16 [R2.64], R5 ;  /* 0x0000000502007986 */ /* 0x0011e2000c101524 */
[----:B------:R-:W-:Y:S05]  /*2390*/  BRA `(.L_x_5587) ;  /* 0x00000d5000007947 */ /* 0x000fea0003800000 */
.L_x_5583:
        /* <DEDUP_REMOVED lines=10> */
.L_x_5591:
[----:B------:R-:W-:Y:S02]  /*2440*/  ULDC.U16 UR4, c[0x0][0x164] ;  /* 0x0000590000047ab9 */ /* 0x000fe40000000400 */
[----:B------:R-:W0:Y:S02]  /*2450*/  I2F.S16 R0, UR4 ;  /* 0x0000000400007d06 */ /* 0x000e240008101400 */
[----:B0-----:R-:W-:-:S05]  /*2460*/  F2FP.PACK_AB R0, RZ, R0 ;  /* 0x00000000ff00723e */ /* 0x001fca00000000ff */
[----:B------:R0:W-:Y:S01]  /*2470*/  STG.E.U16 [R2.64], R0 ;  /* 0x0000000002007986 */ /* 0x0001e2000c101524 */
[----:B------:R-:W-:Y:S05]  /*2480*/  BRA `(.L_x_5587) ;  /* 0x00000c6000007947 */ /* 0x000fea0003800000 */
.L_x_5590:
        /* <DEDUP_REMOVED lines=11> */
.L_x_5593:
[----:B------:R-:W-:Y:S02]  /*2540*/  ULDC.U16 UR4, c[0x0][0x164] ;  /* 0x0000590000047ab9 */ /* 0x000fe40000000400 */
[----:B------:R-:W0:Y:S02]  /*2550*/  I2F.S16 R0, UR4 ;  /* 0x0000000400007d06 */ /* 0x000e240008101400 */
[----:B0-----:R-:W-:-:S04]  /*2560*/  F2FP.PACK_AB R0, RZ, R0 ;  /* 0x00000000ff00723e */ /* 0x001fc800000000ff */
[----:B------:R-:W-:-:S05]  /*2570*/  PRMT R0, R0, 0x5410, RZ ;  /* 0x0000541000007816 */ /* 0x000fca00000000ff */
[----:B------:R0:W-:Y:S01]  /*2580*/  STG.E [R2.64], R0 ;  /* 0x0000000002007986 */ /* 0x0001e2000c101924 */
[----:B------:R-:W-:Y:S05]  /*2590*/  BRA `(.L_x_5587) ;  /* 0x00000b5000007947 */ /* 0x000fea0003800000 */
.L_x_5592:
[----:B------:R-:W-:Y:S02]  /*25a0*/  ULDC.U16 UR4, c[0x0][0x164] ;  /* 0x0000590000047ab9 */ /* 0x000fe40000000400 */
[----:B------:R-:W0:Y:S02]  /*25b0*/  I2F.F64.S16 R4, UR4 ;  /* 0x0000000400047d12 */ /* 0x000e240008101c00 */
[----:B0-----:R0:W-:Y:S01]  /*25c0*/  STG.E.64 [R2.64], R4 ;  /* 0x0000000402007986 */ /* 0x0011e2000c101b24 */
[----:B------:R-:W-:Y:S05]  /*25d0*/  BRA `(.L_x_5587) ;  /* 0x00000b1000007947 */ /* 0x000fea0003800000 */
.L_x_5582:
        /* <DEDUP_REMOVED lines=14> */
.L_x_5596:
[----:B------:R-:W-:Y:S01]  /*26c0*/  ULDC.U16 UR4, c[0x0][0x164] ;  /* 0x0000590000047ab9 */ /* 0x000fe20000000400 */
[----:B------:R-:W-:Y:S01]  /*26d0*/  CS2R R6, SRZ ;  /* 0x0000000000067805 */ /* 0x000fe2000001ff00 */
[----:B------:R-:W0:Y:S04]  /*26e0*/  I2F.F64.S16 R4, UR4 ;  /* 0x0000000400047d12 */ /* 0x000e280008101c00 */
[----:B0-----:R0:W-:Y:S01]  /*26f0*/  STG.E.128 [R2.64], R4 ;  /* 0x0000000402007986 */ /* 0x0011e2000c101d24 */
[----:B------:R-:W-:Y:S05]  /*2700*/  BRA `(.L_x_5587) ;  /* 0x000009e000007947 */ /* 0x000fea0003800000 */
.L_x_5595:
        /* <DEDUP_REMOVED lines=21> */
.L_x_5599:
[----:B------:R-:W-:-:S05]  /*2860*/  LOP3.LUT R5, R0, R9, RZ, 0xfc, !PT ;  /* 0x0000000900057212 */ /* 0x000fca00078efcff */
[----:B------:R0:W-:Y:S01]  /*2870*/  STG.E.U8 [R2.64], R5 ;  /* 0x0000000502007986 */ /* 0x0001e2000c101124 */
[----:B------:R-:W-:Y:S05]  /*2880*/  BRA `(.L_x_5587) ;  /* 0x0000086000007947 */ /* 0x000fea0003800000 */
.L_x_5598:
        /* <DEDUP_REMOVED lines=13> */
.L_x_5600:
[----:B------:R-:W-:Y:S01]  /*2960*/  ISETP.GT.U32.AND P0, PT, R0, 0x7f800000, PT ;  /* 0x7f8000000000780c */ /* 0x000fe20003f04070 */
[----:B------:R-:W-:-:S05]  /*2970*/  IMAD.MOV.U32 R0, RZ, RZ, 0x7f ;  /* 0x0000007fff007424 */ /* 0x000fca00078e00ff */
[----:B------:R-:W-:Y:S02]  /*2980*/  SEL R0, R0, 0x7c, P0 ;  /* 0x0000007c00007807 */ /* 0x000fe40000000000 */
.L_x_5601:
[----:B------:R-:W-:-:S04]  /*2990*/  LOP3.LUT R4, R4, 0x80000000, RZ, 0xc0, !PT ;  /* 0x8000000004047812 */ /* 0x000fc800078ec0ff */
[----:B------:R-:W-:-:S04]  /*29a0*/  SHF.R.U32.HI R5, RZ, 0x18, R4 ;  /* 0x00000018ff057819 */ /* 0x000fc80000011604 */
[----:B------:R-:W-:-:S05]  /*29b0*/  LOP3.LUT R5, R0, R5, RZ, 0xfc, !PT ;  /* 0x0000000500057212 */ /* 0x000fca00078efcff */
[----:B------:R0:W-:Y:S01]  /*29c0*/  STG.E.U8 [R2.64], R5 ;  /* 0x0000000502007986 */ /* 0x0001e2000c101124 */
[----:B------:R-:W-:Y:S05]  /*29d0*/  BRA `(.L_x_5587) ;  /* 0x0000071000007947 */ /* 0x000fea0003800000 */
.L_x_5597:
[----:B------:R-:W-:Y:S02]  /*29e0*/  ULDC.U16 UR4, c[0x0][0x164] ;  /* 0x0000590000047ab9 */ /* 0x000fe40000000400 */
[----:B------:R-:W0:Y:S02]  /*29f0*/  I2F.S16 R0, UR4 ;  /* 0x0000000400007d06 */ /* 0x000e240008101400 */
[----:B0-----:R-:W-:-:S05]  /*2a00*/  F2FP.BF16.PACK_AB R0, RZ, R0 ;  /* 0x00000000ff00723e */ /* 0x001fca00000010ff */
[----:B------:R0:W-:Y:S01]  /*2a10*/  STG.E.U16 [R2.64], R0 ;  /* 0x0000000002007986 */ /* 0x0001e2000c101524 */
[----:B------:R-:W-:Y:S05]  /*2a20*/  BRA `(.L_x_5587) ;  /* 0x000006c000007947 */ /* 0x000fea0003800000 */
.L_x_5594:
        /* <DEDUP_REMOVED lines=11> */
.L_x_5604:
        /* <DEDUP_REMOVED lines=18> */
.L_x_5606:
[----:B------:R-:W-:-:S04]  /*2c00*/  LOP3.LUT R4, R4, 0x80000000, RZ, 0xc0, !PT ;  /* 0x8000000004047812 */ /* 0x000fc800078ec0ff */
[----:B------:R-:W-:-:S04]  /*2c10*/  SHF.R.U32.HI R5, RZ, 0x18, R4 ;  /* 0x00000018ff057819 */ /* 0x000fc80000011604 */
[----:B------:R-:W-:-:S05]  /*2c20*/  LOP3.LUT R0, R0, R5, RZ, 0xfc, !PT ;  /* 0x0000000500007212 */ /* 0x000fca00078efcff */
.L_x_5605:
[----:B------:R0:W-:Y:S01]  /*2c30*/  STG.E.U8 [R2.64], R0 ;  /* 0x0000000002007986 */ /* 0x0001e2000c101124 */
[----:B------:R-:W-:Y:S05]  /*2c40*/  BRA `(.L_x_5587) ;  /* 0x000004a000007947 */ /* 0x000fea0003800000 */
.L_x_5603:
        /* <DEDUP_REMOVED lines=18> */
.L_x_5608:
[----:B------:R-:W-:-:S04]  /*2d70*/  LOP3.LUT R4, R4, 0x80000000, RZ, 0xc0, !PT ;  /* 0x8000000004047812 */ /* 0x000fc800078ec0ff */
[----:B------:R-:W-:-:S04]  /*2d80*/  SHF.R.U32.HI R5, RZ, 0x18, R4 ;  /* 0x00000018ff057819 */ /* 0x000fc80000011604 */
[----:B------:R-:W-:-:S05]  /*2d90*/  LOP3.LUT R0, R0, R5, RZ, 0xfc, !PT ;  /* 0x0000000500007212 */ /* 0x000fca00078efcff */
.L_x_5607:
[----:B------:R0:W-:Y:S01]  /*2da0*/  STG.E.U8 [R2.64], R0 ;  /* 0x0000000002007986 */ /* 0x0001e2000c101124 */
[----:B------:R-:W-:Y:S05]  /*2db0*/  BRA `(.L_x_5587) ;  /* 0x0000033000007947 */ /* 0x000fea0003800000 */
.L_x_5602:
        /* <DEDUP_REMOVED lines=19> */
.L_x_5611:
[----:B------:R0:W-:Y:S01]  /*2ef0*/  STG.E.U8 [R2.64], R0 ;  /* 0x0000000002007986 */ /* 0x0001e2000c101124 */
[----:B------:R-:W-:Y:S05]  /*2f00*/  BRA `(.L_x_5587) ;  /* 0x000001e000007947 */ /* 0x000fea0003800000 */
.L_x_5586:
        /* <DEDUP_REMOVED lines=20> */
.L_x_5610:
[----:B------:R-:W-:Y:S02]  /*3050*/  ULDC.U16 UR4, c[0x0][0x164] ;  /* 0x0000590000047ab9 */ /* 0x000fe40000000400 */
[----:B------:R-:W-:-:S04]  /*3060*/  UPRMT UR4, UR4, 0x9910, URZ ;  /* 0x0000991004047896 */ /* 0x000fc8000800003f */
[----:B------:R-:W-:Y:S02]  /*3070*/  USHF.R.S32.HI UR5, URZ, 0x1f, UR4 ;  /* 0x0000001f3f057899 */ /* 0x000fe40008011404 */
[----:B------:R-:W-:-:S04]  /*3080*/  IMAD.U32 R4, RZ, RZ, UR4 ;  /* 0x00000004ff047e24 */ /* 0x000fc8000f8e00ff */
[----:B------:R-:W-:-:S05]  /*3090*/  IMAD.U32 R5, RZ, RZ, UR5 ;  /* 0x00000005ff057e24 */ /* 0x000fca000f8e00ff */
[----:B------:R0:W-:Y:S01]  /*30a0*/  STG.E.64 [R2.64], R4 ;  /* 0x0000000402007986 */ /* 0x0001e2000c101b24 */
[----:B------:R-:W-:Y:S05]  /*30b0*/  BRA `(.L_x_5587) ;  /* 0x0000003000007947 */ /* 0x000fea0003800000 */
.L_x_5609:
[----:B------:R-:W0:Y:S02]  /*30c0*/  LDC.U16 R0, c[0x0][0x164] ;  /* 0x00005900ff007b82 */ /* 0x000e240000000400 */
[----:B0-----:R-:W-:-:S05]  /*30d0*/  PRMT R5, R0, 0x9910, RZ ;  /* 0x0000991000057816 */ /* 0x001fca00000000ff */
[----:B------:R0:W-:Y:S02]  /*30e0*/  STG.E [R2.64], R5 ;  /* 0x0000000502007986 */ /* 0x0001e4000c101924 */
.L_x_5587:
[----:B------:R-:W-:Y:S02]  /*30f0*/  IADD3 R16, R16, 0x80, RZ ;  /* 0x0000008010107810 */ /* 0x000fe40007ffe0ff */
.L_x_5551:
[----:B------:R-:W-:Y:S05]  /*3100*/  BSYNC B6 ;  /* 0x0000000000067941 */ /* 0x000fea0003800000 */
.L_x_5550:
        /* <DEDUP_REMOVED lines=20> */
.L_x_5615:
[----:B------:R-:W0:Y:S02]  /*3250*/  LDC.U8 R5, c[0x0][0x164] ;  /* 0x00005900ff057b82 */ /* 0x000e240000000000 */
[----:B0-----:R-:W-:Y:S01]  /*3260*/  STG.E.U8 [R2.64], R5 ;  /* 0x0000000502007986 */ /* 0x001fe2000c101124 */
[----:B------:R-:W-:Y:S05]  /*3270*/  EXIT ;  /* 0x000000000000794d */ /* 0x000fea0003800000 */
.L_x_5614:
        /* <DEDUP_REMOVED lines=13> */
.L_x_5618:
[----:B------:R-:W0:Y:S02]  /*3350*/  LDC.U16 R0, c[0x0][0x164] ;  /* 0x00005900ff007b82 */ /* 0x000e240000000400 */
[----:B0-----:R-:W-:-:S05]  /*3360*/  PRMT R5, R0, 0x9910, RZ ;  /* 0x0000991000057816 */ /* 0x001fca00000000ff */
[----:B------:R-:W-:Y:S01]  /*3370*/  STG.E [R2.64], R5 ;  /* 0x0000000502007986 */ /* 0x000fe2000c101924 */
[----:B------:R-:W-:Y:S05]  /*3380*/  EXIT ;  /* 0x000000000000794d */ /* 0x000fea0003800000 */
.L_x_5617:
[----:B------:R-:W0:Y:S02]  /*3390*/  LDC.U16 R5, c[0x0][0x164] ;  /* 0x00005900ff057b82 */ /* 0x000e240000000400 */
[----:B0-----:R-:W-:Y:S01]  /*33a0*/  STG.E.U16 [R2.64], R5 ;  /* 0x0000000502007986 */ /* 0x001fe2000c101524 */
[----:B------:R-:W-:Y:S05]  /*33b0*/  EXIT ;  /* 0x000000000000794d */ /* 0x000fea0003800000 */
.L_x_5613:
        /* <DEDUP_REMOVED lines=10> */
.L_x_5620:
[----:B------:R-:W-:Y:S02]  /*3460*/  ULDC.U16 UR4, c[0x0][0x164] ;  /* 0x0000590000047ab9 */ /* 0x000fe40000000400 */
[----:B------:R-:W0:Y:S02]  /*3470*/  I2F.S16 R0, UR4 ;  /* 0x0000000400007d06 */ /* 0x000e240008101400 */
[----:B0-----:R-:W-:-:S05]  /*3480*/  F2FP.PACK_AB R0, RZ, R0 ;  /* 0x00000000ff00723e */ /* 0x001fca00000000ff */
[----:B------:R-:W-:Y:S01]  /*3490*/  STG.E.U16 [R2.64], R0 ;  /* 0x0000000002007986 */ /* 0x000fe2000c101524 */
[----:B------:R-:W-:Y:S05]  /*34a0*/  EXIT ;  /* 0x000000000000794d */ /* 0x000fea0003800000 */
.L_x_5619:
        /* <DEDUP_REMOVED lines=11> */
.L_x_5622:
[----:B------:R-:W-:Y:S02]  /*3560*/  ULDC.U16 UR4, c[0x0][0x164] ;  /* 0x0000590000047ab9 */ /* 0x000fe40000000400 */
[----:B------:R-:W0:Y:S02]  /*3570*/  I2F.S16 R0, UR4 ;  /* 0x0000000400007d06 */ /* 0x000e240008101400 */
[----:B0-----:R-:W-:-:S04]  /*3580*/  F2FP.PACK_AB R0, RZ, R0 ;  /* 0x00000000ff00723e */ /* 0x001fc800000000ff */
[----:B------:R-:W-:-:S05]  /*3590*/  PRMT R0, R0, 0x5410, RZ ;  /* 0x0000541000007816 */ /* 0x000fca00000000ff */
[----:B------:R-:W-:Y:S01]  /*35a0*/  STG.E [R2.64], R0 ;  /* 0x0000000002007986 */ /* 0x000fe2000c101924 */
[----:B------:R-:W-:Y:S05]  /*35b0*/  EXIT ;  /* 0x000000000000794d */ /* 0x000fea0003800000 */
.L_x_5621:
[----:B------:R-:W-:Y:S02]  /*35c0*/  ULDC.U16 UR4, c[0x0][0x164] ;  /* 0x0000590000047ab9 */ /* 0x000fe40000000400 */
[----:B------:R-:W0:Y:S02]  /*35d0*/  I2F.F64.S16 R4, UR4 ;  /* 0x0000000400047d12 */ /* 0x000e240008101c00 */
[----:B0-----:R-:W-:Y:S01]  /*35e0*/  STG.E.64 [R2.64], R4 ;  /* 0x0000000402007986 */ /* 0x001fe2000c101b24 */
[----:B------:R-:W-:Y:S05]  /*35f0*/  EXIT ;  /* 0x000000000000794d */ /* 0x000fea0003800000 */
.L_x_5612:
        /* <DEDUP_REMOVED lines=14> */
.L_x_5625:
[----:B------:R-:W-:Y:S01]  /*36e0*/  ULDC.U16 UR4, c[0x0][0x164] ;  /* 0x0000590000047ab9 */ /* 0x000fe20000000400 */
[----:B------:R-:W-:Y:S01]  /*36f0*/  CS2R R6, SRZ ;  /* 0x0000000000067805 */ /* 0x000fe2000001ff00 */
[----:B------:R-:W0:Y:S04]  /*3700*/  I2F.F64.S16 R4, UR4 ;  /* 0x0000000400047d12 */ /* 0x000e280008101c00 */
[----:B0-----:R-:W-:Y:S01]  /*3710*/  STG.E.128 [R2.64], R4 ;  /* 0x0000000402007986 */ /* 0x001fe2000c101d24 */
[----:B------:R-:W-:Y:S05]  /*3720*/  EXIT ;  /* 0x000000000000794d */ /* 0x000fea0003800000 */
.L_x_5624:
        /* <DEDUP_REMOVED lines=21> */
.L_x_5628:
[----:B------:R-:W-:-:S05]  /*3880*/  LOP3.LUT R5, R0, R9, RZ, 0xfc, !PT ;  /* 0x0000000900057212 */ /* 0x000fca00078efcff */
[----:B------:R-:W-:Y:S01]  /*3890*/  STG.E.U8 [R2.64], R5 ;  /* 0x0000000502007986 */ /* 0x000fe2000c101124 */
[----:B------:R-:W-:Y:S05]  /*38a0*/  EXIT ;  /* 0x000000000000794d */ /* 0x000fea0003800000 */
.L_x_5627:
        /* <DEDUP_REMOVED lines=13> */
.L_x_5629:
[----:B------:R-:W-:Y:S01]  /*3980*/  ISETP.GT.U32.AND P0, PT, R0, 0x7f800000, PT ;  /* 0x7f8000000000780c */ /* 0x000fe20003f04070 */
[----:B------:R-:W-:-:S05]  /*3990*/  IMAD.MOV.U32 R0, RZ, RZ, 0x7f ;  /* 0x0000007fff007424 */ /* 0x000fca00078e00ff */
[----:B------:R-:W-:Y:S02]  /*39a0*/  SEL R0, R0, 0x7c, P0 ;  /* 0x0000007c00007807 */ /* 0x000fe40000000000 */
.L_x_5630:
[----:B------:R-:W-:-:S04]  /*39b0*/  LOP3.LUT R4, R4, 0x80000000, RZ, 0xc0, !PT ;  /* 0x8000000004047812 */ /* 0x000fc800078ec0ff */
[----:B------:R-:W-:-:S04]  /*39c0*/  SHF.R.U32.HI R5, RZ, 0x18, R4 ;  /* 0x00000018ff057819 */ /* 0x000fc80000011604 */
[----:B------:R-:W-:-:S05]  /*39d0*/  LOP3.LUT R5, R0, R5, RZ, 0xfc, !PT ;  /* 0x0000000500057212 */ /* 0x000fca00078efcff */
[----:B------:R-:W-:Y:S01]  /*39e0*/  STG.E.U8 [R2.64], R5 ;  /* 0x0000000502007986 */ /* 0x000fe2000c101124 */
[----:B------:R-:W-:Y:S05]  /*39f0*/  EXIT ;  /* 0x000000000000794d */ /* 0x000fea0003800000 */
.L_x_5626:
[----:B------:R-:W-:Y:S02]  /*3a00*/  ULDC.U16 UR4, c[0x0][0x164] ;  /* 0x0000590000047ab9 */ /* 0x000fe40000000400 */
[----:B------:R-:W0:Y:S02]  /*3a10*/  I2F.S16 R0, UR4 ;  /* 0x0000000400007d06 */ /* 0x000e240008101400 */
[----:B0-----:R-:W-:-:S05]  /*3a20*/  F2FP.BF16.PACK_AB R0, RZ, R0 ;  /* 0x00000000ff00723e */ /* 0x001fca00000010ff */
[----:B------:R-:W-:Y:S01]  /*3a30*/  STG.E.U16 [R2.64], R0 ;  /* 0x0000000002007986 */ /* 0x000fe2000c101524 */
[----:B------:R-:W-:Y:S05]  /*3a40*/  EXIT ;  /* 0x000000000000794d */ /* 0x000fea0003800000 */
.L_x_5623:
        /* <DEDUP_REMOVED lines=11> */
.L_x_5633:
        /* <DEDUP_REMOVED lines=18> */
.L_x_5635:
[----:B------:R-:W-:-:S04]  /*3c20*/  LOP3.LUT R4, R4, 0x80000000, RZ, 0xc0, !PT ;  /* 0x8000000004047812 */ /* 0x000fc800078ec0ff */
[----:B------:R-:W-:-:S04]  /*3c30*/  SHF.R.U32.HI R5, RZ, 0x18, R4 ;  /* 0x00000018ff057819 */ /* 0x000fc80000011604 */
[----:B------:R-:W-:-:S05]  /*3c40*/  LOP3.LUT R0, R0, R5, RZ, 0xfc, !PT ;  /* 0x0000000500007212 */ /* 0x000fca00078efcff */
.L_x_5634:
[----:B------:R-:W-:Y:S01]  /*3c50*/  STG.E.U8 [R2.64], R0 ;  /* 0x0000000002007986 */ /* 0x000fe2000c101124 */
[----:B------:R-:W-:Y:S05]  /*3c60*/  EXIT ;  /* 0x000000000000794d */ /* 0x000fea0003800000 */
.L_x_5632:
        /* <DEDUP_REMOVED lines=18> */
.L_x_5637:
[----:B------:R-:W-:-:S04]  /*3d90*/  LOP3.LUT R4, R4, 0x80000000, RZ, 0xc0, !PT ;  /* 0x8000000004047812 */ /* 0x000fc800078ec0ff */
[----:B------:R-:W-:-:S04]  /*3da0*/  SHF.R.U32.HI R5, RZ, 0x18, R4 ;  /* 0x00000018ff057819 */ /* 0x000fc80000011604 */
[----:B------:R-:W-:-:S05]  /*3db0*/  LOP3.LUT R0, R0, R5, RZ, 0xfc, !PT ;  /* 0x0000000500007212 */ /* 0x000fca00078efcff */
.L_x_5636:
[----:B------:R-:W-:Y:S01]  /*3dc0*/  STG.E.U8 [R2.64], R0 ;  /* 0x0000000002007986 */ /* 0x000fe2000c101124 */
[----:B------:R-:W-:Y:S05]  /*3dd0*/  EXIT ;  /* 0x000000000000794d */ /* 0x000fea0003800000 */
.L_x_5631:
        /* <DEDUP_REMOVED lines=19> */
.L_x_5640:
[----:B------:R-:W-:Y:S01]  /*3f10*/  STG.E.U8 [R2.64], R0 ;  /* 0x0000000002007986 */ /* 0x000fe2000c101124 */
[----:B------:R-:W-:Y:S05]  /*3f20*/  EXIT ;  /* 0x000000000000794d */ /* 0x000fea0003800000 */
.L_x_5616:
        /* <DEDUP_REMOVED lines=20> */
.L_x_5639:
[----:B------:R-:W-:Y:S02]  /*4070*/  ULDC.U16 UR4, c[0x0][0x164] ;  /* 0x0000590000047ab9 */ /* 0x000fe40000000400 */
[----:B------:R-:W-:-:S04]  /*4080*/  UPRMT UR4, UR4, 0x9910, URZ ;  /* 0x0000991004047896 */ /* 0x000fc8000800003f */
[----:B------:R-:W-:Y:S02]  /*4090*/  USHF.R.S32.HI UR5, URZ, 0x1f, UR4 ;  /* 0x0000001f3f057899 */ /* 0x000fe40008011404 */
[----:B------:R-:W-:-:S04]  /*40a0*/  IMAD.U32 R4, RZ, RZ, UR4 ;  /* 0x00000004ff047e24 */ /* 0x000fc8000f8e00ff */
[----:B------:R-:W-:-:S05]  /*40b0*/  IMAD.U32 R5, RZ, RZ, UR5 ;  /* 0x00000005ff057e24 */ /* 0x000fca000f8e00ff */
[----:B------:R-:W-:Y:S01]  /*40c0*/  STG.E.64 [R2.64], R4 ;  /* 0x0000000402007986 */ /* 0x000fe2000c101b24 */
[----:B------:R-:W-:Y:S05]  /*40d0*/  EXIT ;  /* 0x000000000000794d */ /* 0x000fea0003800000 */
.L_x_5638:
[----:B------:R-:W0:Y:S02]  /*40e0*/  LDC.U16 R0, c[0x0][0x164] ;  /* 0x00005900ff007b82 */ /* 0x000e240000000400 */
[----:B0-----:R-:W-:-:S05]  /*40f0*/  PRMT R5, R0, 0x9910, RZ ;  /* 0x0000991000057816 */ /* 0x001fca00000000ff */
[----:B------:R-:W-:Y:S01]  /*4100*/  STG.E [R2.64], R5 ;  /* 0x0000000502007986 */ /* 0x000fe2000c101924 */
[----:B------:R-:W-:Y:S05]  /*4110*/  EXIT ;  /* 0x000000000000794d */ /* 0x000fea0003800000 */
.L_x_5641:
        /* <DEDUP_REMOVED lines=14> */
.L_x_6947:


//--------------------- .text._ZN2at6native18elementwise_kernelILi128ELi4EZNS0_22gpu_kernel_impl_nocastINS0_11FillFunctorIsEEEEvRNS_18TensorIteratorBaseERKT_EUliE_EEviT1_ --------------------------
	.section	.text._ZN2at6native18elementwise_kernelILi128ELi4EZNS0_22gpu_kernel_impl_nocastINS0_11FillFunctorIsEEEEvRNS_18TensorIteratorBaseERKT_EUliE_EEviT1_,"ax",@progbits
	.sectioninfo	@"SHI_REGISTERS=10"
	.align	128
        .global         _ZN2at6native18elementwise_kernelILi128ELi4EZNS0_22gpu_kernel_impl_nocastINS0_11FillFunctorIsEEEEvRNS_18TensorIteratorBaseERKT_EUliE_EEviT1_
        .type           _ZN2at6native18elementwise_kernelILi128ELi4EZNS0_22gpu_kernel_impl_nocastINS0_11FillFunctorIsEEEEvRNS_18TensorIteratorBaseERKT_EUliE_EEviT1_,@function
        .size           _ZN2at6native18elementwise_kernelILi128ELi4EZNS0_22gpu_kernel_impl_nocastINS0_11FillFunctorIsEEEEvRNS_18TensorIteratorBaseERKT_EUliE_EEviT1_,(.L_x_6948 - _ZN2at6native18elementwise_kernelILi128ELi4EZNS0_22gpu_kernel_impl_nocastINS0_11FillFunctorIsEEEEvRNS_18TensorIteratorBaseERKT_EUliE_EEviT1_)
        .other          _ZN2at6native18elementwise_kernelILi128ELi4EZNS0_22gpu_kernel_impl_nocastINS0_11FillFunctorIsEEEEvRNS_18TensorIteratorBaseERKT_EUliE_EEviT1_,@"STO_CUDA_ENTRY STV_DEFAULT"
_ZN2at6native18elementwise_kernelILi128ELi4EZNS0_22gpu_kernel_impl_nocastINS0_11FillFunctorIsEEEEvRNS_18TensorIteratorBaseERKT_EUliE_EEviT1_:
.text._ZN2at6native18elementwise_kernelILi128ELi4EZNS0_22gpu_kernel_impl_nocastINS0_11FillFunctorIsEEEEvRNS_18TensorIteratorBaseERKT_EUliE_EEviT1_:
        /* <DEDUP_REMOVED lines=210> */
.L_x_5646:
        /* <DEDUP_REMOVED lines=207> */
.L_x_5648:
[----:B------:R-:W0:Y:S01]  /*1a10*/  LDC.U16 R5, c[0x0][0x308] ;  /* 0x0000c200ff057b82 */ /* 0x000e220000000400 */
[----:B------:R-:W-:Y:S02]  /*1a20*/  IADD3 R2, P0, R2, c[0x0][0x300], RZ ;  /* 0x0000c00002027a10 */ /* 0x000fe40007f1e0ff */
[----:B------:R-:W-:-:S03]  /*1a30*/  IADD3 R0, R0, 0x80, RZ ;  /* 0x0000008000007810 */ /* 0x000fc60007ffe0ff */
[----:B------:R-:W-:-:S05]  /*1a40*/  IMAD.X R3, RZ, RZ, c[0x0][0x304], P0 ;  /* 0x0000c100ff037624 */ /* 0x000fca00000e06ff */
[----:B0-----:R0:W-:Y:S03]  /*1a50*/  STG.E.U16 [R2.64], R5 ;  /* 0x0000000502007986 */ /* 0x0011e6000c101504 */
.L_x_5645:
[----:B------:R-:W-:-:S13]  /*1a60*/  ISETP.GE.AND P0, PT, R0, c[0x0][0x160], PT ;  /* 0x0000580000007a0c */ /* 0x000fda0003f06270 */
[----:B------:R-:W-:Y:S01]  /*1a70*/  @P0 BREAK B1 ;  /* 0x0000000000010942 */ /* 0x000fe20003800000 */
[----:B------:R-:W-:Y:S05]  /*1a80*/  @P0 BRA `(.L_x_5647) ;  /* 0x00000cd000000947 */ /* 0x000fea0003800000 */
[----:B------:R-:W-:Y:S05]  /*1a90*/  BSYNC B1 ;  /* 0x0000000000017941 */ /* 0x000fea0003800000 */
.L_x_5644:
        /* <DEDUP_REMOVED lines=199> */
.L_x_5649:
[----:B------:R-:W0:Y:S01]  /*2710*/  LDC.U16 R5, c[0x0][0x308] ;  /* 0x0000c200ff057b82 */ /* 0x000e220000000400 */
[----:B------:R-:W-:Y:S02]  /*2720*/  IADD3 R2, P0, R2, c[0x0][0x300], RZ ;  /* 0x0000c00002027a10 */ /* 0x000fe40007f1e0ff */
[----:B------:R-:W-:-:S03]  /*2730*/  IADD3 R0, R0, 0x80, RZ ;  /* 0x0000008000007810 */ /* 0x000fc60007ffe0ff */
[----:B------:R-:W-:-:S05]  /*2740*/  IMAD.X R3, RZ, RZ, c[0x0][0x304], P0 ;  /* 0x0000c100ff037624 */ /* 0x000fca00000e06ff */
[----:B0-----:R0:W-:Y:S03]  /*2750*/  STG.E.U16 [R2.64], R5 ;  /* 0x0000000502007986 */ /* 0x0011e6000c101504 */
.L_x_5647:
[----:B------:R-:W-:Y:S05]  /*2760*/  BSYNC B0 ;  /* 0x0000000000007941 */ /* 0x000fea0003800000 */
.L_x_5643:
        /* <DEDUP_REMOVED lines=202> */
.L_x_5650:
[----:B------:R-:W0:Y:S01]  /*3410*/  LDC.U16 R5, c[0x0][0x308] ;  /* 0x0000c200ff057b82 */ /* 0x000e220000000400 */
[----:B------:R-:W-:-:S04]  /*3420*/  IADD3 R2, P0, R0, c[0x0][0x300], RZ ;  /* 0x0000c00000027a10 */ /* 0x000fc80007f1e0ff */
[----:B------:R-:W-:-:S05]  /*3430*/  IADD3.X R3, RZ, c[0x0][0x304], RZ, P0, !PT ;  /* 0x0000c100ff037a10 */ /* 0x000fca00007fe4ff */
[----:B0-----:R-:W-:Y:S01]  /*3440*/  STG.E.U16 [R2.64], R5 ;  /* 0x0000000502007986 */ /* 0x001fe2000c101504 */
[----:B------:R-:W-:Y:S05]  /*3450*/  EXIT ;  /* 0x000000000000794d */ /* 0x000fea0003800000 */
.L_x_5642:
        /* <DEDUP_REMOVED lines=15> */
.L_x_5653:
[----:B------:R-:W-:Y:S05]  /*3550*/  BSYNC B1 ;  /* 0x0000000000017941 */ /* 0x000fea0003800000 */
.L_x_5652:
[----:B------:R-:W-:-:S13]  /*3560*/  ISETP.GE.AND P0, PT, R0, c[0x0][0x160], PT ;  /* 0x0000580000007a0c */ /* 0x000fda0003f06270 */
[----:B0-----:R-:W0:Y:S01]  /*3570*/  @!P0 LDC.U16 R5, c[0x0][0x308] ;  /* 0x0000c200ff058b82 */ /* 0x001e220000000400 */
[----:B------:R-:W-:Y:S01]  /*3580*/  @!P0 IADD3 R0, R0, 0x80, RZ ;  /* 0x0000008000008810 */ /* 0x000fe20007ffe0ff */
[----:B0-----:R0:W-:Y:S06]  /*3590*/  @!P0 STG.E.U16 [R2.64], R5 ;  /* 0x0000000502008986 */ /* 0x0011ec000c101504 */
.L_x_5654:
[----:B------:R-:W-:Y:S05]  /*35a0*/  BSYNC B0 ;  /* 0x0000000000007941 */ /* 0x000fea0003800000 */
.L_x_5651:
[----:B------:R-:W-:Y:S01]  /*35b0*/  WARPSYNC 0xffffffff ;  /* 0xffffffff00007948 */ /* 0x000fe20003800000 */
[----:B------:R-:W-:-:S13]  /*35c0*/  ISETP.GE.AND P0, PT, R0, c[0x0][0x160], PT ;  /* 0x0000580000007a0c */ /* 0x000fda0003f06270 */
[----:B------:R-:W-:Y:S05]  /*35d0*/  @P0 EXIT ;  /* 0x000000000000094d */ /* 0x000fea0003800000 */
[----:B0-----:R-:W0:Y:S02]  /*35e0*/  LDC.U16 R5, c[0x0][0x308] ;  /* 0x0000c200ff057b82 */ /* 0x001e240000000400 */
[----:B0-----:R-:W-:Y:S01]  /*35f0*/  STG.E.U16 [R2.64], R5 ;  /* 0x0000000502007986 */ /* 0x001fe2000c101504 */
[----:B------:R-:W-:Y:S05]  /*3600*/  EXIT ;  /* 0x000000000000794d */ /* 0x000fea0003800000 */
.L_x_5655:
        /* <DEDUP_REMOVED lines=15> */
.L_x_6948:


//--------------------- .text._ZN2at6native27unrolled_elementwise_kernelINS0_11FillFunctorIsEESt5arrayIPcLm1EELi4E23TrivialOffsetCalculatorILi0EjES7_ILi1EjENS0_6memory15LoadWithoutCastENSA_16StoreWithoutCastEEEviT_T0_T2_T3_T4_T5_ --------------------------
	.section	.text._ZN2at6native27unrolled_elementwise_kernelINS0_11FillFunctorIsEESt5arrayIPcLm1EELi4E23TrivialOffsetCalculatorILi0EjES7_ILi1EjENS0_6memory15LoadWithoutCastENSA_16StoreWithoutCastEEEviT_T0_T2_T3_T4_T5_,"ax",@progbits
	.sectioninfo	@"SHI_REGISTERS=12"
	.align	128
        .global         _ZN2at6native27unrolled_elementwise_kernelINS0_11FillFunctorIsEESt5arrayIPcLm1EELi4E23TrivialOffsetCalculatorILi0EjES7_ILi1EjENS0_6memory15LoadWithoutCastENSA_16StoreWithoutCastEEEviT_T0_T2_T3_T4_T5_
        .type           _ZN2at6native27unrolled_elementwise_kernelINS0_11FillFunctorIsEESt5arrayIPcLm1EELi4E23TrivialOffsetCalculatorILi0EjES7_ILi1EjENS0_6memory15LoadWithoutCastENSA_16StoreWithoutCastEEEviT_T0_T2_T3_T4_T5_,@function
        .size           _ZN2at6native27unrolled_elementwise_kernelINS0_11FillFunctorIsEESt5arrayIPcLm1EELi4E23TrivialOffsetCalculatorILi0EjES7_ILi1EjENS0_6memory15LoadWithoutCastENSA_16StoreWithoutCastEEEviT_T0_T2_T3_T4_T5_,(.L_x_6949 - _ZN2at6native27unrolled_elementwise_kernelINS0_11FillFunctorIsEESt5arrayIPcLm1EELi4E23TrivialOffsetCalculatorILi0EjES7_ILi1EjENS0_6memory15LoadWithoutCastENSA_16StoreWithoutCastEEEviT_T0_T2_T3_T4_T5_)
        .other          _ZN2at6native27unrolled_elementwise_kernelINS0_11FillFunctorIsEESt5arrayIPcLm1EELi4E23TrivialOffsetCalculatorILi0EjES7_ILi1EjENS0_6memory15LoadWithoutCastENSA_16StoreWithoutCastEEEviT_T0_T2_T3_T4_T5_,@"STO_CUDA_ENTRY STV_DEFAULT"
_ZN2at6native27unrolled_elementwise_kernelINS0_11FillFunctorIsEESt5arrayIPcLm1EELi4E23TrivialOffsetCalculatorILi0EjES7_ILi1EjENS0_6memory15LoadWithoutCastENSA_16StoreWithoutCastEEEviT_T0_T2_T3_T4_T5_:
.text._ZN2at6native27unrolled_elementwise_kernelINS0_11FillFunctorIsEESt5arrayIPcLm1EELi4E23TrivialOffsetCalculatorILi0EjES7_ILi1EjENS0_6memory15LoadWithoutCastENSA_16StoreWithoutCastEEEviT_T0_T2_T3_T4_T5_:
        /* <DEDUP_REMOVED lines=28> */
.L_x_5657:
[----:B------:R-:W-:Y:S05]  /*01c0*/  BSYNC B0 ;  /* 0x0000000000007941 */ /* 0x000fea0003800000 */
.L_x_5656:
        /* <DEDUP_REMOVED lines=8> */
.L_x_5658:
        /* <DEDUP_REMOVED lines=11> */
.L_x_6949:


//--------------------- .text._ZN2at6native29vectorized_elementwise_kernelILi2ENS0_11FillFunctorIsEESt5arrayIPcLm1EEEEviT0_T1_ --------------------------
	.section	.text._ZN2at6native29vectorized_elementwise_kernelILi2ENS0_11FillFunctorIsEESt5arrayIPcLm1EEEEviT0_T1_,"ax",@progbits
	.sectioninfo	@"SHI_REGISTERS=10"
	.align	128
        .global         _ZN2at6native29vectorized_elementwise_kernelILi2ENS0_11FillFunctorIsEESt5arrayIPcLm1EEEEviT0_T1_
        .type           _ZN2at6native29vectorized_elementwise_kernelILi2ENS0_11FillFunctorIsEESt5arrayIPcLm1EEEEviT0_T1_,@function
        .size           _ZN2at6native29vectorized_elementwise_kernelILi2ENS0_11FillFunctorIsEESt5arrayIPcLm1EEEEviT0_T1_,(.L_x_6950 - _ZN2at6native29vectorized_elementwise_kernelILi2ENS0_11FillFunctorIsEESt5arrayIPcLm1EEEEviT0_T1_)
        .other          _ZN2at6native29vectorized_elementwise_kernelILi2ENS0_11FillFunctorIsEESt5arrayIPcLm1EEEEviT0_T1_,@"STO_CUDA_ENTRY STV_DEFAULT"
_ZN2at6native29vectorized_elementwise_kernelILi2ENS0_11FillFunctorIsEESt5arrayIPcLm1EEEEviT0_T1_:
.text._ZN2at6native29vectorized_elementwise_kernelILi2ENS0_11FillFunctorIsEESt5arrayIPcLm1EEEEviT0_T1_:
        /* <DEDUP_REMOVED lines=20> */
.L_x_5659:
        /* <DEDUP_REMOVED lines=26> */
.L_x_5662:
        /* <DEDUP_REMOVED lines=8> */
.L_x_5663:
        /* <DEDUP_REMOVED lines=8> */
.L_x_5664:
        /* <DEDUP_REMOVED lines=9> */
.L_x_5665:
[----:B------:R-:W-:Y:S05]  /*0470*/  BSYNC B1 ;  /* 0x0000000000017941 */ /* 0x000fea0003800000 */
.L_x_5661:
[----:B------:R-:W-:-:S13]  /*0480*/  ISETP.GE.AND P0, PT, R3, R2, PT ;  /* 0x000000020300720c */ /* 0x000fda0003f06270 */
[----:B0-----:R-:W0:Y:S01]  /*0490*/  @!P0 LDC.U16 R7, c[0x0][0x164] ;  /* 0x00005900ff078b82 */ /* 0x001e220000000400 */
[----:B------:R-:W-:Y:S01]  /*04a0*/  @!P0 MOV R5, 0x2 ;  /* 0x0000000200058802 */ /* 0x000fe20000000f00 */
[----:B------:R-:W-:Y:S01]  /*04b0*/  @!P0 IMAD.IADD R4, R0, 0x1, R3 ;  /* 0x0000000100048824 */ /* 0x000fe200078e0203 */
[----:B------:R-:W-:-:S03]  /*04c0*/  @!P0 IADD3 R3, R3, 0x80, RZ ;  /* 0x0000008003038810 */ /* 0x000fc60007ffe0ff */
[----:B------:R-:W-:-:S05]  /*04d0*/  @!P0 IMAD.WIDE.U32 R4, R4, R5, c[0x0][0x168] ;  /* 0x00005a0004048625 */ /* 0x000fca00078e0005 */
[----:B0-----:R0:W-:Y:S02]  /*04e0*/  @!P0 STG.E.U16 [R4.64], R7 ;  /* 0x0000000704008986 */ /* 0x0011e4000c101504 */
.L_x_5666:
[----:B------:R-:W-:Y:S05]  /*04f0*/  BSYNC B0 ;  /* 0x0000000000007941 */ /* 0x000fea0003800000 */
.L_x_5660:
        /* <DEDUP_REMOVED lines=9> */
.L_x_5667:
        /* <DEDUP_REMOVED lines=15> */
.L_x_6950:


//--------------------- .text._ZN2at6native29vectorized_elementwise_kernelILi4ENS0_11FillFunctorIsEESt5arrayIPcLm1EEEEviT0_T1_ --------------------------
	.section	.text._ZN2at6native29vectorized_elementwise_kernelILi4ENS0_11FillFunctorIsEESt5arrayIPcLm1EEEEviT0_T1_,"ax",@progbits
	.sectioninfo	@"SHI_REGISTERS=10"
	.align	128
        .global         _ZN2at6native29vectorized_elementwise_kernelILi4ENS0_11FillFunctorIsEESt5arrayIPcLm1EEEEviT0_T1_
        .type           _ZN2at6native29vectorized_elementwise_kernelILi4ENS0_11FillFunctorIsEESt5arrayIPcLm1EEEEviT0_T1_,@function
        .size           _ZN2at6native29vectorized_elementwise_kernelILi4ENS0_11FillFunctorIsEESt5arrayIPcLm1EEEEviT0_T1_,(.L_x_6951 - _ZN2at6native29vectorized_elementwise_kernelILi4ENS0_11FillFunctorIsEESt5arrayIPcLm1EEEEviT0_T1_)
        .other          _ZN2at6native29vectorized_elementwise_kernelILi4ENS0_11FillFunctorIsEESt5arrayIPcLm1EEEEviT0_T1_,@"STO_CUDA_ENTRY STV_DEFAULT"
_ZN2at6native29vectorized_elementwise_kernelILi4ENS0_11FillFunctorIsEESt5arrayIPcLm1EEEEviT0_T1_:
.text._ZN2at6native29vectorized_elementwise_kernelILi4ENS0_11FillFunctorIsEESt5arrayIPcLm1EEEEviT0_T1_:
        /* <DEDUP_REMOVED lines=21> */
.L_x_5668:
        /* <DEDUP_REMOVED lines=26> */
.L_x_5671:
        /* <DEDUP_REMOVED lines=8> */
.L_x_5672:
        /* <DEDUP_REMOVED lines=8> */
.L_x_5673:
        /* <DEDUP_REMOVED lines=9> */
.L_x_5674:
[----:B------:R-:W-:Y:S05]  /*0480*/  BSYNC B1 ;  /* 0x0000000000017941 */ /* 0x000fea0003800000 */
.L_x_5670:
[----:B------:R-:W-:-:S13]  /*0490*/  ISETP.GE.AND P0, PT, R3, R2, PT ;  /* 0x000000020300720c */ /* 0x000fda0003f06270 */
[----:B0-----:R-:W0:Y:S01]  /*04a0*/  @!P0 LDC.U16 R7, c[0x0][0x164] ;  /* 0x00005900ff078b82 */ /* 0x001e220000000400 */
[----:B------:R-:W-:Y:S01]  /*04b0*/  @!P0 MOV R5, 0x2 ;  /* 0x0000000200058802 */ /* 0x000fe20000000f00 */
[----:B------:R-:W-:Y:S01]  /*04c0*/  @!P0 IMAD.IADD R4, R0, 0x1, R3 ;  /* 0x0000000100048824 */ /* 0x000fe200078e0203 */
[----:B------:R-:W-:-:S03]  /*04d0*/  @!P0 IADD3 R3, R3, 0x80, RZ ;  /* 0x0000008003038810 */ /* 0x000fc60007ffe0ff */
[----:B------:R-:W-:-:S05]  /*04e0*/  @!P0 IMAD.WIDE.U32 R4, R4, R5, c[0x0][0x168] ;  /* 0x00005a0004048625 */ /* 0x000fca00078e0005 */
[----:B0-----:R0:W-:Y:S02]  /*04f0*/  @!P0 STG.E.U16 [R4.64], R7 ;  /* 0x0000000704008986 */ /* 0x0011e4000c101504 */
.L_x_5675:
[----:B------:R-:W-:Y:S05]  /*0500*/  BSYNC B0 ;  /* 0x0000000000007941 */ /* 0x000fea0003800000 */
.L_x_5669:
        /* <DEDUP_REMOVED lines=9> */
.L_x_5676:
        /* <DEDUP_REMOVED lines=14> */
.L_x_6951:


//--------------------- .text._ZN2at6native29vectorized_elementwise_kernelILi8ENS0_11FillFunctorIsEESt5arrayIPcLm1EEEEviT0_T1_ --------------------------
	.section	.text._ZN2at6native29vectorized_elementwise_kernelILi8ENS0_11FillFunctorIsEESt5arrayIPcLm1EEEEviT0_T1_,"ax",@progbits
	.sectioninfo	@"SHI_REGISTERS=4"
	.align	128
        .global         _ZN2at6native29vectorized_elementwise_kernelILi8ENS0_11FillFunctorIsEESt5arrayIPcLm1EEEEviT0_T1_
        .type           _ZN2at6native29vectorized_elementwise_kernelILi8ENS0_11FillFunctorIsEESt5arrayIPcLm1EEEEviT0_T1_,@function
        .size           _ZN2at6native29vectorized_elementwise_kernelILi8ENS0_11FillFunctorIsEESt5arrayIPcLm1EEEEviT0_T1_,(.L_x_6952 - _ZN2at6native29vectorized_elementwise_kernelILi8ENS0_11FillFunctorIsEESt5arrayIPcLm1EEEEviT0_T1_)
        .other          _ZN2at6native29vectorized_elementwise_kernelILi8ENS0_11FillFunctorIsEESt5arrayIPcLm1EEEEviT0_T1_,@"STO_CUDA_ENTRY STV_DEFAULT"
_ZN2at6native29vectorized_elementwise_kernelILi8ENS0_11FillFunctorIsEESt5arrayIPcLm1EEEEviT0_T1_:
.text._ZN2at6native29vectorized_elementwise_kernelILi8ENS0_11FillFunctorIsEESt5arrayIPcLm1EEEEviT0_T1_:
[----:B------:R-:W-:Y:S02]  /*0000*/  MOV R1, c[0x0][0x28] ;  /* 0x00000a0000017a02 */ /* 0x000fe40000000f00 */
[----:B------:R-:W-:Y:S05]  /*0010*/  EXIT ;  /* 0x000000000000794d */ /* 0x000fea0003800000 */
.L_x_5677:
        /* <DEDUP_REMOVED lines=14> */
.L_x_6952:


//--------------------- .text._ZN2at6native18elementwise_kernelILi128ELi4EZNS0_15gpu_kernel_implINS0_11FillFunctorIlEEEEvRNS_18TensorIteratorBaseERKT_EUliE_EEviT1_ --------------------------
	.section	.text._ZN2at6native18elementwise_kernelILi128ELi4EZNS0_15gpu_kernel_implINS0_11FillFunctorIlEEEEvRNS_18TensorIteratorBaseERKT_EUliE_EEviT1_,"ax",@progbits
	.sectioninfo	@"SHI_REGISTERS=24"
	.align	128
        .global         _ZN2at6native18elementwise_kernelILi128ELi4EZNS0_15gpu_kernel_implINS0_11FillFunctorIlEEEEvRNS_18TensorIteratorBaseERKT_EUliE_EEviT1_
        .type           _ZN2at6native18elementwise_kernelILi128ELi4EZNS0_15gpu_kernel_implINS0_11FillFunctorIlEEEEvRNS_18TensorIteratorBaseERKT_EUliE_EEviT1_,@function
        .size           _ZN2at6native18elementwise_kernelILi128ELi4EZNS0_15gpu_kernel_implINS0_11FillFunctorIlEEEEvRNS_18TensorIteratorBaseERKT_EUliE_EEviT1_,(.L_x_6953 - _ZN2at6native18elementwise_kernelILi128ELi4EZNS0_15gpu_kernel_implINS0_11FillFunctorIlEEEEvRNS_18TensorIteratorBaseERKT_EUliE_EEviT1_)
        .other          _ZN2at6native18elementwise_kernelILi128ELi4EZNS0_15gpu_kernel_implINS0_11FillFunctorIlEEEEvRNS_18TensorIteratorBaseERKT_EUliE_EEviT1_,@"STO_CUDA_ENTRY STV_DEFAULT"
_ZN2at6native18elementwise_kernelILi128ELi4EZNS0_15gpu_kernel_implINS0_11FillFunctorIlEEEEvRNS_18TensorIteratorBaseERKT_EUliE_EEviT1_:
.text._ZN2at6native18elementwise_kernelILi128ELi4EZNS0_15gpu_kernel_implINS0_11FillFunctorIlEEEEvRNS_18TensorIteratorBaseERKT_EUliE_EEviT1_:
        /* <DEDUP_REMOVED lines=210> */
.L_x_5680:
        /* <DEDUP_REMOVED lines=17> */
.L_x_5684:
[----:B------:R-:W0:Y:S02]  /*0e30*/  LDC.U8 R5, c[0x0][0x308] ;  /* 0x0000c200ff057b82 */ /* 0x000e240000000000 */
[----:B0-----:R0:W-:Y:S01]  /*0e40*/  STG.E.U8 [R2.64], R5 ;  /* 0x0000000502007986 */ /* 0x0011e2000c101124 */
[----:B------:R-:W-:Y:S05]  /*0e50*/  BRA `(.L_x_5686) ;  /* 0x00000d4000007947 */ /* 0x000fea0003800000 */
.L_x_5683:
        /* <DEDUP_REMOVED lines=10> */
.L_x_5688:
[----:B------:R-:W-:-:S05]  /*0f00*/  IMAD.MOV.U32 R5, RZ, RZ, c[0x0][0x308] ;  /* 0x0000c200ff057624 */ /* 0x000fca00078e00ff */
[----:B------:R0:W-:Y:S01]  /*0f10*/  STG.E [R2.64], R5 ;  /* 0x0000000502007986 */ /* 0x0001e2000c101924 */
[----:B------:R-:W-:Y:S05]  /*0f20*/  BRA `(.L_x_5686) ;  /* 0x00000c7000007947 */ /* 0x000fea0003800000 */
.L_x_5687:
[----:B------:R-:W0:Y:S02]  /*0f30*/  LDC.U16 R5, c[0x0][0x308] ;  /* 0x0000c200ff057b82 */ /* 0x000e240000000400 */
[----:B0-----:R0:W-:Y:S01]  /*0f40*/  STG.E.U16 [R2.64], R5 ;  /* 0x0000000502007986 */ /* 0x0011e2000c101524 */
[----:B------:R-:W-:Y:S05]  /*0f50*/  BRA `(.L_x_5686) ;  /* 0x00000c4000007947 */ /* 0x000fea0003800000 */
.L_x_5682:
[----:B------:R-:W-:-:S13]  /*0f60*/  ISETP.GT.AND P0, PT, R4, 0x6, PT ;  /* 0x000000060400780c */ /* 0x000fda0003f04270 */
[----:B------:R-:W-:Y:S05]  /*0f70*/  @P0 BRA `(.L_x_5689) ;  /* 0x000000b000000947 */ /* 0x000fea0003800000 */
[----:B------:R-:W-:-:S13]  /*0f80*/  ISETP.NE.AND P0, PT, R4, 0x5, PT ;  /* 0x000000050400780c */ /* 0x000fda0003f05270 */
[----:B------:R-:W-:Y:S05]  /*0f90*/  @!P0 BRA `(.L_x_5690) ;  /* 0x0000005000008947 */ /* 0x000fea0003800000 */
[----:B------:R-:W-:-:S13]  /*0fa0*/  ISETP.NE.AND P0, PT, R4, 0x6, PT ;  /* 0x000000060400780c */ /* 0x000fda0003f05270 */
[----:B------:R-:W-:Y:S05]  /*0fb0*/  @P0 BRA `(.L_x_5685) ;  /* 0x00000a4000000947 */ /* 0x000fea0003800000 */
[----:B------:R-:W0:Y:S02]  /*0fc0*/  I2F.S64 R5, c[0x0][0x308] ;  /* 0x0000c20000057b12 */ /* 0x000e240000301400 */
[----:B0-----:R0:W-:Y:S01]  /*0fd0*/  STG.E [R2.64], R5 ;  /* 0x0000000502007986 */ /* 0x0011e2000c101924 */
[----:B------:R-:W-:Y:S05]  /*0fe0*/  BRA `(.L_x_5686) ;  /* 0x00000bb000007947 */ /* 0x000fea0003800000 */
.L_x_5690:
[----:B------:R-:W0:Y:S02]  /*0ff0*/  I2F.S64 R0, c[0x0][0x308] ;  /* 0x0000c20000007b12 */ /* 0x000e240000301400 */
[----:B0-----:R-:W-:-:S05]  /*1000*/  F2FP.PACK_AB R0, RZ, R0 ;  /* 0x00000000ff00723e */ /* 0x001fca00000000ff */
[----:B------:R0:W-:Y:S01]  /*1010*/  STG.E.U16 [R2.64], R0 ;  /* 0x0000000002007986 */ /* 0x0001e2000c101524 */
[----:B------:R-:W-:Y:S05]  /*1020*/  BRA `(.L_x_5686) ;  /* 0x00000b7000007947 */ /* 0x000fea0003800000 */
.L_x_5689:
[----:B------:R-:W-:-:S13]  /*1030*/  ISETP.NE.AND P0, PT, R4, 0x7, PT ;  /* 0x000000070400780c */ /* 0x000fda0003f05270 */
[----:B------:R-:W-:Y:S05]  /*1040*/  @!P0 BRA `(.L_x_5691) ;  /* 0x000000d000008947 */ /* 0x000fea0003800000 */
[----:B------:R-:W-:-:S13]  /*1050*/  ISETP.NE.AND P0, PT, R4, 0x8, PT ;  /* 0x000000080400780c */ /* 0x000fda0003f05270 */
[----:B------:R-:W-:Y:S05]  /*1060*/  @!P0 BRA `(.L_x_5692) ;  /* 0x0000006000008947 */ /* 0x000fea0003800000 */
[----:B------:R-:W-:-:S13]  /*1070*/  ISETP.NE.AND P0, PT, R4, 0x9, PT ;  /* 0x000000090400780c */ /* 0x000fda0003f05270 */
[----:B------:R-:W-:Y:S05]  /*1080*/  @P0 BRA `(.L_x_5685) ;  /* 0x0000097000000947 */ /* 0x000fea0003800000 */
[----:B------:R-:W0:Y:S01]  /*1090*/  I2F.S64 R4, c[0x0][0x308] ;  /* 0x0000c20000047b12 */ /* 0x000e220000301400 */
[----:B------:R-:W-:-:S05]  /*10a0*/  IMAD.MOV.U32 R5, RZ, RZ, RZ ;  /* 0x000000ffff057224 */ /* 0x000fca00078e00ff */
[----:B0-----:R0:W-:Y:S01]  /*10b0*/  STG.E.64 [R2.64], R4 ;  /* 0x0000000402007986 */ /* 0x0011e2000c101b24 */
[----:B------:R-:W-:Y:S05]  /*10c0*/  BRA `(.L_x_5686) ;  /* 0x00000ad000007947 */ /* 0x000fea0003800000 */
.L_x_5692:
[----:B------:R-:W0:Y:S02]  /*10d0*/  I2F.S64 R0, c[0x0][0x308] ;  /* 0x0000c20000007b12 */ /* 0x000e240000301400 */
[----:B0-----:R-:W-:-:S04]  /*10e0*/  F2FP.PACK_AB R5, RZ, R0 ;  /* 0x00000000ff05723e */ /* 0x001fc800000000ff */
[----:B------:R-:W-:-:S05]  /*10f0*/  PRMT R5, R5, 0x5410, RZ ;  /* 0x0000541005057816 */ /* 0x000fca00000000ff */
[----:B------:R0:W-:Y:S01]  /*1100*/  STG.E [R2.64], R5 ;  /* 0x0000000502007986 */ /* 0x0001e2000c101924 */
[----:B------:R-:W-:Y:S05]  /*1110*/  BRA `(.L_x_5686) ;  /* 0x00000a8000007947 */ /* 0x000fea0003800000 */
.L_x_5691:
[----:B------:R-:W0:Y:S02]  /*1120*/  I2F.F64.S64 R4, c[0x0][0x308] ;  /* 0x0000c20000047b12 */ /* 0x000e240000301c00 */
[----:B0-----:R0:W-:Y:S01]  /*1130*/  STG.E.64 [R2.64], R4 ;  /* 0x0000000402007986 */ /* 0x0011e2000c101b24 */
[----:B------:R-:W-:Y:S05]  /*1140*/  BRA `(.L_x_5686) ;  /* 0x00000a5000007947 */ /* 0x000fea0003800000 */
.L_x_5681:
        /* <DEDUP_REMOVED lines=13> */
.L_x_5695:
[----:B------:R-:W0:Y:S01]  /*1220*/  I2F.F64.S64 R4, c[0x0][0x308] ;  /* 0x0000c20000047b12 */ /* 0x000e220000301c00 */
[----:B------:R-:W-:-:S05]  /*1230*/  CS2R R6, SRZ ;  /* 0x0000000000067805 */ /* 0x000fca000001ff00 */
[----:B0-----:R0:W-:Y:S01]  /*1240*/  STG.E.128 [R2.64], R4 ;  /* 0x0000000402007986 */ /* 0x0011e2000c101d24 */
[----:B------:R-:W-:Y:S05]  /*1250*/  BRA `(.L_x_5686) ;  /* 0x0000094000007947 */ /* 0x000fea0003800000 */
.L_x_5694:
[----:B------:R-:W-:-:S13]  /*1260*/  ISETP.NE.AND P0, PT, R4, 0xf, PT ;  /* 0x0000000f0400780c */ /* 0x000fda0003f05270 */
[----:B------:R-:W-:Y:S05]  /*1270*/  @!P0 BRA `(.L_x_5696) ;  /* 0x0000029000008947 */ /* 0x000fea0003800000 */
[----:B------:R-:W-:-:S13]  /*1280*/  ISETP.NE.AND P0, PT, R4, 0x17, PT ;  /* 0x000000170400780c */ /* 0x000fda0003f05270 */
[----:B------:R-:W-:Y:S05]  /*1290*/  @!P0 BRA `(.L_x_5697) ;  /* 0x0000013000008947 */ /* 0x000fea0003800000 */
[----:B------:R-:W-:-:S13]  /*12a0*/  ISETP.NE.AND P0, PT, R4, 0x18, PT ;  /* 0x000000180400780c */ /* 0x000fda0003f05270 */
[----:B------:R-:W-:Y:S05]  /*12b0*/  @P0 BRA `(.L_x_5685) ;  /* 0x0000074000000947 */ /* 0x000fea0003800000 */
[----:B------:R-:W0:Y:S02]  /*12c0*/  I2F.S64 R7, c[0x0][0x308] ;  /* 0x0000c20000077b12 */ /* 0x000e240000301400 */
        /* <DEDUP_REMOVED lines=13> */
.L_x_5698:
[----:B------:R-:W-:-:S05]  /*13a0*/  LOP3.LUT R5, R4, R5, RZ, 0xfc, !PT ;  /* 0x0000000504057212 */ /* 0x000fca00078efcff */
[----:B------:R0:W-:Y:S01]  /*13b0*/  STG.E.U8 [R2.64], R5 ;  /* 0x0000000502007986 */ /* 0x0001e2000c101124 */
[----:B------:R-:W-:Y:S05]  /*13c0*/  BRA `(.L_x_5686) ;  /* 0x000007d000007947 */ /* 0x000fea0003800000 */
.L_x_5697:
[----:B------:R-:W0:Y:S02]  /*13d0*/  I2F.S64 R5, c[0x0][0x308] ;  /* 0x0000c20000057b12 */ /* 0x000e240000301400 */
        /* <DEDUP_REMOVED lines=11> */
.L_x_5699:
[----:B------:R-:W-:Y:S01]  /*1490*/  IMAD.MOV.U32 R0, RZ, RZ, 0x7f ;  /* 0x0000007fff007424 */ /* 0x000fe200078e00ff */
[----:B------:R-:W-:-:S04]  /*14a0*/  ISETP.GT.U32.AND P0, PT, R4, 0x7f800000, PT ;  /* 0x7f8000000400780c */ /* 0x000fc80003f04070 */
[----:B------:R-:W-:Y:S02]  /*14b0*/  SEL R0, R0, 0x7c, P0 ;  /* 0x0000007c00007807 */ /* 0x000fe40000000000 */
.L_x_5700:
[----:B------:R-:W-:-:S04]  /*14c0*/  LOP3.LUT R5, R5, 0x80000000, RZ, 0xc0, !PT ;  /* 0x8000000005057812 */ /* 0x000fc800078ec0ff */
[----:B------:R-:W-:-:S04]  /*14d0*/  SHF.R.U32.HI R5, RZ, 0x18, R5 ;  /* 0x00000018ff057819 */ /* 0x000fc80000011605 */
[----:B------:R-:W-:-:S05]  /*14e0*/  LOP3.LUT R5, R0, R5, RZ, 0xfc, !PT ;  /* 0x0000000500057212 */ /* 0x000fca00078efcff */
[----:B------:R0:W-:Y:S01]  /*14f0*/  STG.E.U8 [R2.64], R5 ;  /* 0x0000000502007986 */ /* 0x0001e2000c101124 */
[----:B------:R-:W-:Y:S05]  /*1500*/  BRA `(.L_x_5686) ;  /* 0x0000069000007947 */ /* 0x000fea0003800000 */
.L_x_5696:
[----:B------:R-:W0:Y:S02]  /*1510*/  I2F.S64 R0, c[0x0][0x308] ;  /* 0x0000c20000007b12 */ /* 0x000e240000301400 */
[----:B0-----:R-:W-:-:S05]  /*1520*/  F2FP.BF16.PACK_AB R0, RZ, R0 ;  /* 0x00000000ff00723e */ /* 0x001fca00000010ff */
[----:B------:R0:W-:Y:S01]  /*1530*/  STG.E.U16 [R2.64], R0 ;  /* 0x0000000002007986 */ /* 0x0001e2000c101524 */
[----:B------:R-:W-:Y:S05]  /*1540*/  BRA `(.L_x_5686) ;  /* 0x0000065000007947 */ /* 0x000fea0003800000 */
.L_x_5693:
        /* <DEDUP_REMOVED lines=11> */
.L_x_5703:
[----:B------:R-:W0:Y:S01]  /*1600*/  I2F.S64 R5, c[0x0][0x308] ;  /* 0x0000c20000057b12 */ /* 0x000e220000301400 */
        /* <DEDUP_REMOVED lines=15> */
.L_x_5705:
[----:B------:R-:W-:-:S04]  /*1700*/  LOP3.LUT R5, R5, 0x80000000, RZ, 0xc0, !PT ;  /* 0x8000000005057812 */ /* 0x000fc800078ec0ff */
[----:B------:R-:W-:-:S04]  /*1710*/  SHF.R.U32.HI R5, RZ, 0x18, R5 ;  /* 0x00000018ff057819 */ /* 0x000fc80000011605 */
[----:B------:R-:W-:-:S04]  /*1720*/  LOP3.LUT R4, R4, R5, RZ, 0xfc, !PT ;  /* 0x0000000504047212 */ /* 0x000fc800078efcff */
[----:B------:R-:W-:-:S05]  /*1730*/  PRMT R0, R4, 0x7610, R0 ;  /* 0x0000761004007816 */ /* 0x000fca0000000000 */
.L_x_5704:
[----:B------:R0:W-:Y:S01]  /*1740*/  STG.E.U8 [R2.64], R0 ;  /* 0x0000000002007986 */ /* 0x0001e2000c101124 */
[----:B------:R-:W-:Y:S05]  /*1750*/  BRA `(.L_x_5686) ;  /* 0x0000044000007947 */ /* 0x000fea0003800000 */
.L_x_5702:
        /* <DEDUP_REMOVED lines=16> */
.L_x_5707:
[----:B------:R-:W-:-:S04]  /*1860*/  LOP3.LUT R5, R5, 0x80000000, RZ, 0xc0, !PT ;  /* 0x8000000005057812 */ /* 0x000fc800078ec0ff */
[----:B------:R-:W-:-:S04]  /*1870*/  SHF.R.U32.HI R5, RZ, 0x18, R5 ;  /* 0x00000018ff057819 */ /* 0x000fc80000011605 */
[----:B------:R-:W-:-:S04]  /*1880*/  LOP3.LUT R4, R4, R5, RZ, 0xfc, !PT ;  /* 0x0000000504047212 */ /* 0x000fc800078efcff */
[----:B------:R-:W-:-:S05]  /*1890*/  PRMT R0, R4, 0x7610, R0 ;  /* 0x0000761004007816 */ /* 0x000fca0000000000 */
.L_x_5706:
[----:B------:R0:W-:Y:S01]  /*18a0*/  STG.E.U8 [R2.64], R0 ;  /* 0x0000000002007986 */ /* 0x0001e2000c101124 */
[----:B------:R-:W-:Y:S05]  /*18b0*/  BRA `(.L_x_5686) ;  /* 0x000002e000007947 */ /* 0x000fea0003800000 */
.L_x_5701:
[----:B------:R-:W-:-:S13]  /*18c0*/  ISETP.NE.AND P0, PT, R4, 0x1c, PT ;  /* 0x0000001c0400780c */ /* 0x000fda0003f05270 */
[----:B------:R-:W-:Y:S05]  /*18d0*/  @!P0 BRA `(.L_x_5708) ;  /* 0x000002a000008947 */ /* 0x000fea0003800000 */
[----:B------:R-:W-:-:S13]  /*18e0*/  ISETP.NE.AND P0, PT, R4, 0x1d, PT ;  /* 0x0000001d0400780c */ /* 0x000fda0003f05270 */
[----:B------:R-:W-:Y:S05]  /*18f0*/  @!P0 BRA `(.L_x_5709) ;  /* 0x0000024000008947 */ /* 0x000fea0003800000 */
[----:B------:R-:W-:-:S13]  /*1900*/  ISETP.NE.AND P0, PT, R4, 0x2c, PT ;  /* 0x0000002c0400780c */ /* 0x000fda0003f05270 */
[----:B------:R-:W-:Y:S05]  /*1910*/  @P0 BRA `(.L_x_5685) ;  /* 0x000000e000000947 */ /* 0x000fea0003800000 */
[----:B------:R-:W0:Y:S01]  /*1920*/  I2F.S64 R5, c[0x0][0x308] ;  /* 0x0000c20000057b12 */ /* 0x000e220000301400 */
        /* <DEDUP_REMOVED lines=11> */
.L_x_5710:
[----:B------:R0:W-:Y:S01]  /*19e0*/  STG.E.U8 [R2.64], R4 ;  /* 0x0000000402007986 */ /* 0x0001e2000c101124 */
[----:B------:R-:W-:Y:S05]  /*19f0*/  BRA `(.L_x_5686) ;  /* 0x000001a000007947 */ /* 0x000fea0003800000 */
.L_x_5685:
        /* <DEDUP_REMOVED lines=20> */
.L_x_5709:
[----:B------:R-:W-:Y:S02]  /*1b40*/  IMAD.MOV.U32 R4, RZ, RZ, c[0x0][0x308] ;  /* 0x0000c200ff047624 */ /* 0x000fe400078e00ff */
[----:B------:R-:W-:-:S05]  /*1b50*/  IMAD.MOV.U32 R5, RZ, RZ, c[0x0][0x30c] ;  /* 0x0000c300ff057624 */ /* 0x000fca00078e00ff */
[----:B------:R0:W-:Y:S01]  /*1b60*/  STG.E.64 [R2.64], R4 ;  /* 0x0000000402007986 */ /* 0x0001e2000c101b24 */
[----:B------:R-:W-:Y:S05]  /*1b70*/  BRA `(.L_x_5686) ;  /* 0x0000002000007947 */ /* 0x000fea0003800000 */
.L_x_5708:
[----:B------:R-:W-:-:S05]  /*1b80*/  IMAD.MOV.U32 R5, RZ, RZ, c[0x0][0x308] ;  /* 0x0000c200ff057624 */ /* 0x000fca00078e00ff */
[----:B------:R0:W-:Y:S02]  /*1b90*/  STG.E [R2.64], R5 ;  /* 0x0000000502007986 */ /* 0x0001e4000c101924 */
.L_x_5686:
[----:B------:R-:W-:-:S05]  /*1ba0*/  IMAD R16, R19, 0x200, R16 ;  /* 0x0000020013107824 */ /* 0x000fca00078e0210 */
[----:B------:R-:W-:Y:S02]  /*1bb0*/  IADD3 R17, R16, 0x80, RZ ;  /* 0x0000008010117810 */ /* 0x000fe40007ffe0ff */
.L_x_5679:
[----:B------:R-:W-:Y:S05]  /*1bc0*/  BSYNC B6 ;  /* 0x0000000000067941 */ /* 0x000fea0003800000 */
.L_x_5678:
        /* <DEDUP_REMOVED lines=205> */
.L_x_5713:
        /* <DEDUP_REMOVED lines=17> */
.L_x_5717:
[----:B------:R-:W0:Y:S02]  /*29b0*/  LDC.U8 R5, c[0x0][0x308] ;  /* 0x0000c200ff057b82 */ /* 0x000e240000000000 */
[----:B0-----:R0:W-:Y:S01]  /*29c0*/  STG.E.U8 [R2.64], R5 ;  /* 0x0000000502007986 */ /* 0x0011e2000c101124 */
[----:B------:R-:W-:Y:S05]  /*29d0*/  BRA `(.L_x_5719) ;  /* 0x00000d4000007947 */ /* 0x000fea0003800000 */
.L_x_5716:
        /* <DEDUP_REMOVED lines=10> */
.L_x_5721:
[----:B------:R-:W-:-:S05]  /*2a80*/  IMAD.MOV.U32 R5, RZ, RZ, c[0x0][0x308] ;  /* 0x0000c200ff057624 */ /* 0x000fca00078e00ff */
[----:B------:R0:W-:Y:S01]  /*2a90*/  STG.E [R2.64], R5 ;  /* 0x0000000502007986 */ /* 0x0001e2000c101924 */
[----:B------:R-:W-:Y:S05]  /*2aa0*/  BRA `(.L_x_5719) ;  /* 0x00000c7000007947 */ /* 0x000fea0003800000 */
.L_x_5720:
[----:B------:R-:W0:Y:S02]  /*2ab0*/  LDC.U16 R5, c[0x0][0x308] ;  /* 0x0000c200ff057b82 */ /* 0x000e240000000400 */
[----:B0-----:R0:W-:Y:S01]  /*2ac0*/  STG.E.U16 [R2.64], R5 ;  /* 0x0000000502007986 */ /* 0x0011e2000c101524 */
[----:B------:R-:W-:Y:S05]  /*2ad0*/  BRA `(.L_x_5719) ;  /* 0x00000c4000007947 */ /* 0x000fea0003800000 */
.L_x_5715:
        /* <DEDUP_REMOVED lines=9> */
.L_x_5723:
[----:B------:R-:W0:Y:S02]  /*2b70*/  I2F.S64 R0, c[0x0][0x308] ;  /* 0x0000c20000007b12 */ /* 0x000e240000301400 */
[----:B0-----:R-:W-:-:S05]  /*2b80*/  F2FP.PACK_AB R0, RZ, R0 ;  /* 0x00000000ff00723e */ /* 0x001fca00000000ff */
[----:B------:R0:W-:Y:S01]  /*2b90*/  STG.E.U16 [R2.64], R0 ;  /* 0x0000000002007986 */ /* 0x0001e2000c101524 */
[----:B------:R-:W-:Y:S05]  /*2ba0*/  BRA `(.L_x_5719) ;  /* 0x00000b7000007947 */ /* 0x000fea0003800000 */
.L_x_5722:
        /* <DEDUP_REMOVED lines=10> */
.L_x_5725:
[----:B------:R-:W0:Y:S02]  /*2c50*/  I2F.S64 R0, c[0x0][0x308] ;  /* 0x0000c20000007b12 */ /* 0x000e240000301400 */
[----:B0-----:R-:W-:-:S04]  /*2c60*/  F2FP.PACK_AB R0, RZ, R0 ;  /* 0x00000000ff00723e */ /* 0x001fc800000000ff */
[----:B------:R-:W-:-:S05]  /*2c70*/  PRMT R0, R0, 0x5410, RZ ;  /* 0x0000541000007816 */ /* 0x000fca00000000ff */
[----:B------:R0:W-:Y:S01]  /*2c80*/  STG.E [R2.64], R0 ;  /* 0x0000000002007986 */ /* 0x0001e2000c101924 */
[----:B------:R-:W-:Y:S05]  /*2c90*/  BRA `(.L_x_5719) ;  /* 0x00000a8000007947 */ /* 0x000fea0003800000 */
.L_x_5724:
[----:B------:R-:W0:Y:S02]  /*2ca0*/  I2F.F64.S64 R4, c[0x0][0x308] ;  /* 0x0000c20000047b12 */ /* 0x000e240000301c00 */
[----:B0-----:R0:W-:Y:S01]  /*2cb0*/  STG.E.64 [R2.64], R4 ;  /* 0x0000000402007986 */ /* 0x0011e2000c101b24 */
[----:B------:R-:W-:Y:S05]  /*2cc0*/  BRA `(.L_x_5719) ;  /* 0x00000a5000007947 */ /* 0x000fea0003800000 */
.L_x_5714:
        /* <DEDUP_REMOVED lines=13> */
.L_x_5728:
[----:B------:R-:W0:Y:S01]  /*2da0*/  I2F.F64.S64 R4, c[0x0][0x308] ;  /* 0x0000c20000047b12 */ /* 0x000e220000301c00 */
[----:B------:R-:W-:-:S05]  /*2db0*/  CS2R R6, SRZ ;  /* 0x0000000000067805 */ /* 0x000fca000001ff00 */
[----:B0-----:R0:W-:Y:S01]  /*2dc0*/  STG.E.128 [R2.64], R4 ;  /* 0x0000000402007986 */ /* 0x0011e2000c101d24 */
[----:B------:R-:W-:Y:S05]  /*2dd0*/  BRA `(.L_x_5719) ;  /* 0x0000094000007947 */ /* 0x000fea0003800000 */
.L_x_5727:
        /* <DEDUP_REMOVED lines=20> */
.L_x_5731:
[----:B------:R-:W-:-:S05]  /*2f20*/  LOP3.LUT R5, R0, R9, RZ, 0xfc, !PT ;  /* 0x0000000900057212 */ /* 0x000fca00078efcff */
[----:B------:R0:W-:Y:S01]  /*2f30*/  STG.E.U8 [R2.64], R5 ;  /* 0x0000000502007986 */ /* 0x0001e2000c101124 */
[----:B------:R-:W-:Y:S05]  /*2f40*/  BRA `(.L_x_5719) ;  /* 0x000007d000007947 */ /* 0x000fea0003800000 */
.L_x_5730:
        /* <DEDUP_REMOVED lines=12> */
.L_x_5732:
[----:B------:R-:W-:Y:S01]  /*3010*/  ISETP.GT.U32.AND P0, PT, R0, 0x7f800000, PT ;  /* 0x7f8000000000780c */ /* 0x000fe20003f04070 */
[----:B------:R-:W-:-:S05]  /*3020*/  IMAD.MOV.U32 R0, RZ, RZ, 0x7f ;  /* 0x0000007fff007424 */ /* 0x000fca00078e00ff */
[----:B------:R-:W-:Y:S02]  /*3030*/  SEL R0, R0, 0x7c, P0 ;  /* 0x0000007c00007807 */ /* 0x000fe40000000000 */
.L_x_5733:
[----:B------:R-:W-:-:S04]  /*3040*/  LOP3.LUT R4, R4, 0x80000000, RZ, 0xc0, !PT ;  /* 0x8000000004047812 */ /* 0x000fc800078ec0ff */
[----:B------:R-:W-:-:S04]  /*3050*/  SHF.R.U32.HI R5, RZ, 0x18, R4 ;  /* 0x00000018ff057819 */ /* 0x000fc80000011604 */
[----:B------:R-:W-:-:S05]  /*3060*/  LOP3.LUT R5, R0, R5, RZ, 0xfc, !PT ;  /* 0x0000000500057212 */ /* 0x000fca00078efcff */
[----:B------:R0:W-:Y:S01]  /*3070*/  STG.E.U8 [R2.64], R5 ;  /* 0x0000000502007986 */ /* 0x0001e2000c101124 */
[----:B------:R-:W-:Y:S05]  /*3080*/  BRA `(.L_x_5719) ;  /* 0x0000069000007947 */ /* 0x000fea0003800000 */
.L_x_5729:
[----:B------:R-:W0:Y:S02]  /*3090*/  I2F.S64 R0, c[0x0][0x308] ;  /* 0x0000c20000007b12 */ /* 0x000e240000301400 */
[----:B0-----:R-:W-:-:S05]  /*30a0*/  F2FP.BF16.PACK_AB R0, RZ, R0 ;  /* 0x00000000ff00723e */ /* 0x001fca00000010ff */
[----:B------:R0:W-:Y:S01]  /*30b0*/  STG.E.U16 [R2.64], R0 ;  /* 0x0000000002007986 */ /* 0x0001e2000c101524 */
[----:B------:R-:W-:Y:S05]  /*30c0*/  BRA `(.L_x_5719) ;  /* 0x0000065000007947 */ /* 0x000fea0003800000 */
.L_x_5726:
        /* <DEDUP_REMOVED lines=11> */
.L_x_5736:
        /* <DEDUP_REMOVED lines=17> */
.L_x_5738:
[----:B------:R-:W-:-:S04]  /*3290*/  LOP3.LUT R4, R4, 0x80000000, RZ, 0xc0, !PT ;  /* 0x8000000004047812 */ /* 0x000fc800078ec0ff */
[----:B------:R-:W-:-:S04]  /*32a0*/  SHF.R.U32.HI R5, RZ, 0x18, R4 ;  /* 0x00000018ff057819 */ /* 0x000fc80000011604 */
[----:B------:R-:W-:-:S05]  /*32b0*/  LOP3.LUT R0, R0, R5, RZ, 0xfc, !PT ;  /* 0x0000000500007212 */ /* 0x000fca00078efcff */
.L_x_5737:
[----:B------:R0:W-:Y:S01]  /*32c0*/  STG.E.U8 [R2.64], R0 ;  /* 0x0000000002007986 */ /* 0x0001e2000c101124 */
[----:B------:R-:W-:Y:S05]  /*32d0*/  BRA `(.L_x_5719) ;  /* 0x0000044000007947 */ /* 0x000fea0003800000 */
.L_x_5735:
        /* <DEDUP_REMOVED lines=17> */
.L_x_5740:
[----:B------:R-:W-:-:S04]  /*33f0*/  LOP3.LUT R4, R4, 0x80000000, RZ, 0xc0, !PT ;  /* 0x8000000004047812 */ /* 0x000fc800078ec0ff */
[----:B------:R-:W-:-:S04]  /*3400*/  SHF.R.U32.HI R5, RZ, 0x18, R4 ;  /* 0x00000018ff057819 */ /* 0x000fc80000011604 */
[----:B------:R-:W-:-:S05]  /*3410*/  LOP3.LUT R0, R0, R5, RZ, 0xfc, !PT ;  /* 0x0000000500007212 */ /* 0x000fca00078efcff */
.L_x_5739:
[----:B------:R0:W-:Y:S01]  /*3420*/  STG.E.U8 [R2.64], R0 ;  /* 0x0000000002007986 */ /* 0x0001e2000c101124 */
[----:B------:R-:W-:Y:S05]  /*3430*/  BRA `(.L_x_5719) ;  /* 0x000002e000007947 */ /* 0x000fea0003800000 */
.L_x_5734:
        /* <DEDUP_REMOVED lines=18> */
.L_x_5743:
[----:B------:R0:W-:Y:S01]  /*3560*/  STG.E.U8 [R2.64], R0 ;  /* 0x0000000002007986 */ /* 0x0001e2000c101124 */
[----:B------:R-:W-:Y:S05]  /*3570*/  BRA `(.L_x_5719) ;  /* 0x000001a000007947 */ /* 0x000fea0003800000 */
.L_x_5718:
        /* <DEDUP_REMOVED lines=20> */
.L_x_5742:
[----:B------:R-:W-:Y:S02]  /*36c0*/  IMAD.MOV.U32 R4, RZ, RZ, c[0x0][0x308] ;  /* 0x0000c200ff047624 */ /* 0x000fe400078e00ff */
[----:B------:R-:W-:-:S05]  /*36d0*/  IMAD.MOV.U32 R5, RZ, RZ, c[0x0][0x30c] ;  /* 0x0000c300ff057624 */ /* 0x000fca00078e00ff */
[----:B------:R0:W-:Y:S01]  /*36e0*/  STG.E.64 [R2.64], R4 ;  /* 0x0000000402007986 */ /* 0x0001e2000c101b24 */
[----:B------:R-:W-:Y:S05]  /*36f0*/  BRA `(.L_x_5719) ;  /* 0x0000002000007947 */ /* 0x000fea0003800000 */
.L_x_5741:
[----:B------:R-:W-:-:S05]  /*3700*/  IMAD.MOV.U32 R5, RZ, RZ, c[0x0][0x308] ;  /* 0x0000c200ff057624 */ /* 0x000fca00078e00ff */
[----:B------:R0:W-:Y:S02]  /*3710*/  STG.E [R2.64], R5 ;  /* 0x0000000502007986 */ /* 0x0001e4000c101924 */
.L_x_5719:
        /* <DEDUP_REMOVED lines=205> */
.L_x_5744:
        /* <DEDUP_REMOVED lines=17> */
.L_x_5748:
[----:B------:R-:W0:Y:S02]  /*4500*/  LDC.U8 R5, c[0x0][0x308] ;  /* 0x0000c200ff057b82 */ /* 0x000e240000000000 */
[----:B0-----:R0:W-:Y:S01]  /*4510*/  STG.E.U8 [R2.64], R5 ;  /* 0x0000000502007986 */ /* 0x0011e2000c101124 */
[----:B------:R-:W-:Y:S05]  /*4520*/  BRA `(.L_x_5750) ;  /* 0x00000d4000007947 */ /* 0x000fea0003800000 */
.L_x_5747:
        /* <DEDUP_REMOVED lines=10> */
.L_x_5752:
[----:B------:R-:W-:-:S05]  /*45d0*/  IMAD.MOV.U32 R5, RZ, RZ, c[0x0][0x308] ;  /* 0x0000c200ff057624 */ /* 0x000fca00078e00ff */
[----:B------:R0:W-:Y:S01]  /*45e0*/  STG.E [R2.64], R5 ;  /* 0x0000000502007986 */ /* 0x0001e2000c101924 */
[----:B------:R-:W-:Y:S05]  /*45f0*/  BRA `(.L_x_5750) ;  /* 0x00000c7000007947 */ /* 0x000fea0003800000 */
.L_x_5751:
[----:B------:R-:W0:Y:S02]  /*4600*/  LDC.U16 R5, c[0x0][0x308] ;  /* 0x0000c200ff057b82 */ /* 0x000e240000000400 */
[----:B0-----:R0:W-:Y:S01]  /*4610*/  STG.E.U16 [R2.64], R5 ;  /* 0x0000000502007986 */ /* 0x0011e2000c101524 */
[----:B------:R-:W-:Y:S05]  /*4620*/  BRA `(.L_x_5750) ;  /* 0x00000c4000007947 */ /* 0x000fea0003800000 */
.L_x_5746:
        /* <DEDUP_REMOVED lines=9> */
.L_x_5754:
[----:B------:R-:W0:Y:S02]  /*46c0*/  I2F.S64 R0, c[0x0][0x308] ;  /* 0x0000c20000007b12 */ /* 0x000e240000301400 */
[----:B0-----:R-:W-:-:S05]  /*46d0*/  F2FP.PACK_AB R0, RZ, R0 ;  /* 0x00000000ff00723e */ /* 0x001fca00000000ff */
[----:B------:R0:W-:Y:S01]  /*46e0*/  STG.E.U16 [R2.64], R0 ;  /* 0x0000000002007986 */ /* 0x0001e2000c101524 */
[----:B------:R-:W-:Y:S05]  /*46f0*/  BRA `(.L_x_5750) ;  /* 0x00000b7000007947 */ /* 0x000fea0003800000 */
.L_x_5753:
        /* <DEDUP_REMOVED lines=10> */
.L_x_5756:
[----:B------:R-:W0:Y:S02]  /*47a0*/  I2F.S64 R0, c[0x0][0x308] ;  /* 0x0000c20000007b12 */ /* 0x000e240000301400 */
[----:B0-----:R-:W-:-:S04]  /*47b0*/  F2FP.PACK_AB R0, RZ, R0 ;  /* 0x00000000ff00723e */ /* 0x001fc800000000ff */
[----:B------:R-:W-:-:S05]  /*47c0*/  PRMT R0, R0, 0x5410, RZ ;  /* 0x0000541000007816 */ /* 0x000fca00000000ff */
[----:B------:R0:W-:Y:S01]  /*47d0*/  STG.E [R2.64], R0 ;  /* 0x0000000002007986 */ /* 0x0001e2000c101924 */
[----:B------:R-:W-:Y:S05]  /*47e0*/  BRA `(.L_x_5750) ;  /* 0x00000a8000007947 */ /* 0x000fea0003800000 */
.L_x_5755:
[----:B------:R-:W0:Y:S02]  /*47f0*/  I2F.F64.S64 R4, c[0x0][0x308] ;  /* 0x0000c20000047b12 */ /* 0x000e240000301c00 */
[----:B0-----:R0:W-:Y:S01]  /*4800*/  STG.E.64 [R2.64], R4 ;  /* 0x0000000402007986 */ /* 0x0011e2000c101b24 */
[----:B------:R-:W-:Y:S05]  /*4810*/  BRA `(.L_x_5750) ;  /* 0x00000a5000007947 */ /* 0x000fea0003800000 */
.L_x_5745:
        /* <DEDUP_REMOVED lines=13> */
.L_x_5759:
[----:B------:R-:W0:Y:S01]  /*48f0*/  I2F.F64.S64 R4, c[0x0][0x308] ;  /* 0x0000c20000047b12 */ /* 0x000e220000301c00 */
[----:B------:R-:W-:-:S05]  /*4900*/  CS2R R6, SRZ ;  /* 0x0000000000067805 */ /* 0x000fca000001ff00 */
[----:B0-----:R0:W-:Y:S01]  /*4910*/  STG.E.128 [R2.64], R4 ;  /* 0x0000000402007986 */ /* 0x0011e2000c101d24 */
[----:B------:R-:W-:Y:S05]  /*4920*/  BRA `(.L_x_5750) ;  /* 0x0000094000007947 */ /* 0x000fea0003800000 */
.L_x_5758:
        /* <DEDUP_REMOVED lines=20> */
.L_x_5762:
[----:B------:R-:W-:-:S05]  /*4a70*/  LOP3.LUT R5, R0, R9, RZ, 0xfc, !PT ;  /* 0x0000000900057212 */ /* 0x000fca00078efcff */
[----:B------:R0:W-:Y:S01]  /*4a80*/  STG.E.U8 [R2.64], R5 ;  /* 0x0000000502007986 */ /* 0x0001e2000c101124 */
[----:B------:R-:W-:Y:S05]  /*4a90*/  BRA `(.L_x_5750) ;  /* 0x000007d000007947 */ /* 0x000fea0003800000 */
.L_x_5761:
        /* <DEDUP_REMOVED lines=12> */
.L_x_5763:
[----:B------:R-:W-:Y:S01]  /*4b60*/  ISETP.GT.U32.AND P0, PT, R0, 0x7f800000, PT ;  /* 0x7f8000000000780c */ /* 0x000fe20003f04070 */
[----:B------:R-:W-:-:S05]  /*4b70*/  IMAD.MOV.U32 R0, RZ, RZ, 0x7f ;  /* 0x0000007fff007424 */ /* 0x000fca00078e00ff */
[----:B------:R-:W-:Y:S02]  /*4b80*/  SEL R0, R0, 0x7c, P0 ;  /* 0x0000007c00007807 */ /* 0x000fe40000000000 */
.L_x_5764:
[----:B------:R-:W-:-:S04]  /*4b90*/  LOP3.LUT R4, R4, 0x80000000, RZ, 0xc0, !PT ;  /* 0x8000000004047812 */ /* 0x000fc800078ec0ff */
[----:B------:R-:W-:-:S04]  /*4ba0*/  SHF.R.U32.HI R5, RZ, 0x18, R4 ;  /* 0x00000018ff057819 */ /* 0x000fc80000011604 */
[----:B------:R-:W-:-:S05]  /*4bb0*/  LOP3.LUT R5, R0, R5, RZ, 0xfc, !PT ;  /* 0x0000000500057212 */ /* 0x000fca00078efcff */
[----:B------:R0:W-:Y:S01]  /*4bc0*/  STG.E.U8 [R2.64], R5 ;  /* 0x0000000502007986 */ /* 0x0001e2000c101124 */
[----:B------:R-:W-:Y:S05]  /*4bd0*/  BRA `(.L_x_5750) ;  /* 0x0000069000007947 */ /* 0x000fea0003800000 */
.L_x_5760:
[----:B------:R-:W0:Y:S02]  /*4be0*/  I2F.S64 R0, c[0x0][0x308] ;  /* 0x0000c20000007b12 */ /* 0x000e240000301400 */
[----:B0-----:R-:W-:-:S05]  /*4bf0*/  F2FP.BF16.PACK_AB R0, RZ, R0 ;  /* 0x00000000ff00723e */ /* 0x001fca00000010ff */
[----:B------:R0:W-:Y:S01]  /*4c00*/  STG.E.U16 [R2.64], R0 ;  /* 0x0000000002007986 */ /* 0x0001e2000c101524 */
[----:B------:R-:W-:Y:S05]  /*4c10*/  BRA `(.L_x_5750) ;  /* 0x0000065000007947 */ /* 0x000fea0003800000 */
.L_x_5757:
        /* <DEDUP_REMOVED lines=11> */
.L_x_5767:
        /* <DEDUP_REMOVED lines=17> */
.L_x_5769:
[----:B------:R-:W-:-:S04]  /*4de0*/  LOP3.LUT R4, R4, 0x80000000, RZ, 0xc0, !PT ;  /* 0x8000000004047812 */ /* 0x000fc800078ec0ff */
[----:B------:R-:W-:-:S04]  /*4df0*/  SHF.R.U32.HI R5, RZ, 0x18, R4 ;  /* 0x00000018ff057819 */ /* 0x000fc80000011604 */
[----:B------:R-:W-:-:S05]  /*4e00*/  LOP3.LUT R0, R0, R5, RZ, 0xfc, !PT ;  /* 0x0000000500007212 */ /* 0x000fca00078efcff */
.L_x_5768:
[----:B------:R0:W-:Y:S01]  /*4e10*/  STG.E.U8 [R2.64], R0 ;  /* 0x0000000002007986 */ /* 0x0001e2000c101124 */
[----:B------:R-:W-:Y:S05]  /*4e20*/  BRA `(.L_x_5750) ;  /* 0x0000044000007947 */ /* 0x000fea0003800000 */
.L_x_5766:
        /* <DEDUP_REMOVED lines=17> */
.L_x_5771:
[----:B------:R-:W-:-:S04]  /*4f40*/  LOP3.LUT R4, R4, 0x80000000, RZ, 0xc0, !PT ;  /* 0x8000000004047812 */ /* 0x000fc800078ec0ff */
[----:B------:R-:W-:-:S04]  /*4f50*/  SHF.R.U32.HI R5, RZ, 0x18, R4 ;  /* 0x00000018ff057819 */ /* 0x000fc80000011604 */
[----:B------:R-:W-:-:S05]  /*4f60*/  LOP3.LUT R0, R0, R5, RZ, 0xfc, !PT ;  /* 0x0000000500007212 */ /* 0x000fca00078efcff */
.L_x_5770:
[----:B------:R0:W-:Y:S01]  /*4f70*/  STG.E.U8 [R2.64], R0 ;  /* 0x0000000002007986 */ /* 0x0001e2000c101124 */
[----:B------:R-:W-:Y:S05]  /*4f80*/  BRA `(.L_x_5750) ;  /* 0x000002e000007947 */ /* 0x000fea0003800000 */
.L_x_5765:
        /* <DEDUP_REMOVED lines=18> */
.L_x_5774:
[----:B------:R0:W-:Y:S01]  /*50b0*/  STG.E.U8 [R2.64], R0 ;  /* 0x0000000002007986 */ /* 0x0001e2000c101124 */
[----:B------:R-:W-:Y:S05]  /*50c0*/  BRA `(.L_x_5750) ;  /* 0x000001a000007947 */ /* 0x000fea0003800000 */
.L_x_5749:
        /* <DEDUP_REMOVED lines=20> */
.L_x_5773:
[----:B------:R-:W-:Y:S02]  /*5210*/  IMAD.MOV.U32 R4, RZ, RZ, c[0x0][0x308] ;  /* 0x0000c200ff047624 */ /* 0x000fe400078e00ff */
[----:B------:R-:W-:-:S05]  /*5220*/  IMAD.MOV.U32 R5, RZ, RZ, c[0x0][0x30c] ;  /* 0x0000c300ff057624 */ /* 0x000fca00078e00ff */
[----:B------:R0:W-:Y:S01]  /*5230*/  STG.E.64 [R2.64], R4 ;  /* 0x0000000402007986 */ /* 0x0001e2000c101b24 */
[----:B------:R-:W-:Y:S05]  /*5240*/  BRA `(.L_x_5750) ;  /* 0x0000002000007947 */ /* 0x000fea0003800000 */
.L_x_5772:
[----:B------:R-:W-:-:S05]  /*5250*/  IMAD.MOV.U32 R5, RZ, RZ, c[0x0][0x308] ;  /* 0x0000c200ff057624 */ /* 0x000fca00078e00ff */
[----:B------:R0:W-:Y:S02]  /*5260*/  STG.E [R2.64], R5 ;  /* 0x0000000502007986 */ /* 0x0001e4000c101924 */
.L_x_5750:
[----:B------:R-:W-:Y:S02]  /*5270*/  IADD3 R17, R17, 0x80, RZ ;  /* 0x0000008011117810 */ /* 0x000fe40007ffe0ff */
.L_x_5712:
[----:B------:R-:W-:Y:S05]  /*5280*/  BSYNC B6 ;  /* 0x0000000000067941 */ /* 0x000fea0003800000 */
.L_x_5711:
        /* <DEDUP_REMOVED lines=204> */
.L_x_5775:
        /* <DEDUP_REMOVED lines=17> */
.L_x_5779:
[----:B------:R-:W0:Y:S02]  /*6060*/  LDC.U8 R5, c[0x0][0x308] ;  /* 0x0000c200ff057b82 */ /* 0x000e240000000000 */
[----:B0-----:R-:W-:Y:S01]  /*6070*/  STG.E.U8 [R2.64], R5 ;  /* 0x0000000502007986 */ /* 0x001fe2000c101124 */
[----:B------:R-:W-:Y:S05]  /*6080*/  EXIT ;  /* 0x000000000000794d */ /* 0x000fea0003800000 */
.L_x_5778:
        /* <DEDUP_REMOVED lines=10> */
.L_x_5782:
[----:B------:R-:W-:-:S05]  /*6130*/  IMAD.MOV.U32 R5, RZ, RZ, c[0x0][0x308] ;  /* 0x0000c200ff057624 */ /* 0x000fca00078e00ff */
[----:B------:R-:W-:Y:S01]  /*6140*/  STG.E [R2.64], R5 ;  /* 0x0000000502007986 */ /* 0x000fe2000c101924 */
[----:B------:R-:W-:Y:S05]  /*6150*/  EXIT ;  /* 0x000000000000794d */ /* 0x000fea0003800000 */
.L_x_5781:
[----:B------:R-:W0:Y:S02]  /*6160*/  LDC.U16 R5, c[0x0][0x308] ;  /* 0x0000c200ff057b82 */ /* 0x000e240000000400 */
[----:B0-----:R-:W-:Y:S01]  /*6170*/  STG.E.U16 [R2.64], R5 ;  /* 0x0000000502007986 */ /* 0x001fe2000c101524 */
[----:B------:R-:W-:Y:S05]  /*6180*/  EXIT ;  /* 0x000000000000794d */ /* 0x000fea0003800000 */
.L_x_5777:
[----:B------:R-:W-:-:S13]  /*6190*/  ISETP.GT.AND P0, PT, R4, 0x6, PT ;  /* 0x000000060400780c */ /* 0x000fda0003f04270 */
[----:B------:R-:W-:Y:S05]  /*61a0*/  @P0 BRA `(.L_x_5783) ;  /* 0x000000b000000947 */ /* 0x000fea0003800000 */
[----:B------:R-:W-:-:S13]  /*61b0*/  ISETP.NE.AND P0, PT, R4, 0x5, PT ;  /* 0x000000050400780c */ /* 0x000fda0003f05270 */
[----:B------:R-:W-:Y:S05]  /*61c0*/  @!P0 BRA `(.L_x_5784) ;  /* 0x0000005000008947 */ /* 0x000fea0003800000 */
[----:B------:R-:W-:-:S13]  /*61d0*/  ISETP.NE.AND P0, PT, R4, 0x6, PT ;  /* 0x000000060400780c */ /* 0x000fda0003f05270 */
[----:B------:R-:W-:Y:S05]  /*61e0*/  @P0 BRA `(.L_x_5780) ;  /* 0x00000a4000000947 */ /* 0x000fea0003800000 */
[----:B------:R-:W0:Y:S02]  /*61f0*/  I2F.S64 R5, c[0x0][0x308] ;  /* 0x0000c20000057b12 */ /* 0x000e240000301400 */
[----:B0-----:R-:W-:Y:S01]  /*6200*/  STG.E [R2.64], R5 ;  /* 0x0000000502007986 */ /* 0x001fe2000c101924 */
[----:B------:R-:W-:Y:S05]  /*6210*/  EXIT ;  /* 0x000000000000794d */ /* 0x000fea0003800000 */
.L_x_5784:
[----:B------:R-:W0:Y:S02]  /*6220*/  I2F.S64 R0, c[0x0][0x308] ;  /* 0x0000c20000007b12 */ /* 0x000e240000301400 */
[----:B0-----:R-:W-:-:S05]  /*6230*/  F2FP.PACK_AB R0, RZ, R0 ;  /* 0x00000000ff00723e */ /* 0x001fca00000000ff */
[----:B------:R-:W-:Y:S01]  /*6240*/  STG.E.U16 [R2.64], R0 ;  /* 0x0000000002007986 */ /* 0x000fe2000c101524 */
[----:B------:R-:W-:Y:S05]  /*6250*/  EXIT ;  /* 0x000000000000794d */ /* 0x000fea0003800000 */
.L_x_5783:
        /* <DEDUP_REMOVED lines=8> */
[----:B0-----:R-:W-:Y:S01]  /*62e0*/  STG.E.64 [R2.64], R4 ;  /* 0x0000000402007986 */ /* 0x001fe2000c101b24 */
[----:B------:R-:W-:Y:S05]  /*62f0*/  EXIT ;  /* 0x000000000000794d */ /* 0x000fea0003800000 */
.L_x_5786:
[----:B------:R-:W0:Y:S02]  /*6300*/  I2F.S64 R0, c[0x0][0x308] ;  /* 0x0000c20000007b12 */ /* 0x000e240000301400 */
[----:B0-----:R-:W-:-:S04]  /*6310*/  F2FP.PACK_AB R0, RZ, R0 ;  /* 0x00000000ff00723e */ /* 0x001fc800000000ff */
[----:B------:R-:W-:-:S05]  /*6320*/  PRMT R0, R0, 0x5410, RZ ;  /* 0x0000541000007816 */ /* 0x000fca00000000ff */
[----:B------:R-:W-:Y:S01]  /*6330*/  STG.E [R2.64], R0 ;  /* 0x0000000002007986 */ /* 0x000fe2000c101924 */
[----:B------:R-:W-:Y:S05]  /*6340*/  EXIT ;  /* 0x000000000000794d */ /* 0x000fea0003800000 */
.L_x_5785:
[----:B------:R-:W0:Y:S02]  /*6350*/  I2F.F64.S64 R4, c[0x0][0x308] ;  /* 0x0000c20000047b12 */ /* 0x000e240000301c00 */
[----:B0-----:R-:W-:Y:S01]  /*6360*/  STG.E.64 [R2.64], R4 ;  /* 0x0000000402007986 */ /* 0x001fe2000c101b24 */
[----:B------:R-:W-:Y:S05]  /*6370*/  EXIT ;  /* 0x000000000000794d */ /* 0x000fea0003800000 */
.L_x_5776:
        /* <DEDUP_REMOVED lines=13> */
.L_x_5789:
[----:B------:R-:W0:Y:S01]  /*6450*/  I2F.F64.S64 R4, c[0x0][0x308] ;  /* 0x0000c20000047b12 */ /* 0x000e220000301c00 */
[----:B------:R-:W-:-:S05]  /*6460*/  CS2R R6, SRZ ;  /* 0x0000000000067805 */ /* 0x000fca000001ff00 */
[----:B0-----:R-:W-:Y:S01]  /*6470*/  STG.E.128 [R2.64], R4 ;  /* 0x0000000402007986 */ /* 0x001fe2000c101d24 */
[----:B------:R-:W-:Y:S05]  /*6480*/  EXIT ;  /* 0x000000000000794d */ /* 0x000fea0003800000 */
.L_x_5788:
        /* <DEDUP_REMOVED lines=20> */
.L_x_5792:
[----:B------:R-:W-:-:S05]  /*65d0*/  LOP3.LUT R5, R0, R9, RZ, 0xfc, !PT ;  /* 0x0000000900057212 */ /* 0x000fca00078efcff */
[----:B------:R-:W-:Y:S01]  /*65e0*/  STG.E.U8 [R2.64], R5 ;  /* 0x0000000502007986 */ /* 0x000fe2000c101124 */
[----:B------:R-:W-:Y:S05]  /*65f0*/  EXIT ;  /* 0x000000000000794d */ /* 0x000fea0003800000 */
.L_x_5791:
        /* <DEDUP_REMOVED lines=12> */
.L_x_5793:
[----:B------:R-:W-:Y:S01]  /*66c0*/  ISETP.GT.U32.AND P0, PT, R0, 0x7f800000, PT ;  /* 0x7f8000000000780c */ /* 0x000fe20003f04070 */
[----:B------:R-:W-:-:S05]  /*66d0*/  IMAD.MOV.U32 R0, RZ, RZ, 0x7f ;  /* 0x0000007fff007424 */ /* 0x000fca00078e00ff */
[----:B------:R-:W-:Y:S02]  /*66e0*/  SEL R0, R0, 0x7c, P0 ;  /* 0x0000007c00007807 */ /* 0x000fe40000000000 */
.L_x_5794:
[----:B------:R-:W-:-:S04]  /*66f0*/  LOP3.LUT R4, R4, 0x80000000, RZ, 0xc0, !PT ;  /* 0x8000000004047812 */ /* 0x000fc800078ec0ff */
[----:B------:R-:W-:-:S04]  /*6700*/  SHF.R.U32.HI R5, RZ, 0x18, R4 ;  /* 0x00000018ff057819 */ /* 0x000fc80000011604 */
[----:B------:R-:W-:-:S05]  /*6710*/  LOP3.LUT R5, R0, R5, RZ, 0xfc, !PT ;  /* 0x0000000500057212 */ /* 0x000fca00078efcff */
[----:B------:R-:W-:Y:S01]  /*6720*/  STG.E.U8 [R2.64], R5 ;  /* 0x0000000502007986 */ /* 0x000fe2000c101124 */
[----:B------:R-:W-:Y:S05]  /*6730*/  EXIT ;  /* 0x000000000000794d */ /* 0x000fea0003800000 */
.L_x_5790:
[----:B------:R-:W0:Y:S02]  /*6740*/  I2F.S64 R0, c[0x0][0x308] ;  /* 0x0000c20000007b12 */ /* 0x000e240000301400 */
[----:B0-----:R-:W-:-:S05]  /*6750*/  F2FP.BF16.PACK_AB R0, RZ, R0 ;  /* 0x00000000ff00723e */ /* 0x001fca00000010ff */
[----:B------:R-:W-:Y:S01]  /*6760*/  STG.E.U16 [R2.64], R0 ;  /* 0x0000000002007986 */ /* 0x000fe2000c101524 */
[----:B------:R-:W-:Y:S05]  /*6770*/  EXIT ;  /* 0x000000000000794d */ /* 0x000fea0003800000 */
.L_x_5787:
        /* <DEDUP_REMOVED lines=11> */
.L_x_5797:
        /* <DEDUP_REMOVED lines=17> */
.L_x_5799:
[----:B------:R-:W-:-:S04]  /*6940*/  LOP3.LUT R4, R4, 0x80000000, RZ, 0xc0, !PT ;  /* 0x8000000004047812 */ /* 0x000fc800078ec0ff */
[----:B------:R-:W-:-:S04]  /*6950*/  SHF.R.U32.HI R5, RZ, 0x18, R4 ;  /* 0x00000018ff057819 */ /* 0x000fc80000011604 */
[----:B------:R-:W-:-:S05]  /*6960*/  LOP3.LUT R0, R0, R5, RZ, 0xfc, !PT ;  /* 0x0000000500007212 */ /* 0x000fca00078efcff */
.L_x_5798:
[----:B------:R-:W-:Y:S01]  /*6970*/  STG.E.U8 [R2.64], R0 ;  /* 0x0000000002007986 */ /* 0x000fe2000c101124 */
[----:B------:R-:W-:Y:S05]  /*6980*/  EXIT ;  /* 0x000000000000794d */ /* 0x000fea0003800000 */
.L_x_5796:
        /* <DEDUP_REMOVED lines=17> */
.L_x_5801:
[----:B------:R-:W-:-:S04]  /*6aa0*/  LOP3.LUT R4, R4, 0x80000000, RZ, 0xc0, !PT ;  /* 0x8000000004047812 */ /* 0x000fc800078ec0ff */
[----:B------:R-:W-:-:S04]  /*6ab0*/  SHF.R.U32.HI R5, RZ, 0x18, R4 ;  /* 0x00000018ff057819 */ /* 0x000fc80000011604 */
[----:B------:R-:W-:-:S05]  /*6ac0*/  LOP3.LUT R0, R0, R5, RZ, 0xfc, !PT ;  /* 0x0000000500007212 */ /* 0x000fca00078efcff */
.L_x_5800:
[----:B------:R-:W-:Y:S01]  /*6ad0*/  STG.E.U8 [R2.64], R0 ;  /* 0x0000000002007986 */ /* 0x000fe2000c101124 */
[----:B------:R-:W-:Y:S05]  /*6ae0*/  EXIT ;  /* 0x000000000000794d */ /* 0x000fea0003800000 */
.L_x_5795:
        /* <DEDUP_REMOVED lines=18> */
.L_x_5804:
[----:B------:R-:W-:Y:S01]  /*6c10*/  STG.E.U8 [R2.64], R0 ;  /* 0x0000000002007986 */ /* 0x000fe2000c101124 */
[----:B------:R-:W-:Y:S05]  /*6c20*/  EXIT ;  /* 0x000000000000794d */ /* 0x000fea0003800000 */
.L_x_5780:
        /* <DEDUP_REMOVED lines=20> */
.L_x_5803:
[----:B------:R-:W-:Y:S02]  /*6d70*/  IMAD.MOV.U32 R4, RZ, RZ, c[0x0][0x308] ;  /* 0x0000c200ff047624 */ /* 0x000fe400078e00ff */
[----:B------:R-:W-:-:S05]  /*6d80*/  IMAD.MOV.U32 R5, RZ, RZ, c[0x0][0x30c] ;  /* 0x0000c300ff057624 */ /* 0x000fca00078e00ff */
[----:B------:R-:W-:Y:S01]  /*6d90*/  STG.E.64 [R2.64], R4 ;  /* 0x0000000402007986 */ /* 0x000fe2000c101b24 */
[----:B------:R-:W-:Y:S05]  /*6da0*/  EXIT ;  /* 0x000000000000794d */ /* 0x000fea0003800000 */
.L_x_5802:
[----:B------:R-:W-:-:S05]  /*6db0*/  IMAD.MOV.U32 R5, RZ, RZ, c[0x0][0x308] ;  /* 0x0000c200ff057624 */ /* 0x000fca00078e00ff */
[----:B------:R-:W-:Y:S01]  /*6dc0*/  STG.E [R2.64], R5 ;  /* 0x0000000502007986 */ /* 0x000fe2000c101924 */
[----:B------:R-:W-:Y:S05]  /*6dd0*/  EXIT ;  /* 0x000000000000794d */ /* 0x000fea0003800000 */
.L_x_5805:
        /* <DEDUP_REMOVED lines=10> */
.L_x_6953:


//--------------------- .text._ZN2at6native27unrolled_elementwise_kernelINS0_11FillFunctorIlEESt5arrayIPcLm1EELi4E23TrivialOffsetCalculatorILi0EjES7_ILi1EjENS0_6memory12LoadWithCastILi0EEENSA_13StoreWithCastILi1EEEEEviT_T0_T2_T3_T4_T5_ --------------------------
	.section	.text._ZN2at6native27unrolled_elementwise_kernelINS0_11FillFunctorIlEESt5arrayIPcLm1EELi4E23TrivialOffsetCalculatorILi0EjES7_ILi1EjENS0_6memory12LoadWithCastILi0EEENSA_13StoreWithCastILi1EEEEEviT_T0_T2_T3_T4_T5_,"ax",@progbits
	.sectioninfo	@"SHI_REGISTERS=24"
	.align	128
        .global         _ZN2at6native27unrolled_elementwise_kernelINS0_11FillFunctorIlEESt5arrayIPcLm1EELi4E23TrivialOffsetCalculatorILi0EjES7_ILi1EjENS0_6memory12LoadWithCastILi0EEENSA_13StoreWithCastILi1EEEEEviT_T0_T2_T3_T4_T5_
        .type           _ZN2at6native27unrolled_elementwise_kernelINS0_11FillFunctorIlEESt5arrayIPcLm1EELi4E23TrivialOffsetCalculatorILi0EjES7_ILi1EjENS0_6memory12LoadWithCastILi0EEENSA_13StoreWithCastILi1EEEEEviT_T0_T2_T3_T4_T5_,@function
        .size           _ZN2at6native27unrolled_elementwise_kernelINS0_11FillFunctorIlEESt5arrayIPcLm1EELi4E23TrivialOffsetCalculatorILi0EjES7_ILi1EjENS0_6memory12LoadWithCastILi0EEENSA_13StoreWithCastILi1EEEEEviT_T0_T2_T3_T4_T5_,(.L_x_6954 - _ZN2at6native27unrolled_elementwise_kernelINS0_11FillFunctorIlEESt5arrayIPcLm1EELi4E23TrivialOffsetCalculatorILi0EjES7_ILi1EjENS0_6memory12LoadWithCastILi0EEENSA_13StoreWithCastILi1EEEEEviT_T0_T2_T3_T4_T5_)
        .other          _ZN2at6native27unrolled_elementwise_kernelINS0_11FillFunctorIlEESt5arrayIPcLm1EELi4E23TrivialOffsetCalculatorILi0EjES7_ILi1EjENS0_6memory12LoadWithCastILi0EEENSA_13StoreWithCastILi1EEEEEviT_T0_T2_T3_T4_T5_,@"STO_CUDA_ENTRY STV_DEFAULT"
_ZN2at6native27unrolled_elementwise_kernelINS0_11FillFunctorIlEESt5arrayIPcLm1EELi4E23TrivialOffsetCalculatorILi0EjES7_ILi1EjENS0_6memory12LoadWithCastILi0EEENSA_13StoreWithCastILi1EEEEEviT_T0_T2_T3_T4_T5_:
.text._ZN2at6native27unrolled_elementwise_kernelINS0_11FillFunctorIlEESt5arrayIPcLm1EELi4E23TrivialOffsetCalculatorILi0EjES7_ILi1EjENS0_6memory12LoadWithCastILi0EEENSA_13StoreWithCastILi1EEEEEviT_T0_T2_T3_T4_T5_:
        /* <DEDUP_REMOVED lines=30> */
.L_x_5811:
[----:B------:R-:W0:Y:S02]  /*01e0*/  LDC.U8 R5, c[0x0][0x168] ;  /* 0x00005a00ff057b82 */ /* 0x000e240000000000 */
[----:B0-----:R0:W-:Y:S01]  /*01f0*/  STG.E.U8 [R2.64], R5 ;  /* 0x0000000502007986 */ /* 0x0011e2000c101124 */
[----:B------:R-:W-:Y:S05]  /*0200*/  BRA `(.L_x_5807) ;  /* 0x00000d4000007947 */ /* 0x000fea0003800000 */
.L_x_5810:
        /* <DEDUP_REMOVED lines=10> */
.L_x_5814:
[----:B------:R-:W-:-:S05]  /*02b0*/  IMAD.MOV.U32 R5, RZ, RZ, c[0x0][0x168] ;  /* 0x00005a00ff057624 */ /* 0x000fca00078e00ff */
[----:B------:R0:W-:Y:S01]  /*02c0*/  STG.E [R2.64], R5 ;  /* 0x0000000502007986 */ /* 0x0001e2000c101924 */
[----:B------:R-:W-:Y:S05]  /*02d0*/  BRA `(.L_x_5807) ;  /* 0x00000c7000007947 */ /* 0x000fea0003800000 */
.L_x_5813:
[----:B------:R-:W0:Y:S02]  /*02e0*/  LDC.U16 R5, c[0x0][0x168] ;  /* 0x00005a00ff057b82 */ /* 0x000e240000000400 */
[----:B0-----:R0:W-:Y:S01]  /*02f0*/  STG.E.U16 [R2.64], R5 ;  /* 0x0000000502007986 */ /* 0x0011e2000c101524 */
[----:B------:R-:W-:Y:S05]  /*0300*/  BRA `(.L_x_5807) ;  /* 0x00000c4000007947 */ /* 0x000fea0003800000 */
.L_x_5809:
        /* <DEDUP_REMOVED lines=9> */
.L_x_5816:
[----:B------:R-:W0:Y:S02]  /*03a0*/  I2F.S64 R0, c[0x0][0x168] ;  /* 0x00005a0000007b12 */ /* 0x000e240000301400 */
[----:B0-----:R-:W-:-:S05]  /*03b0*/  F2FP.PACK_AB R0, RZ, R0 ;  /* 0x00000000ff00723e */ /* 0x001fca00000000ff */
[----:B------:R0:W-:Y:S01]  /*03c0*/  STG.E.U16 [R2.64], R0 ;  /* 0x0000000002007986 */ /* 0x0001e2000c101524 */
[----:B------:R-:W-:Y:S05]  /*03d0*/  BRA `(.L_x_5807) ;  /* 0x00000b7000007947 */ /* 0x000fea0003800000 */
.L_x_5815:
        /* <DEDUP_REMOVED lines=10> */
.L_x_5818:
[----:B------:R-:W0:Y:S02]  /*0480*/  I2F.S64 R0, c[0x0][0x168] ;  /* 0x00005a0000007b12 */ /* 0x000e240000301400 */
[----:B0-----:R-:W-:-:S04]  /*0490*/  F2FP.PACK_AB R5, RZ, R0 ;  /* 0x00000000ff05723e */ /* 0x001fc800000000ff */
[----:B------:R-:W-:-:S05]  /*04a0*/  PRMT R5, R5, 0x5410, RZ ;  /* 0x0000541005057816 */ /* 0x000fca00000000ff */
[----:B------:R0:W-:Y:S01]  /*04b0*/  STG.E [R2.64], R5 ;  /* 0x0000000502007986 */ /* 0x0001e2000c101924 */
[----:B------:R-:W-:Y:S05]  /*04c0*/  BRA `(.L_x_5807) ;  /* 0x00000a8000007947 */ /* 0x000fea0003800000 */
.L_x_5817:
[----:B------:R-:W0:Y:S02]  /*04d0*/  I2F.F64.S64 R4, c[0x0][0x168] ;  /* 0x00005a0000047b12 */ /* 0x000e240000301c00 */
[----:B0-----:R0:W-:Y:S01]  /*04e0*/  STG.E.64 [R2.64], R4 ;  /* 0x0000000402007986 */ /* 0x0011e2000c101b24 */
[----:B------:R-:W-:Y:S05]  /*04f0*/  BRA `(.L_x_5807) ;  /* 0x00000a5000007947 */ /* 0x000fea0003800000 */
.L_x_5808:
        /* <DEDUP_REMOVED lines=13> */
.L_x_5821:
[----:B------:R-:W0:Y:S01]  /*05d0*/  I2F.F64.S64 R4, c[0x0][0x168] ;  /* 0x00005a0000047b12 */ /* 0x000e220000301c00 */
[----:B------:R-:W-:-:S05]  /*05e0*/  CS2R R6, SRZ ;  /* 0x0000000000067805 */ /* 0x000fca000001ff00 */
[----:B0-----:R0:W-:Y:S01]  /*05f0*/  STG.E.128 [R2.64], R4 ;  /* 0x0000000402007986 */ /* 0x0011e2000c101d24 */
[----:B------:R-:W-:Y:S05]  /*0600*/  BRA `(.L_x_5807) ;  /* 0x0000094000007947 */ /* 0x000fea0003800000 */
.L_x_5820:
        /* <DEDUP_REMOVED lines=20> */
.L_x_5824:
[----:B------:R-:W-:-:S05]  /*0750*/  LOP3.LUT R5, R4, R5, RZ, 0xfc, !PT ;  /* 0x0000000504057212 */ /* 0x000fca00078efcff */
[----:B------:R0:W-:Y:S01]  /*0760*/  STG.E.U8 [R2.64], R5 ;  /* 0x0000000502007986 */ /* 0x0001e2000c101124 */
[----:B------:R-:W-:Y:S05]  /*0770*/  BRA `(.L_x_5807) ;  /* 0x000007d000007947 */ /* 0x000fea0003800000 */
.L_x_5823:
        /* <DEDUP_REMOVED lines=12> */
.L_x_5825:
[----:B------:R-:W-:Y:S01]  /*0840*/  IMAD.MOV.U32 R0, RZ, RZ, 0x7f ;  /* 0x0000007fff007424 */ /* 0x000fe200078e00ff */
[----:B------:R-:W-:-:S04]  /*0850*/  ISETP.GT.U32.AND P0, PT, R4, 0x7f800000, PT ;  /* 0x7f8000000400780c */ /* 0x000fc80003f04070 */
[----:B------:R-:W-:Y:S02]  /*0860*/  SEL R0, R0, 0x7c, P0 ;  /* 0x0000007c00007807 */ /* 0x000fe40000000000 */
.L_x_5826:
[----:B------:R-:W-:-:S04]  /*0870*/  LOP3.LUT R5, R5, 0x80000000, RZ, 0xc0, !PT ;  /* 0x8000000005057812 */ /* 0x000fc800078ec0ff */
[----:B------:R-:W-:-:S04]  /*0880*/  SHF.R.U32.HI R5, RZ, 0x18, R5 ;  /* 0x00000018ff057819 */ /* 0x000fc80000011605 */
[----:B------:R-:W-:-:S05]  /*0890*/  LOP3.LUT R5, R0, R5, RZ, 0xfc, !PT ;  /* 0x0000000500057212 */ /* 0x000fca00078efcff */
[----:B------:R0:W-:Y:S01]  /*08a0*/  STG.E.U8 [R2.64], R5 ;  /* 0x0000000502007986 */ /* 0x0001e2000c101124 */
[----:B------:R-:W-:Y:S05]  /*08b0*/  BRA `(.L_x_5807) ;  /* 0x0000069000007947 */ /* 0x000fea0003800000 */
.L_x_5822:
[----:B------:R-:W0:Y:S02]  /*08c0*/  I2F.S64 R0, c[0x0][0x168] ;  /* 0x00005a0000007b12 */ /* 0x000e240000301400 */
[----:B0-----:R-:W-:-:S05]  /*08d0*/  F2FP.BF16.PACK_AB R0, RZ, R0 ;  /* 0x00000000ff00723e */ /* 0x001fca00000010ff */
[----:B------:R0:W-:Y:S01]  /*08e0*/  STG.E.U16 [R2.64], R0 ;  /* 0x0000000002007986 */ /* 0x0001e2000c101524 */
[----:B------:R-:W-:Y:S05]  /*08f0*/  BRA `(.L_x_5807) ;  /* 0x0000065000007947 */ /* 0x000fea0003800000 */
.L_x_5819:
        /* <DEDUP_REMOVED lines=11> */
.L_x_5829:
        /* <DEDUP_REMOVED lines=16> */
.L_x_5831:
[----:B------:R-:W-:-:S04]  /*0ab0*/  LOP3.LUT R5, R5, 0x80000000, RZ, 0xc0, !PT ;  /* 0x8000000005057812 */ /* 0x000fc800078ec0ff */
[----:B------:R-:W-:-:S04]  /*0ac0*/  SHF.R.U32.HI R5, RZ, 0x18, R5 ;  /* 0x00000018ff057819 */ /* 0x000fc80000011605 */
[----:B------:R-:W-:-:S04]  /*0ad0*/  LOP3.LUT R4, R4, R5, RZ, 0xfc, !PT ;  /* 0x0000000504047212 */ /* 0x000fc800078efcff */
[----:B------:R-:W-:-:S05]  /*0ae0*/  PRMT R0, R4, 0x7610, R0 ;  /* 0x0000761004007816 */ /* 0x000fca0000000000 */
.L_x_5830:
[----:B------:R0:W-:Y:S01]  /*0af0*/  STG.E.U8 [R2.64], R0 ;  /* 0x0000000002007986 */ /* 0x0001e2000c101124 */
[----:B------:R-:W-:Y:S05]  /*0b00*/  BRA `(.L_x_5807) ;  /* 0x0000044000007947 */ /* 0x000fea0003800000 */
.L_x_5828:
        /* <DEDUP_REMOVED lines=16> */
.L_x_5833:
[----:B------:R-:W-:-:S04]  /*0c10*/  LOP3.LUT R5, R5, 0x80000000, RZ, 0xc0, !PT ;  /* 0x8000000005057812 */ /* 0x000fc800078ec0ff */
[----:B------:R-:W-:-:S04]  /*0c20*/  SHF.R.U32.HI R5, RZ, 0x18, R5 ;  /* 0x00000018ff057819 */ /* 0x000fc80000011605 */
[----:B------:R-:W-:-:S04]  /*0c30*/  LOP3.LUT R4, R4, R5, RZ, 0xfc, !PT ;  /* 0x0000000504047212 */ /* 0x000fc800078efcff */
[----:B------:R-:W-:-:S05]  /*0c40*/  PRMT R0, R4, 0x7610, R0 ;  /* 0x0000761004007816 */ /* 0x000fca0000000000 */
.L_x_5832:
[----:B------:R0:W-:Y:S01]  /*0c50*/  STG.E.U8 [R2.64], R0 ;  /* 0x0000000002007986 */ /* 0x0001e2000c101124 */
[----:B------:R-:W-:Y:S05]  /*0c60*/  BRA `(.L_x_5807) ;  /* 0x000002e000007947 */ /* 0x000fea0003800000 */
.L_x_5827:
        /* <DEDUP_REMOVED lines=18> */
.L_x_5836:
[----:B------:R0:W-:Y:S01]  /*0d90*/  STG.E.U8 [R2.64], R4 ;  /* 0x0000000402007986 */ /* 0x0001e2000c101124 */
[----:B------:R-:W-:Y:S05]  /*0da0*/  BRA `(.L_x_5807) ;  /* 0x000001a000007947 */ /* 0x000fea0003800000 */
.L_x_5812:
        /* <DEDUP_REMOVED lines=20> */
.L_x_5835:
[----:B------:R-:W-:Y:S02]  /*0ef0*/  IMAD.MOV.U32 R4, RZ, RZ, c[0x0][0x168] ;  /* 0x00005a00ff047624 */ /* 0x000fe400078e00ff */
[----:B------:R-:W-:-:S05]  /*0f00*/  IMAD.MOV.U32 R5, RZ, RZ, c[0x0][0x16c] ;  /* 0x00005b00ff057624 */ /* 0x000fca00078e00ff */
[----:B------:R0:W-:Y:S01]  /*0f10*/  STG.E.64 [R2.64], R4 ;  /* 0x0000000402007986 */ /* 0x0001e2000c101b24 */
[----:B------:R-:W-:Y:S05]  /*0f20*/  BRA `(.L_x_5807) ;  /* 0x0000002000007947 */ /* 0x000fea0003800000 */
.L_x_5834:
[----:B------:R-:W-:-:S05]  /*0f30*/  IMAD.MOV.U32 R5, RZ, RZ, c[0x0][0x168] ;  /* 0x00005a00ff057624 */ /* 0x000fca00078e00ff */
[----:B------:R0:W-:Y:S02]  /*0f40*/  STG.E [R2.64], R5 ;  /* 0x0000000502007986 */ /* 0x0001e4000c101924 */
.L_x_5807:
[----:B-1----:R-:W-:Y:S05]  /*0f50*/  BSYNC B6 ;  /* 0x0000000000067941 */ /* 0x002fea0003800000 */
.L_x_5806:
        /* <DEDUP_REMOVED lines=22> */
.L_x_5842:
[----:B------:R-:W0:Y:S02]  /*10c0*/  LDC.U8 R5, c[0x0][0x168] ;  /* 0x00005a00ff057b82 */ /* 0x000e240000000000 */
[----:B0-----:R0:W-:Y:S01]  /*10d0*/  STG.E.U8 [R2.64], R5 ;  /* 0x0000000502007986 */ /* 0x0011e2000c101124 */
[----:B------:R-:W-:Y:S05]  /*10e0*/  BRA `(.L_x_5844) ;  /* 0x00000d4000007947 */ /* 0x000fea0003800000 */
.L_x_5841:
        /* <DEDUP_REMOVED lines=10> */
.L_x_5846:
[----:B------:R-:W-:-:S05]  /*1190*/  IMAD.MOV.U32 R5, RZ, RZ, c[0x0][0x168] ;  /* 0x00005a00ff057624 */ /* 0x000fca00078e00ff */
[----:B------:R0:W-:Y:S01]  /*11a0*/  STG.E [R2.64], R5 ;  /* 0x0000000502007986 */ /* 0x0001e2000c101924 */
[----:B------:R-:W-:Y:S05]  /*11b0*/  BRA `(.L_x_5844) ;  /* 0x00000c7000007947 */ /* 0x000fea0003800000 */
.L_x_5845:
[----:B------:R-:W0:Y:S02]  /*11c0*/  LDC.U16 R5, c[0x0][0x168] ;  /* 0x00005a00ff057b82 */ /* 0x000e240000000400 */
[----:B0-----:R0:W-:Y:S01]  /*11d0*/  STG.E.U16 [R2.64], R5 ;  /* 0x0000000502007986 */ /* 0x0011e2000c101524 */
[----:B------:R-:W-:Y:S05]  /*11e0*/  BRA `(.L_x_5844) ;  /* 0x00000c4000007947 */ /* 0x000fea0003800000 */
.L_x_5840:
        /* <DEDUP_REMOVED lines=9> */
.L_x_5848:
[----:B------:R-:W0:Y:S02]  /*1280*/  I2F.S64 R0, c[0x0][0x168] ;  /* 0x00005a0000007b12 */ /* 0x000e240000301400 */
[----:B0-----:R-:W-:-:S05]  /*1290*/  F2FP.PACK_AB R0, RZ, R0 ;  /* 0x00000000ff00723e */ /* 0x001fca00000000ff */
[----:B------:R0:W-:Y:S01]  /*12a0*/  STG.E.U16 [R2.64], R0 ;  /* 0x0000000002007986 */ /* 0x0001e2000c101524 */
[----:B------:R-:W-:Y:S05]  /*12b0*/  BRA `(.L_x_5844) ;  /* 0x00000b7000007947 */ /* 0x000fea0003800000 */
.L_x_5847:
        /* <DEDUP_REMOVED lines=10> */
.L_x_5850:
[----:B------:R-:W0:Y:S02]  /*1360*/  I2F.S64 R0, c[0x0][0x168] ;  /* 0x00005a0000007b12 */ /* 0x000e240000301400 */
[----:B0-----:R-:W-:-:S04]  /*1370*/  F2FP.PACK_AB R0, RZ, R0 ;  /* 0x00000000ff00723e */ /* 0x001fc800000000ff */
[----:B------:R-:W-:-:S05]  /*1380*/  PRMT R0, R0, 0x5410, RZ ;  /* 0x0000541000007816 */ /* 0x000fca00000000ff */
[----:B------:R0:W-:Y:S01]  /*1390*/  STG.E [R2.64], R0 ;  /* 0x0000000002007986 */ /* 0x0001e2000c101924 */
[----:B------:R-:W-:Y:S05]  /*13a0*/  BRA `(.L_x_5844) ;  /* 0x00000a8000007947 */ /* 0x000fea0003800000 */
.L_x_5849:
[----:B------:R-:W0:Y:S02]  /*13b0*/  I2F.F64.S64 R4, c[0x0][0x168] ;  /* 0x00005a0000047b12 */ /* 0x000e240000301c00 */
[----:B0-----:R0:W-:Y:S01]  /*13c0*/  STG.E.64 [R2.64], R4 ;  /* 0x0000000402007986 */ /* 0x0011e2000c101b24 */
[----:B------:R-:W-:Y:S05]  /*13d0*/  BRA `(.L_x_5844) ;  /* 0x00000a5000007947 */ /* 0x000fea0003800000 */
.L_x_5839:
        /* <DEDUP_REMOVED lines=13> */
.L_x_5853:
[----:B------:R-:W0:Y:S01]  /*14b0*/  I2F.F64.S64 R4, c[0x0][0x168] ;  /* 0x00005a0000047b12 */ /* 0x000e220000301c00 */
[----:B------:R-:W-:-:S05]  /*14c0*/  CS2R R6, SRZ ;  /* 0x0000000000067805 */ /* 0x000fca000001ff00 */
[----:B0-----:R0:W-:Y:S01]  /*14d0*/  STG.E.128 [R2.64], R4 ;  /* 0x0000000402007986 */ /* 0x0011e2000c101d24 */
[----:B------:R-:W-:Y:S05]  /*14e0*/  BRA `(.L_x_5844) ;  /* 0x0000094000007947 */ /* 0x000fea0003800000 */
.L_x_5852:
        /* <DEDUP_REMOVED lines=20> */
.L_x_5856:
[----:B------:R-:W-:-:S05]  /*1630*/  LOP3.LUT R5, R0, R9, RZ, 0xfc, !PT ;  /* 0x0000000900057212 */ /* 0x000fca00078efcff */
[----:B------:R0:W-:Y:S01]  /*1640*/  STG.E.U8 [R2.64], R5 ;  /* 0x0000000502007986 */ /* 0x0001e2000c101124 */
[----:B------:R-:W-:Y:S05]  /*1650*/  BRA `(.L_x_5844) ;  /* 0x000007d000007947 */ /* 0x000fea0003800000 */
.L_x_5855:
        /* <DEDUP_REMOVED lines=12> */
.L_x_5857:
[----:B------:R-:W-:Y:S01]  /*1720*/  ISETP.GT.U32.AND P0, PT, R0, 0x7f800000, PT ;  /* 0x7f8000000000780c */ /* 0x000fe20003f04070 */
[----:B------:R-:W-:-:S05]  /*1730*/  IMAD.MOV.U32 R0, RZ, RZ, 0x7f ;  /* 0x0000007fff007424 */ /* 0x000fca00078e00ff */
[----:B------:R-:W-:Y:S02]  /*1740*/  SEL R0, R0, 0x7c, P0 ;  /* 0x0000007c00007807 */ /* 0x000fe40000000000 */
.L_x_5858:
[----:B------:R-:W-:-:S04]  /*1750*/  LOP3.LUT R4, R4, 0x80000000, RZ, 0xc0, !PT ;  /* 0x8000000004047812 */ /* 0x000fc800078ec0ff */
[----:B------:R-:W-:-:S04]  /*1760*/  SHF.R.U32.HI R5, RZ, 0x18, R4 ;  /* 0x00000018ff057819 */ /* 0x000fc80000011604 */
[----:B------:R-:W-:-:S05]  /*1770*/  LOP3.LUT R5, R0, R5, RZ, 0xfc, !PT ;  /* 0x0000000500057212 */ /* 0x000fca00078efcff */
[----:B------:R0:W-:Y:S01]  /*1780*/  STG.E.U8 [R2.64], R5 ;  /* 0x0000000502007986 */ /* 0x0001e2000c101124 */
[----:B------:R-:W-:Y:S05]  /*1790*/  BRA `(.L_x_5844) ;  /* 0x0000069000007947 */ /* 0x000fea0003800000 */
.L_x_5854:
[----:B------:R-:W0:Y:S02]  /*17a0*/  I2F.S64 R0, c[0x0][0x168] ;  /* 0x00005a0000007b12 */ /* 0x000e240000301400 */
[----:B0-----:R-:W-:-:S05]  /*17b0*/  F2FP.BF16.PACK_AB R0, RZ, R0 ;  /* 0x00000000ff00723e */ /* 0x001fca00000010ff */
[----:B------:R0:W-:Y:S01]  /*17c0*/  STG.E.U16 [R2.64], R0 ;  /* 0x0000000002007986 */ /* 0x0001e2000c101524 */
[----:B------:R-:W-:Y:S05]  /*17d0*/  BRA `(.L_x_5844) ;  /* 0x0000065000007947 */ /* 0x000fea0003800000 */
.L_x_5851:
        /* <DEDUP_REMOVED lines=11> */
.L_x_5861:
        /* <DEDUP_REMOVED lines=17> */
.L_x_5863:
[----:B------:R-:W-:-:S04]  /*19a0*/  LOP3.LUT R4, R4, 0x80000000, RZ, 0xc0, !PT ;  /* 0x8000000004047812 */ /* 0x000fc800078ec0ff */
[----:B------:R-:W-:-:S04]  /*19b0*/  SHF.R.U32.HI R5, RZ, 0x18, R4 ;  /* 0x00000018ff057819 */ /* 0x000fc80000011604 */
[----:B------:R-:W-:-:S05]  /*19c0*/  LOP3.LUT R0, R0, R5, RZ, 0xfc, !PT ;  /* 0x0000000500007212 */ /* 0x000fca00078efcff */
.L_x_5862:
[----:B------:R0:W-:Y:S01]  /*19d0*/  STG.E.U8 [R2.64], R0 ;  /* 0x0000000002007986 */ /* 0x0001e2000c101124 */
[----:B------:R-:W-:Y:S05]  /*19e0*/  BRA `(.L_x_5844) ;  /* 0x0000044000007947 */ /* 0x000fea0003800000 */
.L_x_5860:
        /* <DEDUP_REMOVED lines=17> */
.L_x_5865:
[----:B------:R-:W-:-:S04]  /*1b00*/  LOP3.LUT R4, R4, 0x80000000, RZ, 0xc0, !PT ;  /* 0x8000000004047812 */ /* 0x000fc800078ec0ff */
[----:B------:R-:W-:-:S04]  /*1b10*/  SHF.R.U32.HI R5, RZ, 0x18, R4 ;  /* 0x00000018ff057819 */ /* 0x000fc80000011604 */
[----:B------:R-:W-:-:S05]  /*1b20*/  LOP3.LUT R0, R0, R5, RZ, 0xfc, !PT ;  /* 0x0000000500007212 */ /* 0x000fca00078efcff */
.L_x_5864:
[----:B------:R0:W-:Y:S01]  /*1b30*/  STG.E.U8 [R2.64], R0 ;  /* 0x0000000002007986 */ /* 0x0001e2000c101124 */
[----:B------:R-:W-:Y:S05]  /*1b40*/  BRA `(.L_x_5844) ;  /* 0x000002e000007947 */ /* 0x000fea0003800000 */
.L_x_5859:
        /* <DEDUP_REMOVED lines=18> */
.L_x_5868:
[----:B------:R0:W-:Y:S01]  /*1c70*/  STG.E.U8 [R2.64], R0 ;  /* 0x0000000002007986 */ /* 0x0001e2000c101124 */
[----:B------:R-:W-:Y:S05]  /*1c80*/  BRA `(.L_x_5844) ;  /* 0x000001a000007947 */ /* 0x000fea0003800000 */
.L_x_5843:
        /* <DEDUP_REMOVED lines=20> */
.L_x_5867:
[----:B------:R-:W-:Y:S02]  /*1dd0*/  IMAD.MOV.U32 R4, RZ, RZ, c[0x0][0x168] ;  /* 0x00005a00ff047624 */ /* 0x000fe400078e00ff */
[----:B------:R-:W-:-:S05]  /*1de0*/  IMAD.MOV.U32 R5, RZ, RZ, c[0x0][0x16c] ;  /* 0x00005b00ff057624 */ /* 0x000fca00078e00ff */
[----:B------:R0:W-:Y:S01]  /*1df0*/  STG.E.64 [R2.64], R4 ;  /* 0x0000000402007986 */ /* 0x0001e2000c101b24 */
[----:B------:R-:W-:Y:S05]  /*1e00*/  BRA `(.L_x_5844) ;  /* 0x0000002000007947 */ /* 0x000fea0003800000 */
.L_x_5866:
[----:B------:R-:W-:-:S05]  /*1e10*/  IMAD.MOV.U32 R5, RZ, RZ, c[0x0][0x168] ;  /* 0x00005a00ff057624 */ /* 0x000fca00078e00ff */
[----:B------:R0:W-:Y:S02]  /*1e20*/  STG.E [R2.64], R5 ;  /* 0x0000000502007986 */ /* 0x0001e4000c101924 */
.L_x_5844:
        /* <DEDUP_REMOVED lines=22> */
.L_x_5872:
[----:B------:R-:W0:Y:S02]  /*1f90*/  LDC.U8 R5, c[0x0][0x168] ;  /* 0x00005a00ff057b82 */ /* 0x000e240000000000 */
[----:B0-----:R0:W-:Y:S01]  /*1fa0*/  STG.E.U8 [R2.64], R5 ;  /* 0x0000000502007986 */ /* 0x0011e2000c101124 */
[----:B------:R-:W-:Y:S05]  /*1fb0*/  BRA `(.L_x_5874) ;  /* 0x00000d4000007947 */ /* 0x000fea0003800000 */
.L_x_5871:
        /* <DEDUP_REMOVED lines=10> */
.L_x_5876:
[----:B------:R-:W-:-:S05]  /*2060*/  IMAD.MOV.U32 R5, RZ, RZ, c[0x0][0x168] ;  /* 0x00005a00ff057624 */ /* 0x000fca00078e00ff */
[----:B------:R0:W-:Y:S01]  /*2070*/  STG.E [R2.64], R5 ;  /* 0x0000000502007986 */ /* 0x0001e2000c101924 */
[----:B------:R-:W-:Y:S05]  /*2080*/  BRA `(.L_x_5874) ;  /* 0x00000c7000007947 */ /* 0x000fea0003800000 */
.L_x_5875:
[----:B------:R-:W0:Y:S02]  /*2090*/  LDC.U16 R5, c[0x0][0x168] ;  /* 0x00005a00ff057b82 */ /* 0x000e240000000400 */
[----:B0-----:R0:W-:Y:S01]  /*20a0*/  STG.E.U16 [R2.64], R5 ;  /* 0x0000000502007986 */ /* 0x0011e2000c101524 */
[----:B------:R-:W-:Y:S05]  /*20b0*/  BRA `(.L_x_5874) ;  /* 0x00000c4000007947 */ /* 0x000fea0003800000 */
.L_x_5870:
        /* <DEDUP_REMOVED lines=9> */
.L_x_5878:
[----:B------:R-:W0:Y:S02]  /*2150*/  I2F.S64 R0, c[0x0][0x168] ;  /* 0x00005a0000007b12 */ /* 0x000e240000301400 */
[----:B0-----:R-:W-:-:S05]  /*2160*/  F2FP.PACK_AB R0, RZ, R0 ;  /* 0x00000000ff00723e */ /* 0x001fca00000000ff */
[----:B------:R0:W-:Y:S01]  /*2170*/  STG.E.U16 [R2.64], R0 ;  /* 0x0000000002007986 */ /* 0x0001e2000c101524 */
[----:B------:R-:W-:Y:S05]  /*2180*/  BRA `(.L_x_5874) ;  /* 0x00000b7000007947 */ /* 0x000fea0003800000 */
.L_x_5877:
        /* <DEDUP_REMOVED lines=10> */
.L_x_5880:
[----:B------:R-:W0:Y:S02]  /*2230*/  I2F.S64 R0, c[0x0][0x168] ;  /* 0x00005a0000007b12 */ /* 0x000e240000301400 */
[----:B0-----:R-:W-:-:S04]  /*2240*/  F2FP.PACK_AB R0, RZ, R0 ;  /* 0x00000000ff00723e */ /* 0x001fc800000000ff */
[----:B------:R-:W-:-:S05]  /*2250*/  PRMT R0, R0, 0x5410, RZ ;  /* 0x0000541000007816 */ /* 0x000fca00000000ff */
[----:B------:R0:W-:Y:S01]  /*2260*/  STG.E [R2.64], R0 ;  /* 0x0000000002007986 */ /* 0x0001e2000c101924 */
[----:B------:R-:W-:Y:S05]  /*2270*/  BRA `(.L_x_5874) ;  /* 0x00000a8000007947 */ /* 0x000fea0003800000 */
.L_x_5879:
[----:B------:R-:W0:Y:S02]  /*2280*/  I2F.F64.S64 R4, c[0x0][0x168] ;  /* 0x00005a0000047b12 */ /* 0x000e240000301c00 */
[----:B0-----:R0:W-:Y:S01]  /*2290*/  STG.E.64 [R2.64], R4 ;  /* 0x0000000402007986 */ /* 0x0011e2000c101b24 */
[----:B------:R-:W-:Y:S05]  /*22a0*/  BRA `(.L_x_5874) ;  /* 0x00000a5000007947 */ /* 0x000fea0003800000 */
.L_x_5869:
        /* <DEDUP_REMOVED lines=13> */
.L_x_5883:
[----:B------:R-:W0:Y:S01]  /*2380*/  I2F.F64.S64 R4, c[0x0][0x168] ;  /* 0x00005a0000047b12 */ /* 0x000e220000301c00 */
[----:B------:R-:W-:-:S05]  /*2390*/  CS2R R6, SRZ ;  /* 0x0000000000067805 */ /* 0x000fca000001ff00 */
[----:B0-----:R0:W-:Y:S01]  /*23a0*/  STG.E.128 [R2.64], R4 ;  /* 0x0000000402007986 */ /* 0x0011e2000c101d24 */
[----:B------:R-:W-:Y:S05]  /*23b0*/  BRA `(.L_x_5874) ;  /* 0x0000094000007947 */ /* 0x000fea0003800000 */
.L_x_5882:
        /* <DEDUP_REMOVED lines=20> */
.L_x_5886:
[----:B------:R-:W-:-:S05]  /*2500*/  LOP3.LUT R5, R0, R9, RZ, 0xfc, !PT ;  /* 0x0000000900057212 */ /* 0x000fca00078efcff */
[----:B------:R0:W-:Y:S01]  /*2510*/  STG.E.U8 [R2.64], R5 ;  /* 0x0000000502007986 */ /* 0x0001e2000c101124 */
[----:B------:R-:W-:Y:S05]  /*2520*/  BRA `(.L_x_5874) ;  /* 0x000007d000007947 */ /* 0x000fea0003800000 */
.L_x_5885:
        /* <DEDUP_REMOVED lines=12> */
.L_x_5887:
[----:B------:R-:W-:Y:S01]  /*25f0*/  ISETP.GT.U32.AND P0, PT, R0, 0x7f800000, PT ;  /* 0x7f8000000000780c */ /* 0x000fe20003f04070 */
[----:B------:R-:W-:-:S05]  /*2600*/  IMAD.MOV.U32 R0, RZ, RZ, 0x7f ;  /* 0x0000007fff007424 */ /* 0x000fca00078e00ff */
[----:B------:R-:W-:Y:S02]  /*2610*/  SEL R0, R0, 0x7c, P0 ;  /* 0x0000007c00007807 */ /* 0x000fe40000000000 */
.L_x_5888:
[----:B------:R-:W-:-:S04]  /*2620*/  LOP3.LUT R4, R4, 0x80000000, RZ, 0xc0, !PT ;  /* 0x8000000004047812 */ /* 0x000fc800078ec0ff */
[----:B------:R-:W-:-:S04]  /*2630*/  SHF.R.U32.HI R5, RZ, 0x18, R4 ;  /* 0x00000018ff057819 */ /* 0x000fc80000011604 */
[----:B------:R-:W-:-:S05]  /*2640*/  LOP3.LUT R5, R0, R5, RZ, 0xfc, !PT ;  /* 0x0000000500057212 */ /* 0x000fca00078efcff */
[----:B------:R0:W-:Y:S01]  /*2650*/  STG.E.U8 [R2.64], R5 ;  /* 0x0000000502007986 */ /* 0x0001e2000c101124 */
[----:B------:R-:W-:Y:S05]  /*2660*/  BRA `(.L_x_5874) ;  /* 0x0000069000007947 */ /* 0x000fea0003800000 */
.L_x_5884:
[----:B------:R-:W0:Y:S02]  /*2670*/  I2F.S64 R0, c[0x0][0x168] ;  /* 0x00005a0000007b12 */ /* 0x000e240000301400 */
[----:B0-----:R-:W-:-:S05]  /*2680*/  F2FP.BF16.PACK_AB R0, RZ, R0 ;  /* 0x00000000ff00723e */ /* 0x001fca00000010ff */
[----:B------:R0:W-:Y:S01]  /*2690*/  STG.E.U16 [R2.64], R0 ;  /* 0x0000000002007986 */ /* 0x0001e2000c101524 */
[----:B------:R-:W-:Y:S05]  /*26a0*/  BRA `(.L_x_5874) ;  /* 0x0000065000007947 */ /* 0x000fea0003800000 */
.L_x_5881:
        /* <DEDUP_REMOVED lines=11> */
.L_x_5891:
        /* <DEDUP_REMOVED lines=17> */
.L_x_5893:
[----:B------:R-:W-:-:S04]  /*2870*/  LOP3.LUT R4, R4, 0x80000000, RZ, 0xc0, !PT ;  /* 0x8000000004047812 */ /* 0x000fc800078ec0ff */
[----:B------:R-:W-:-:S04]  /*2880*/  SHF.R.U32.HI R5, RZ, 0x18, R4 ;  /* 0x00000018ff057819 */ /* 0x000fc80000011604 */
[----:B------:R-:W-:-:S05]  /*2890*/  LOP3.LUT R0, R0, R5, RZ, 0xfc, !PT ;  /* 0x0000000500007212 */ /* 0x000fca00078efcff */
.L_x_5892:
[----:B------:R0:W-:Y:S01]  /*28a0*/  STG.E.U8 [R2.64], R0 ;  /* 0x0000000002007986 */ /* 0x0001e2000c101124 */
[----:B------:R-:W-:Y:S05]  /*28b0*/  BRA `(.L_x_5874) ;  /* 0x0000044000007947 */ /* 0x000fea0003800000 */
.L_x_5890:
        /* <DEDUP_REMOVED lines=17> */
.L_x_5895:
[----:B------:R-:W-:-:S04]  /*29d0*/  LOP3.LUT R4, R4, 0x80000000, RZ, 0xc0, !PT ;  /* 0x8000000004047812 */ /* 0x000fc800078ec0ff */
[----:B------:R-:W-:-:S04]  /*29e0*/  SHF.R.U32.HI R5, RZ, 0x18, R4 ;  /* 0x00000018ff057819 */ /* 0x000fc80000011604 */
[----:B------:R-:W-:-:S05]  /*29f0*/  LOP3.LUT R0, R0, R5, RZ, 0xfc, !PT ;  /* 0x0000000500007212 */ /* 0x000fca00078efcff */
.L_x_5894:
[----:B------:R0:W-:Y:S01]  /*2a00*/  STG.E.U8 [R2.64], R0 ;  /* 0x0000000002007986 */ /* 0x0001e2000c101124 */
[----:B------:R-:W-:Y:S05]  /*2a10*/  BRA `(.L_x_5874) ;  /* 0x000002e000007947 */ /* 0x000fea0003800000 */
.L_x_5889:
        /* <DEDUP_REMOVED lines=18> */
.L_x_5898:
[----:B------:R0:W-:Y:S01]  /*2b40*/  STG.E.U8 [R2.64], R0 ;  /* 0x0000000002007986 */ /* 0x0001e2000c101124 */
[----:B------:R-:W-:Y:S05]  /*2b50*/  BRA `(.L_x_5874) ;  /* 0x000001a000007947 */ /* 0x000fea0003800000 */
.L_x_5873:
        /* <DEDUP_REMOVED lines=20> */
.L_x_5897:
[----:B------:R-:W-:Y:S02]  /*2ca0*/  IMAD.MOV.U32 R4, RZ, RZ, c[0x0][0x168] ;  /* 0x00005a00ff047624 */ /* 0x000fe400078e00ff */
[----:B------:R-:W-:-:S05]  /*2cb0*/  IMAD.MOV.U32 R5, RZ, RZ, c[0x0][0x16c] ;  /* 0x00005b00ff057624 */ /* 0x000fca00078e00ff */
[----:B------:R0:W-:Y:S01]  /*2cc0*/  STG.E.64 [R2.64], R4 ;  /* 0x0000000402007986 */ /* 0x0001e2000c101b24 */
[----:B------:R-:W-:Y:S05]  /*2cd0*/  BRA `(.L_x_5874) ;  /* 0x0000002000007947 */ /* 0x000fea0003800000 */
.L_x_5896:
[----:B------:R-:W-:-:S05]  /*2ce0*/  IMAD.MOV.U32 R5, RZ, RZ, c[0x0][0x168] ;  /* 0x00005a00ff057624 */ /* 0x000fca00078e00ff */
[----:B------:R0:W-:Y:S02]  /*2cf0*/  STG.E [R2.64], R5 ;  /* 0x0000000502007986 */ /* 0x0001e4000c101924 */
.L_x_5874:
[----:B------:R-:W-:Y:S02]  /*2d00*/  IADD3 R16, R16, 0x80, RZ ;  /* 0x0000008010107810 */ /* 0x000fe40007ffe0ff */
.L_x_5838:
[----:B------:R-:W-:Y:S05]  /*2d10*/  BSYNC B6 ;  /* 0x0000000000067941 */ /* 0x000fea0003800000 */
.L_x_5837:
        /* <DEDUP_REMOVED lines=20> */
.L_x_5902:
[----:B------:R-:W0:Y:S02]  /*2e60*/  LDC.U8 R5, c[0x0][0x168] ;  /* 0x00005a00ff057b82 */ /* 0x000e240000000000 */
[----:B0-----:R-:W-:Y:S01]  /*2e70*/  STG.E.U8 [R2.64], R5 ;  /* 0x0000000502007986 */ /* 0x001fe2000c101124 */
[----:B------:R-:W-:Y:S05]  /*2e80*/  EXIT ;  /* 0x000000000000794d */ /* 0x000fea0003800000 */
.L_x_5901:
        /* <DEDUP_REMOVED lines=10> */
.L_x_5905:
[----:B------:R-:W-:-:S05]  /*2f30*/  IMAD.MOV.U32 R5, RZ, RZ, c[0x0][0x168] ;  /* 0x00005a00ff057624 */ /* 0x000fca00078e00ff */
[----:B------:R-:W-:Y:S01]  /*2f40*/  STG.E [R2.64], R5 ;  /* 0x0000000502007986 */ /* 0x000fe2000c101924 */
[----:B------:R-:W-:Y:S05]  /*2f50*/  EXIT ;  /* 0x000000000000794d */ /* 0x000fea0003800000 */
.L_x_5904:
[----:B------:R-:W0:Y:S02]  /*2f60*/  LDC.U16 R5, c[0x0][0x168] ;  /* 0x00005a00ff057b82 */ /* 0x000e240000000400 */
[----:B0-----:R-:W-:Y:S01]  /*2f70*/  STG.E.U16 [R2.64], R5 ;  /* 0x0000000502007986 */ /* 0x001fe2000c101524 */
[----:B------:R-:W-:Y:S05]  /*2f80*/  EXIT ;  /* 0x000000000000794d */ /* 0x000fea0003800000 */
.L_x_5900:
        /* <DEDUP_REMOVED lines=9> */
.L_x_5907:
[----:B------:R-:W0:Y:S02]  /*3020*/  I2F.S64 R0, c[0x0][0x168] ;  /* 0x00005a0000007b12 */ /* 0x000e240000301400 */
[----:B0-----:R-:W-:-:S05]  /*3030*/  F2FP.PACK_AB R0, RZ, R0 ;  /* 0x00000000ff00723e */ /* 0x001fca00000000ff */
[----:B------:R-:W-:Y:S01]  /*3040*/  STG.E.U16 [R2.64], R0 ;  /* 0x0000000002007986 */ /* 0x000fe2000c101524 */
[----:B------:R-:W-:Y:S05]  /*3050*/  EXIT ;  /* 0x000000000000794d */ /* 0x000fea0003800000 */
.L_x_5906:
        /* <DEDUP_REMOVED lines=10> */
.L_x_5909:
[----:B------:R-:W0:Y:S02]  /*3100*/  I2F.S64 R0, c[0x0][0x168] ;  /* 0x00005a0000007b12 */ /* 0x000e240000301400 */
[----:B0-----:R-:W-:-:S04]  /*3110*/  F2FP.PACK_AB R0, RZ, R0 ;  /* 0x00000000ff00723e */ /* 0x001fc800000000ff */
[----:B------:R-:W-:-:S05]  /*3120*/  PRMT R0, R0, 0x5410, RZ ;  /* 0x0000541000007816 */ /* 0x000fca00000000ff */
[----:B------:R-:W-:Y:S01]  /*3130*/  STG.E [R2.64], R0 ;  /* 0x0000000002007986 */ /* 0x000fe2000c101924 */
[----:B------:R-:W-:Y:S05]  /*3140*/  EXIT ;  /* 0x000000000000794d */ /* 0x000fea0003800000 */
.L_x_5908:
[----:B------:R-:W0:Y:S02]  /*3150*/  I2F.F64.S64 R4, c[0x0][0x168] ;  /* 0x00005a0000047b12 */ /* 0x000e240000301c00 */
[----:B0-----:R-:W-:Y:S01]  /*3160*/  STG.E.64 [R2.64], R4 ;  /* 0x0000000402007986 */ /* 0x001fe2000c101b24 */
[----:B------:R-:W-:Y:S05]  /*3170*/  EXIT ;  /* 0x000000000000794d */ /* 0x000fea0003800000 */
.L_x_5899:
        /* <DEDUP_REMOVED lines=13> */
.L_x_5912:
[----:B------:R-:W0:Y:S01]  /*3250*/  I2F.F64.S64 R4, c[0x0][0x168] ;  /* 0x00005a0000047b12 */ /* 0x000e220000301c00 */
[----:B------:R-:W-:-:S05]  /*3260*/  CS2R R6, SRZ ;  /* 0x0000000000067805 */ /* 0x000fca000001ff00 */
[----:B0-----:R-:W-:Y:S01]  /*3270*/  STG.E.128 [R2.64], R4 ;  /* 0x0000000402007986 */ /* 0x001fe2000c101d24 */
[----:B------:R-:W-:Y:S05]  /*3280*/  EXIT ;  /* 0x000000000000794d */ /* 0x000fea0003800000 */
.L_x_5911:
        /* <DEDUP_REMOVED lines=20> */
.L_x_5915:
[----:B------:R-:W-:-:S05]  /*33d0*/  LOP3.LUT R5, R0, R9, RZ, 0xfc, !PT ;  /* 0x0000000900057212 */ /* 0x000fca00078efcff */
[----:B------:R-:W-:Y:S01]  /*33e0*/  STG.E.U8 [R2.64], R5 ;  /* 0x0000000502007986 */ /* 0x000fe2000c101124 */
[----:B------:R-:W-:Y:S05]  /*33f0*/  EXIT ;  /* 0x000000000000794d */ /* 0x000fea0003800000 */
.L_x_5914:
        /* <DEDUP_REMOVED lines=12> */
.L_x_5916:
[----:B------:R-:W-:Y:S01]  /*34c0*/  ISETP.GT.U32.AND P0, PT, R0, 0x7f800000, PT ;  /* 0x7f8000000000780c */ /* 0x000fe20003f04070 */
[----:B------:R-:W-:-:S05]  /*34d0*/  IMAD.MOV.U32 R0, RZ, RZ, 0x7f ;  /* 0x0000007fff007424 */ /* 0x000fca00078e00ff */
[----:B------:R-:W-:Y:S02]  /*34e0*/  SEL R0, R0, 0x7c, P0 ;  /* 0x0000007c00007807 */ /* 0x000fe40000000000 */
.L_x_5917:
[----:B------:R-:W-:-:S04]  /*34f0*/  LOP3.LUT R4, R4, 0x80000000, RZ, 0xc0, !PT ;  /* 0x8000000004047812 */ /* 0x000fc800078ec0ff */
[----:B------:R-:W-:-:S04]  /*3500*/  SHF.R.U32.HI R5, RZ, 0x18, R4 ;  /* 0x00000018ff057819 */ /* 0x000fc80000011604 */
[----:B------:R-:W-:-:S05]  /*3510*/  LOP3.LUT R5, R0, R5, RZ, 0xfc, !PT ;  /* 0x0000000500057212 */ /* 0x000fca00078efcff */
[----:B------:R-:W-:Y:S01]  /*3520*/  STG.E.U8 [R2.64], R5 ;  /* 0x0000000502007986 */ /* 0x000fe2000c101124 */
[----:B------:R-:W-:Y:S05]  /*3530*/  EXIT ;  /* 0x000000000000794d */ /* 0x000fea0003800000 */
.L_x_5913:
[----:B------:R-:W0:Y:S02]  /*3540*/  I2F.S64 R0, c[0x0][0x168] ;  /* 0x00005a0000007b12 */ /* 0x000e240000301400 */
[----:B0-----:R-:W-:-:S05]  /*3550*/  F2FP.BF16.PACK_AB R0, RZ, R0 ;  /* 0x00000000ff00723e */ /* 0x001fca00000010ff */
[----:B------:R-:W-:Y:S01]  /*3560*/  STG.E.U16 [R2.64], R0 ;  /* 0x0000000002007986 */ /* 0x000fe2000c101524 */
[----:B------:R-:W-:Y:S05]  /*3570*/  EXIT ;  /* 0x000000000000794d */ /* 0x000fea0003800000 */
.L_x_5910:
        /* <DEDUP_REMOVED lines=11> */
.L_x_5920:
        /* <DEDUP_REMOVED lines=17> */
.L_x_5922:
[----:B------:R-:W-:-:S04]  /*3740*/  LOP3.LUT R4, R4, 0x80000000, RZ, 0xc0, !PT ;  /* 0x8000000004047812 */ /* 0x000fc800078ec0ff */
[----:B------:R-:W-:-:S04]  /*3750*/  SHF.R.U32.HI R5, RZ, 0x18, R4 ;  /* 0x00000018ff057819 */ /* 0x000fc80000011604 */
[----:B------:R-:W-:-:S05]  /*3760*/  LOP3.LUT R0, R0, R5, RZ, 0xfc, !PT ;  /* 0x0000000500007212 */ /* 0x000fca00078efcff */
.L_x_5921:
[----:B------:R-:W-:Y:S01]  /*3770*/  STG.E.U8 [R2.64], R0 ;  /* 0x0000000002007986 */ /* 0x000fe2000c101124 */
[----:B------:R-:W-:Y:S05]  /*3780*/  EXIT ;  /* 0x000000000000794d */ /* 0x000fea0003800000 */
.L_x_5919:
        /* <DEDUP_REMOVED lines=17> */
.L_x_5924:
[----:B------:R-:W-:-:S04]  /*38a0*/  LOP3.LUT R4, R4, 0x80000000, RZ, 0xc0, !PT ;  /* 0x8000000004047812 */ /* 0x000fc800078ec0ff */
[----:B------:R-:W-:-:S04]  /*38b0*/  SHF.R.U32.HI R5, RZ, 0x18, R4 ;  /* 0x00000018ff057819 */ /* 0x000fc80000011604 */
[----:B------:R-:W-:-:S05]  /*38c0*/  LOP3.LUT R0, R0, R5, RZ, 0xfc, !PT ;  /* 0x0000000500007212 */ /* 0x000fca00078efcff */
.L_x_5923:
[----:B------:R-:W-:Y:S01]  /*38d0*/  STG.E.U8 [R2.64], R0 ;  /* 0x0000000002007986 */ /* 0x000fe2000c101124 */
[----:B------:R-:W-:Y:S05]  /*38e0*/  EXIT ;  /* 0x000000000000794d */ /* 0x000fea0003800000 */
.L_x_5918:
        /* <DEDUP_REMOVED lines=18> */
.L_x_5927:
[----:B------:R-:W-:Y:S01]  /*3a10*/  STG.E.U8 [R2.64], R0 ;  /* 0x0000000002007986 */ /* 0x000fe2000c101124 */
[----:B------:R-:W-:Y:S05]  /*3a20*/  EXIT ;  /* 0x000000000000794d */ /* 0x000fea0003800000 */
.L_x_5903:
        /* <DEDUP_REMOVED lines=20> */
.L_x_5926:
[----:B------:R-:W-:Y:S02]  /*3b70*/  IMAD.MOV.U32 R4, RZ, RZ, c[0x0][0x168] ;  /* 0x00005a00ff047624 */ /* 0x000fe400078e00ff */
[----:B------:R-:W-:-:S05]  /*3b80*/  IMAD.MOV.U32 R5, RZ, RZ, c[0x0][0x16c] ;  /* 0x00005b00ff057624 */ /* 0x000fca00078e00ff */
[----:B------:R-:W-:Y:S01]  /*3b90*/  STG.E.64 [R2.64], R4 ;  /* 0x0000000402007986 */ /* 0x000fe2000c101b24 */
[----:B------:R-:W-:Y:S05]  /*3ba0*/  EXIT ;  /* 0x000000000000794d */ /* 0x000fea0003800000 */
.L_x_5925:
[----:B------:R-:W-:-:S05]  /*3bb0*/  IMAD.MOV.U32 R5, RZ, RZ, c[0x0][0x168] ;  /* 0x00005a00ff057624 */ /* 0x000fca00078e00ff */
[----:B------:R-:W-:Y:S01]  /*3bc0*/  STG.E [R2.64], R5 ;  /* 0x0000000502007986 */ /* 0x000fe2000c101924 */
[----:B------:R-:W-:Y:S05]  /*3bd0*/  EXIT ;  /* 0x000000000000794d */ /* 0x000fea0003800000 */
.L_x_5928:
        /* <DEDUP_REMOVED lines=10> */
.L_x_6954:


//--------------------- .text._ZN2at6native18elementwise_kernelILi128ELi2EZNS0_22gpu_kernel_impl_nocastINS0_11FillFunctorIlEEEEvRNS_18TensorIteratorBaseERKT_EUliE_EEviT1_ --------------------------
	.section	.text._ZN2at6native18elementwise_kernelILi128ELi2EZNS0_22gpu_kernel_impl_nocastINS0_11FillFunctorIlEEEEvRNS_18TensorIteratorBaseERKT_EUliE_EEviT1_,"ax",@progbits
	.sectioninfo	@"SHI_REGISTERS=10"
	.align	128
        .global         _ZN2at6native18elementwise_kernelILi128ELi2EZNS0_22gpu_kernel_impl_nocastINS0_11FillFunctorIlEEEEvRNS_18TensorIteratorBaseERKT_EUliE_EEviT1_
        .type           _ZN2at6native18elementwise_kernelILi128ELi2EZNS0_22gpu_kernel_impl_nocastINS0_11FillFunctorIlEEEEvRNS_18TensorIteratorBaseERKT_EUliE_EEviT1_,@function
        .size           _ZN2at6native18elementwise_kernelILi128ELi2EZNS0_22gpu_kernel_impl_nocastINS0_11FillFunctorIlEEEEvRNS_18TensorIteratorBaseERKT_EUliE_EEviT1_,(.L_x_6955 - _ZN2at6native18elementwise_kernelILi128ELi2EZNS0_22gpu_kernel_impl_nocastINS0_11FillFunctorIlEEEEvRNS_18TensorIteratorBaseERKT_EUliE_EEviT1_)
        .other          _ZN2at6native18elementwise_kernelILi128ELi2EZNS0_22gpu_kernel_impl_nocastINS0_11FillFunctorIlEEEEvRNS_18TensorIteratorBaseERKT_EUliE_EEviT1_,@"STO_CUDA_ENTRY STV_DEFAULT"
_ZN2at6native18elementwise_kernelILi128ELi2EZNS0_22gpu_kernel_impl_nocastINS0_11FillFunctorIlEEEEvRNS_18TensorIteratorBaseERKT_EUliE_EEviT1_:
.text._ZN2at6native18elementwise_kernelILi128ELi2EZNS0_22gpu_kernel_impl_nocastINS0_11FillFunctorIlEEEEvRNS_18TensorIteratorBaseERKT_EUliE_EEviT1_:
        /* <DEDUP_REMOVED lines=208> */
.L_x_5932:
[----:B------:R-:W-:Y:S02]  /*0d00*/  IADD3 R4, P0, R0, c[0x0][0x300], RZ ;  /* 0x0000c00000047a10 */ /* 0x000fe40007f1e0ff */
[----:B------:R-:W-:Y:S02]  /*0d10*/  MOV R6, c[0x0][0x308] ;  /* 0x0000c20000067a02 */ /* 0x000fe40000000f00 */
[----:B------:R-:W-:Y:S01]  /*0d20*/  MOV R7, c[0x0][0x30c] ;  /* 0x0000c30000077a02 */ /* 0x000fe20000000f00 */
[----:B------:R-:W-:Y:S01]  /*0d30*/  IMAD.X R5, RZ, RZ, c[0x0][0x304], P0 ;  /* 0x0000c100ff057624 */ /* 0x000fe200000e06ff */
[----:B------:R-:W-:-:S04]  /*0d40*/  IADD3 R3, R3, 0x80, RZ ;  /* 0x0000008003037810 */ /* 0x000fc80007ffe0ff */
[----:B------:R0:W-:Y:S03]  /*0d50*/  STG.E.64 [R4.64], R6 ;  /* 0x0000000604007986 */ /* 0x0001e6000c101b04 */
.L_x_5931:
[----:B------:R-:W-:Y:S05]  /*0d60*/  BSYNC B0 ;  /* 0x0000000000007941 */ /* 0x000fea0003800000 */
.L_x_5930:
        /* <DEDUP_REMOVED lines=200> */
.L_x_5933:
[----:B------:R-:W-:Y:S01]  /*19f0*/  IADD3 R2, P0, R0, c[0x0][0x300], RZ ;  /* 0x0000c00000027a10 */ /* 0x000fe20007f1e0ff */
[----:B------:R-:W-:Y:S01]  /*1a00*/  IMAD.MOV.U32 R4, RZ, RZ, c[0x0][0x308] ;  /* 0x0000c200ff047624 */ /* 0x000fe200078e00ff */
[----:B------:R-:W-:Y:S02]  /*1a10*/  MOV R5, c[0x0][0x30c] ;  /* 0x0000c30000057a02 */ /* 0x000fe40000000f00 */
[----:B------:R-:W-:-:S05]  /*1a20*/  IADD3.X R3, RZ, c[0x0][0x304], RZ, P0, !PT ;  /* 0x0000c100ff037a10 */ /* 0x000fca00007fe4ff */
[----:B------:R-:W-:Y:S01]  /*1a30*/  STG.E.64 [R2.64], R4 ;  /* 0x0000000402007986 */ /* 0x000fe2000c101b04 */
[----:B------:R-:W-:Y:S05]  /*1a40*/  EXIT ;  /* 0x000000000000794d */ /* 0x000fea0003800000 */
.L_x_5929:
        /* <DEDUP_REMOVED lines=13> */
.L_x_5934:
        /* <DEDUP_REMOVED lines=14> */
.L_x_6955:


//--------------------- .text._ZN2at6native27unrolled_elementwise_kernelINS0_11FillFunctorIlEESt5arrayIPcLm1EELi4E23TrivialOffsetCalculatorILi0EjES7_ILi1EjENS0_6memory15LoadWithoutCastENSA_16StoreWithoutCastEEEviT_T0_T2_T3_T4_T5_ --------------------------
	.section	.text._ZN2at6native27unrolled_elementwise_kernelINS0_11FillFunctorIlEESt5arrayIPcLm1EELi4E23TrivialOffsetCalculatorILi0EjES7_ILi1EjENS0_6memory15LoadWithoutCastENSA_16StoreWithoutCastEEEviT_T0_T2_T3_T4_T5_,"ax",@progbits
	.sectioninfo	@"SHI_REGISTERS=12"
	.align	128
        .global         _ZN2at6native27unrolled_elementwise_kernelINS0_11FillFunctorIlEESt5arrayIPcLm1EELi4E23TrivialOffsetCalculatorILi0EjES7_ILi1EjENS0_6memory15LoadWithoutCastENSA_16StoreWithoutCastEEEviT_T0_T2_T3_T4_T5_
        .type           _ZN2at6native27unrolled_elementwise_kernelINS0_11FillFunctorIlEESt5arrayIPcLm1EELi4E23TrivialOffsetCalculatorILi0EjES7_ILi1EjENS0_6memory15LoadWithoutCastENSA_16StoreWithoutCastEEEviT_T0_T2_T3_T4_T5_,@function
        .size           _ZN2at6native27unrolled_elementwise_kernelINS0_11FillFunctorIlEESt5arrayIPcLm1EELi4E23TrivialOffsetCalculatorILi0EjES7_ILi1EjENS0_6memory15LoadWithoutCastENSA_16StoreWithoutCastEEEviT_T0_T2_T3_T4_T5_,(.L_x_6956 - _ZN2at6native27unrolled_elementwise_kernelINS0_11FillFunctorIlEESt5arrayIPcLm1EELi4E23TrivialOffsetCalculatorILi0EjES7_ILi1EjENS0_6memory15LoadWithoutCastENSA_16StoreWithoutCastEEEviT_T0_T2_T3_T4_T5_)
        .other          _ZN2at6native27unrolled_elementwise_kernelINS0_11FillFunctorIlEESt5arrayIPcLm1EELi4E23TrivialOffsetCalculatorILi0EjES7_ILi1EjENS0_6memory15LoadWithoutCastENSA_16StoreWithoutCastEEEviT_T0_T2_T3_T4_T5_,@"STO_CUDA_ENTRY STV_DEFAULT"
_ZN2at6native27unrolled_elementwise_kernelINS0_11FillFunctorIlEESt5arrayIPcLm1EELi4E23TrivialOffsetCalculatorILi0EjES7_ILi1EjENS0_6memory15LoadWithoutCastENSA_16StoreWithoutCastEEEviT_T0_T2_T3_T4_T5_:
.text._ZN2at6native27unrolled_elementwise_kernelINS0_11FillFunctorIlEESt5arrayIPcLm1EELi4E23TrivialOffsetCalculatorILi0EjES7_ILi1EjENS0_6memory15LoadWithoutCastENSA_16StoreWithoutCastEEEviT_T0_T2_T3_T4_T5_:
        /* <DEDUP_REMOVED lines=30> */
.L_x_5936:
[----:B------:R-:W-:Y:S05]  /*01e0*/  BSYNC B0 ;  /* 0x0000000000007941 */ /* 0x000fea0003800000 */
.L_x_5935:
        /* <DEDUP_REMOVED lines=9> */
.L_x_5937:
        /* <DEDUP_REMOVED lines=16> */
.L_x_6956:


//--------------------- .text._ZN2at6native29vectorized_elementwise_kernelILi2ENS0_11FillFunctorIlEESt5arrayIPcLm1EEEEviT0_T1_ --------------------------
	.section	.text._ZN2at6native29vectorized_elementwise_kernelILi2ENS0_11FillFunctorIlEESt5arrayIPcLm1EEEEviT0_T1_,"ax",@progbits
	.sectioninfo	@"SHI_REGISTERS=22"
	.align	128
        .global         _ZN2at6native29vectorized_elementwise_kernelILi2ENS0_11FillFunctorIlEESt5arrayIPcLm1EEEEviT0_T1_
        .type           _ZN2at6native29vectorized_elementwise_kernelILi2ENS0_11FillFunctorIlEESt5arrayIPcLm1EEEEviT0_T1_,@function
        .size           _ZN2at6native29vectorized_elementwise_kernelILi2ENS0_11FillFunctorIlEESt5arrayIPcLm1EEEEviT0_T1_,(.L_x_6957 - _ZN2at6native29vectorized_elementwise_kernelILi2ENS0_11FillFunctorIlEESt5arrayIPcLm1EEEEviT0_T1_)
        .other          _ZN2at6native29vectorized_elementwise_kernelILi2ENS0_11FillFunctorIlEESt5arrayIPcLm1EEEEviT0_T1_,@"STO_CUDA_ENTRY STV_DEFAULT"
_ZN2at6native29vectorized_elementwise_kernelILi2ENS0_11FillFunctorIlEESt5arrayIPcLm1EEEEviT0_T1_:
.text._ZN2at6native29vectorized_elementwise_kernelILi2ENS0_11FillFunctorIlEESt5arrayIPcLm1EEEEviT0_T1_:
        /* <DEDUP_REMOVED lines=32> */
.L_x_5938:
        /* <DEDUP_REMOVED lines=29> */
.L_x_5941:
        /* <DEDUP_REMOVED lines=9> */
.L_x_5942:
        /* <DEDUP_REMOVED lines=9> */
.L_x_5943:
        /* <DEDUP_REMOVED lines=10> */
.L_x_5944:
[----:B------:R-:W-:Y:S05]  /*0590*/  BSYNC B1 ;  /* 0x0000000000017941 */ /* 0x000fea0003800000 */
.L_x_5940:
        /* <DEDUP_REMOVED lines=8> */
.L_x_5945:
[----:B------:R-:W-:Y:S05]  /*0620*/  BSYNC B0 ;  /* 0x0000000000007941 */ /* 0x000fea0003800000 */
.L_x_5939:
        /* <DEDUP_REMOVED lines=10> */
.L_x_5946:
        /* <DEDUP_REMOVED lines=11> */
.L_x_6957:


//--------------------- .text._ZN2at6native29vectorized_elementwise_kernelILi4ENS0_11FillFunctorIlEESt5arrayIPcLm1EEEEviT0_T1_ --------------------------
	.section	.text._ZN2at6native29vectorized_elementwise_kernelILi4ENS0_11FillFunctorIlEESt5arrayIPcLm1EEEEviT0_T1_,"ax",@progbits
	.sectioninfo	@"SHI_REGISTERS=22"
	.align	128
        .global         _ZN2at6native29vectorized_elementwise_kernelILi4ENS0_11FillFunctorIlEESt5arrayIPcLm1EEEEviT0_T1_
        .type           _ZN2at6native29vectorized_elementwise_kernelILi4ENS0_11FillFunctorIlEESt5arrayIPcLm1EEEEviT0_T1_,@function
        .size           _ZN2at6native29vectorized_elementwise_kernelILi4ENS0_11FillFunctorIlEESt5arrayIPcLm1EEEEviT0_T1_,(.L_x_6958 - _ZN2at6native29vectorized_elementwise_kernelILi4ENS0_11FillFunctorIlEESt5arrayIPcLm1EEEEviT0_T1_)
        .other          _ZN2at6native29vectorized_elementwise_kernelILi4ENS0_11FillFunctorIlEESt5arrayIPcLm1EEEEviT0_T1_,@"STO_CUDA_ENTRY STV_DEFAULT"
_ZN2at6native29vectorized_elementwise_kernelILi4ENS0_11FillFunctorIlEESt5arrayIPcLm1EEEEviT0_T1_:
.text._ZN2at6native29vectorized_elementwise_kernelILi4ENS0_11FillFunctorIlEESt5arrayIPcLm1EEEEviT0_T1_:
        /* <DEDUP_REMOVED lines=32> */
.L_x_5947:
        /* <DEDUP_REMOVED lines=29> */
.L_x_5950:
        /* <DEDUP_REMOVED lines=9> */
.L_x_5951:
        /* <DEDUP_REMOVED lines=9> */
.L_x_5952:
        /* <DEDUP_REMOVED lines=10> */
.L_x_5953:
[----:B------:R-:W-:Y:S05]  /*0590*/  BSYNC B1 ;  /* 0x0000000000017941 */ /* 0x000fea0003800000 */
.L_x_5949:
        /* <DEDUP_REMOVED lines=8> */
.L_x_5954:
[----:B------:R-:W-:Y:S05]  /*0620*/  BSYNC B0 ;  /* 0x0000000000007941 */ /* 0x000fea0003800000 */
.L_x_5948:
        /* <DEDUP_REMOVED lines=10> */
.L_x_5955:
        /* <DEDUP_REMOVED lines=11> */
.L_x_6958:


//--------------------- .text._ZN2at6native29vectorized_elementwise_kernelILi8ENS0_11FillFunctorIlEESt5arrayIPcLm1EEEEviT0_T1_ --------------------------
	.section	.text._ZN2at6native29vectorized_elementwise_kernelILi8ENS0_11FillFunctorIlEESt5arrayIPcLm1EEEEviT0_T1_,"ax",@progbits
	.sectioninfo	@"SHI_REGISTERS=4"
	.align	128
        .global         _ZN2at6native29vectorized_elementwise_kernelILi8ENS0_11FillFunctorIlEESt5arrayIPcLm1EEEEviT0_T1_
        .type           _ZN2at6native29vectorized_elementwise_kernelILi8ENS0_11FillFunctorIlEESt5arrayIPcLm1EEEEviT0_T1_,@function
        .size           _ZN2at6native29vectorized_elementwise_kernelILi8ENS0_11FillFunctorIlEESt5arrayIPcLm1EEEEviT0_T1_,(.L_x_6959 - _ZN2at6native29vectorized_elementwise_kernelILi8ENS0_11FillFunctorIlEESt5arrayIPcLm1EEEEviT0_T1_)
        .other          _ZN2at6native29vectorized_elementwise_kernelILi8ENS0_11FillFunctorIlEESt5arrayIPcLm1EEEEviT0_T1_,@"STO_CUDA_ENTRY STV_DEFAULT"
_ZN2at6native29vectorized_elementwise_kernelILi8ENS0_11FillFunctorIlEESt5arrayIPcLm1EEEEviT0_T1_:
.text._ZN2at6native29vectorized_elementwise_kernelILi8ENS0_11FillFunctorIlEESt5arrayIPcLm1EEEEviT0_T1_:
[----:B------:R-:W-:Y:S02]  /*0000*/  MOV R1, c[0x0][0x28] ;  /* 0x00000a0000017a02 */ /* 0x000fe40000000f00 */
[----:B------:R-:W-:Y:S05]  /*0010*/  EXIT ;  /* 0x000000000000794d */ /* 0x000fea0003800000 */
.L_x_5956:
        /* <DEDUP_REMOVED lines=14> */
.L_x_6959:


//--------------------- .text._ZN2at6native18elementwise_kernelILi128ELi4EZNS0_15gpu_kernel_implINS0_11FillFunctorIiEEEEvRNS_18TensorIteratorBaseERKT_EUliE_EEviT1_ --------------------------
	.section	.text._ZN2at6native18elementwise_kernelILi128ELi4EZNS0_15gpu_kernel_implINS0_11FillFunctorIiEEEEvRNS_18TensorIteratorBaseERKT_EUliE_EEviT1_,"ax",@progbits
	.sectioninfo	@"SHI_REGISTERS=24"
	.align	128
        .global         _ZN2at6native18elementwise_kernelILi128ELi4EZNS0_15gpu_kernel_implINS0_11FillFunctorIiEEEEvRNS_18TensorIteratorBaseERKT_EUliE_EEviT1_
        .type           _ZN2at6native18elementwise_kernelILi128ELi4EZNS0_15gpu_kernel_implINS0_11FillFunctorIiEEEEvRNS_18TensorIteratorBaseERKT_EUliE_EEviT1_,@function
        .size           _ZN2at6native18elementwise_kernelILi128ELi4EZNS0_15gpu_kernel_implINS0_11FillFunctorIiEEEEvRNS_18TensorIteratorBaseERKT_EUliE_EEviT1_,(.L_x_6960 - _ZN2at6native18elementwise_kernelILi128ELi4EZNS0_15gpu_kernel_implINS0_11FillFunctorIiEEEEvRNS_18TensorIteratorBaseERKT_EUliE_EEviT1_)
        .other          _ZN2at6native18elementwise_kernelILi128ELi4EZNS0_15gpu_kernel_implINS0_11FillFunctorIiEEEEvRNS_18TensorIteratorBaseERKT_EUliE_EEviT1_,@"STO_CUDA_ENTRY STV_DEFAULT"
_ZN2at6native18elementwise_kernelILi128ELi4EZNS0_15gpu_kernel_implINS0_11FillFunctorIiEEEEvRNS_18TensorIteratorBaseERKT_EUliE_EEviT1_:
.text._ZN2at6native18elementwise_kernelILi128ELi4EZNS0_15gpu_kernel_implINS0_11FillFunctorIiEEEEvRNS_18TensorIteratorBaseERKT_EUliE_EEviT1_:
        /* <DEDUP_REMOVED lines=210> */
.L_x_5959:
        /* <DEDUP_REMOVED lines=17> */
.L_x_5963:
[----:B------:R-:W0:Y:S02]  /*0e30*/  LDC.U8 R5, c[0x0][0x308] ;  /* 0x0000c200ff057b82 */ /* 0x000e240000000000 */
[----:B0-----:R0:W-:Y:S01]  /*0e40*/  STG.E.U8 [R2.64], R5 ;  /* 0x0000000502007986 */ /* 0x0011e2000c101124 */
[----:B------:R-:W-:Y:S05]  /*0e50*/  BRA `(.L_x_5965) ;  /* 0x00000d7000007947 */ /* 0x000fea0003800000 */
.L_x_5962:
[----:B------:R-:W-:-:S13]  /*0e60*/  ISETP.NE.AND P0, PT, R4, 0x2, PT ;  /* 0x000000020400780c */ /* 0x000fda0003f05270 */
[----:B------:R-:W-:Y:S05]  /*0e70*/  @!P0 BRA `(.L_x_5966) ;  /* 0x000000d000008947 */ /* 0x000fea0003800000 */
[----:B------:R-:W-:-:S13]  /*0e80*/  ISETP.NE.AND P0, PT, R4, 0x3, PT ;  /* 0x000000030400780c */ /* 0x000fda0003f05270 */
[----:B------:R-:W-:Y:S05]  /*0e90*/  @!P0 BRA `(.L_x_5967) ;  /* 0x0000008000008947 */ /* 0x000fea0003800000 */
[----:B------:R-:W-:-:S13]  /*0ea0*/  ISETP.NE.AND P0, PT, R4, 0x4, PT ;  /* 0x000000040400780c */ /* 0x000fda0003f05270 */
[----:B------:R-:W-:Y:S05]  /*0eb0*/  @P0 BRA `(.L_x_5964) ;  /* 0x00000b5000000947 */ /* 0x000fea0003800000 */
[----:B------:R-:W-:Y:S01]  /*0ec0*/  ULDC UR4, c[0x0][0x308] ;  /* 0x0000c20000047ab9 */ /* 0x000fe20000000800 */
[----:B------:R-:W-:Y:S01]  /*0ed0*/  IMAD.MOV.U32 R4, RZ, RZ, c[0x0][0x308] ;  /* 0x0000c200ff047624 */ /* 0x000fe200078e00ff */
[----:B------:R-:W-:-:S06]  /*0ee0*/  USHF.R.S32.HI UR4, URZ, 0x1f, UR4 ;  /* 0x0000001f3f047899 */ /* 0x000fcc0008011404 */
[----:B------:R-:W-:-:S05]  /*0ef0*/  IMAD.U32 R5, RZ, RZ, UR4 ;  /* 0x00000004ff057e24 */ /* 0x000fca000f8e00ff */
[----:B------:R0:W-:Y:S01]  /*0f00*/  STG.E.64 [R2.64], R4 ;  /* 0x0000000402007986 */ /* 0x0001e2000c101b24 */
[----:B------:R-:W-:Y:S05]  /*0f10*/  BRA `(.L_x_5965) ;  /* 0x00000cb000007947 */ /* 0x000fea0003800000 */
.L_x_5967:
[----:B------:R-:W-:-:S05]  /*0f20*/  IMAD.MOV.U32 R5, RZ, RZ, c[0x0][0x308] ;  /* 0x0000c200ff057624 */ /* 0x000fca00078e00ff */
[----:B------:R0:W-:Y:S01]  /*0f30*/  STG.E [R2.64], R5 ;  /* 0x0000000502007986 */ /* 0x0001e2000c101924 */
[----:B------:R-:W-:Y:S05]  /*0f40*/  BRA `(.L_x_5965) ;  /* 0x00000c8000007947 */ /* 0x000fea0003800000 */
.L_x_5966:
[----:B------:R-:W0:Y:S02]  /*0f50*/  LDC.U16 R5, c[0x0][0x308] ;  /* 0x0000c200ff057b82 */ /* 0x000e240000000400 */
[----:B0-----:R0:W-:Y:S01]  /*0f60*/  STG.E.U16 [R2.64], R5 ;  /* 0x0000000502007986 */ /* 0x0011e2000c101524 */
[----:B------:R-:W-:Y:S05]  /*0f70*/  BRA `(.L_x_5965) ;  /* 0x00000c5000007947 */ /* 0x000fea0003800000 */
.L_x_5961:
[----:B------:R-:W-:-:S13]  /*0f80*/  ISETP.GT.AND P0, PT, R4, 0x6, PT ;  /* 0x000000060400780c */ /* 0x000fda0003f04270 */
[----:B------:R-:W-:Y:S05]  /*0f90*/  @P0 BRA `(.L_x_5968) ;  /* 0x000000b000000947 */ /* 0x000fea0003800000 */
[----:B------:R-:W-:-:S13]  /*0fa0*/  ISETP.NE.AND P0, PT, R4, 0x5, PT ;  /* 0x000000050400780c */ /* 0x000fda0003f05270 */
[----:B------:R-:W-:Y:S05]  /*0fb0*/  @!P0 BRA `(.L_x_5969) ;  /* 0x0000005000008947 */ /* 0x000fea0003800000 */
[----:B------:R-:W-:-:S13]  /*0fc0*/  ISETP.NE.AND P0, PT, R4, 0x6, PT ;  /* 0x000000060400780c */ /* 0x000fda0003f05270 */
[----:B------:R-:W-:Y:S05]  /*0fd0*/  @P0 BRA `(.L_x_5964) ;  /* 0x00000a3000000947 */ /* 0x000fea0003800000 */
[----:B------:R-:W0:Y:S02]  /*0fe0*/  I2F R5, c[0x0][0x308] ;  /* 0x0000c20000057b06 */ /* 0x000e240000201400 */
[----:B0-----:R0:W-:Y:S01]  /*0ff0*/  STG.E [R2.64], R5 ;  /* 0x0000000502007986 */ /* 0x0011e2000c101924 */
[----:B------:R-:W-:Y:S05]  /*1000*/  BRA `(.L_x_5965) ;  /* 0x00000bc000007947 */ /* 0x000fea0003800000 */
.L_x_5969:
[----:B------:R-:W0:Y:S02]  /*1010*/  I2F R0, c[0x0][0x308] ;  /* 0x0000c20000007b06 */ /* 0x000e240000201400 */
[----:B0-----:R-:W-:-:S05]  /*1020*/  F2FP.PACK_AB R0, RZ, R0 ;  /* 0x00000000ff00723e */ /* 0x001fca00000000ff */
[----:B------:R0:W-:Y:S01]  /*1030*/  STG.E.U16 [R2.64], R0 ;  /* 0x0000000002007986 */ /* 0x0001e2000c101524 */
[----:B------:R-:W-:Y:S05]  /*1040*/  BRA `(.L_x_5965) ;  /* 0x00000b8000007947 */ /* 0x000fea0003800000 */
.L_x_5968:
[----:B------:R-:W-:-:S13]  /*1050*/  ISETP.NE.AND P0, PT, R4, 0x7, PT ;  /* 0x000000070400780c */ /* 0x000fda0003f05270 */
[----:B------:R-:W-:Y:S05]  /*1060*/  @!P0 BRA `(.L_x_5970) ;  /* 0x000000d000008947 */ /* 0x000fea0003800000 */
[----:B------:R-:W-:-:S13]  /*1070*/  ISETP.NE.AND P0, PT, R4, 0x8, PT ;  /* 0x000000080400780c */ /* 0x000fda0003f05270 */
[----:B------:R-:W-:Y:S05]  /*1080*/  @!P0 BRA `(.L_x_5971) ;  /* 0x0000006000008947 */ /* 0x000fea0003800000 */
[----:B------:R-:W-:-:S13]  /*1090*/  ISETP.NE.AND P0, PT, R4, 0x9, PT ;  /* 0x000000090400780c */ /* 0x000fda0003f05270 */
[----:B------:R-:W-:Y:S05]  /*10a0*/  @P0 BRA `(.L_x_5964) ;  /* 0x0000096000000947 */ /* 0x000fea0003800000 */
[----:B------:R-:W0:Y:S01]  /*10b0*/  I2F R4, c[0x0][0x308] ;  /* 0x0000c20000047b06 */ /* 0x000e220000201400 */
[----:B------:R-:W-:-:S05]  /*10c0*/  IMAD.MOV.U32 R5, RZ, RZ, RZ ;  /* 0x000000ffff057224 */ /* 0x000fca00078e00ff */
[----:B0-----:R0:W-:Y:S01]  /*10d0*/  STG.E.64 [R2.64], R4 ;  /* 0x0000000402007986 */ /* 0x0011e2000c101b24 */
[----:B------:R-:W-:Y:S05]  /*10e0*/  BRA `(.L_x_5965) ;  /* 0x00000ae000007947 */ /* 0x000fea0003800000 */
.L_x_5971:
[----:B------:R-:W0:Y:S02]  /*10f0*/  I2F R0, c[0x0][0x308] ;  /* 0x0000c20000007b06 */ /* 0x000e240000201400 */
[----:B0-----:R-:W-:-:S04]  /*1100*/  F2FP.PACK_AB R5, RZ, R0 ;  /* 0x00000000ff05723e */ /* 0x001fc800000000ff */
[----:B------:R-:W-:-:S05]  /*1110*/  PRMT R5, R5, 0x5410, RZ ;  /* 0x0000541005057816 */ /* 0x000fca00000000ff */
[----:B------:R0:W-:Y:S01]  /*1120*/  STG.E [R2.64], R5 ;  /* 0x0000000502007986 */ /* 0x0001e2000c101924 */
[----:B------:R-:W-:Y:S05]  /*1130*/  BRA `(.L_x_5965) ;  /* 0x00000a9000007947 */ /* 0x000fea0003800000 */
.L_x_5970:
[----:B------:R-:W0:Y:S02]  /*1140*/  I2F.F64 R4, c[0x0][0x308] ;  /* 0x0000c20000047b12 */ /* 0x000e240000201c00 */
[----:B0-----:R0:W-:Y:S01]  /*1150*/  STG.E.64 [R2.64], R4 ;  /* 0x0000000402007986 */ /* 0x0011e2000c101b24 */
[----:B------:R-:W-:Y:S05]  /*1160*/  BRA `(.L_x_5965) ;  /* 0x00000a6000007947 */ /* 0x000fea0003800000 */
.L_x_5960:
        /* <DEDUP_REMOVED lines=12> */
.L_x_5974:
[----:B------:R-:W0:Y:S01]  /*1230*/  I2F.F64 R4, c[0x0][0x308] ;  /* 0x0000c20000047b12 */ /* 0x000e220000201c00 */
[----:B------:R-:W-:-:S05]  /*1240*/  CS2R R6, SRZ ;  /* 0x0000000000067805 */ /* 0x000fca000001ff00 */
[----:B0-----:R0:W-:Y:S01]  /*1250*/  STG.E.128 [R2.64], R4 ;  /* 0x0000000402007986 */ /* 0x0011e2000c101d24 */
[----:B------:R-:W-:Y:S05]  /*1260*/  BRA `(.L_x_5965) ;  /* 0x0000096000007947 */ /* 0x000fea0003800000 */
.L_x_5973:
[----:B------:R-:W-:-:S13]  /*1270*/  ISETP.NE.AND P0, PT, R4, 0xf, PT ;  /* 0x0000000f0400780c */ /* 0x000fda0003f05270 */
[----:B------:R-:W-:Y:S05]  /*1280*/  @!P0 BRA `(.L_x_5975) ;  /* 0x0000029000008947 */ /* 0x000fea0003800000 */
[----:B------:R-:W-:-:S13]  /*1290*/  ISETP.NE.AND P0, PT, R4, 0x17, PT ;  /* 0x000000170400780c */ /* 0x000fda0003f05270 */
[----:B------:R-:W-:Y:S05]  /*12a0*/  @!P0 BRA `(.L_x_5976) ;  /* 0x0000013000008947 */ /* 0x000fea0003800000 */
[----:B------:R-:W-:-:S13]  /*12b0*/  ISETP.NE.AND P0, PT, R4, 0x18, PT ;  /* 0x000000180400780c */ /* 0x000fda0003f05270 */
[----:B------:R-:W-:Y:S05]  /*12c0*/  @P0 BRA `(.L_x_5964) ;  /* 0x0000074000000947 */ /* 0x000fea0003800000 */
[----:B------:R-:W0:Y:S02]  /*12d0*/  I2F R7, c[0x0][0x308] ;  /* 0x0000c20000077b06 */ /* 0x000e240000201400 */
        /* <DEDUP_REMOVED lines=13> */
.L_x_5977:
[----:B------:R-:W-:-:S05]  /*13b0*/  LOP3.LUT R5, R4, R5, RZ, 0xfc, !PT ;  /* 0x0000000504057212 */ /* 0x000fca00078efcff */
[----:B------:R0:W-:Y:S01]  /*13c0*/  STG.E.U8 [R2.64], R5 ;  /* 0x0000000502007986 */ /* 0x0001e2000c101124 */
[----:B------:R-:W-:Y:S05]  /*13d0*/  BRA `(.L_x_5965) ;  /* 0x000007f000007947 */ /* 0x000fea0003800000 */
.L_x_5976:
[----:B------:R-:W0:Y:S02]  /*13e0*/  I2F R5, c[0x0][0x308] ;  /* 0x0000c20000057b06 */ /* 0x000e240000201400 */
        /* <DEDUP_REMOVED lines=11> */
.L_x_5978:
[----:B------:R-:W-:Y:S01]  /*14a0*/  IMAD.MOV.U32 R0, RZ, RZ, 0x7f ;  /* 0x0000007fff007424 */ /* 0x000fe200078e00ff */
[----:B------:R-:W-:-:S04]  /*14b0*/  ISETP.GT.U32.AND P0, PT, R4, 0x7f800000, PT ;  /* 0x7f8000000400780c */ /* 0x000fc80003f04070 */
[----:B------:R-:W-:Y:S02]  /*14c0*/  SEL R0, R0, 0x7c, P0 ;  /* 0x0000007c00007807 */ /* 0x000fe40000000000 */
.L_x_5979:
[----:B------:R-:W-:-:S04]  /*14d0*/  LOP3.LUT R5, R5, 0x80000000, RZ, 0xc0, !PT ;  /* 0x8000000005057812 */ /* 0x000fc800078ec0ff */
[----:B------:R-:W-:-:S04]  /*14e0*/  SHF.R.U32.HI R5, RZ, 0x18, R5 ;  /* 0x00000018ff057819 */ /* 0x000fc80000011605 */
[----:B------:R-:W-:-:S05]  /*14f0*/  LOP3.LUT R5, R0, R5, RZ, 0xfc, !PT ;  /* 0x0000000500057212 */ /* 0x000fca00078efcff */
[----:B------:R0:W-:Y:S01]  /*1500*/  STG.E.U8 [R2.64], R5 ;  /* 0x0000000502007986 */ /* 0x0001e2000c101124 */
[----:B------:R-:W-:Y:S05]  /*1510*/  BRA `(.L_x_5965) ;  /* 0x000006b000007947 */ /* 0x000fea0003800000 */
.L_x_5975:
[----:B------:R-:W0:Y:S02]  /*1520*/  I2F R0, c[0x0][0x308] ;  /* 0x0000c20000007b06 */ /* 0x000e240000201400 */
[----:B0-----:R-:W-:-:S05]  /*1530*/  F2FP.BF16.PACK_AB R0, RZ, R0 ;  /* 0x00000000ff00723e */ /* 0x001fca00000010ff */
[----:B------:R0:W-:Y:S01]  /*1540*/  STG.E.U16 [R2.64], R0 ;  /* 0x0000000002007986 */ /* 0x0001e2000c101524 */
[----:B------:R-:W-:Y:S05]  /*1550*/  BRA `(.L_x_5965) ;  /* 0x0000067000007947 */ /* 0x000fea0003800000 */
.L_x_5972:
        /* <DEDUP_REMOVED lines=11> */
.L_x_5982:
[----:B------:R-:W0:Y:S01]  /*1610*/  I2F R5, c[0x0][0x308] ;  /* 0x0000c20000057b06 */ /* 0x000e220000201400 */
        /* <DEDUP_REMOVED lines=15> */
.L_x_5984:
[----:B------:R-:W-:-:S04]  /*1710*/  LOP3.LUT R5, R5, 0x80000000, RZ, 0xc0, !PT ;  /* 0x8000000005057812 */ /* 0x000fc800078ec0ff */
[----:B------:R-:W-:-:S04]  /*1720*/  SHF.R.U32.HI R5, RZ, 0x18, R5 ;  /* 0x00000018ff057819 */ /* 0x000fc80000011605 */
[----:B------:R-:W-:-:S04]  /*1730*/  LOP3.LUT R4, R4, R5, RZ, 0xfc, !PT ;  /* 0x0000000504047212 */ /* 0x000fc800078efcff */
[----:B------:R-:W-:-:S05]  /*1740*/  PRMT R0, R4, 0x7610, R0 ;  /* 0x0000761004007816 */ /* 0x000fca0000000000 */
.L_x_5983:
[----:B------:R0:W-:Y:S01]  /*1750*/  STG.E.U8 [R2.64], R0 ;  /* 0x0000000002007986 */ /* 0x0001e2000c101124 */
[----:B------:R-:W-:Y:S05]  /*1760*/  BRA `(.L_x_5965) ;  /* 0x0000046000007947 */ /* 0x000fea0003800000 */
.L_x_5981:
        /* <DEDUP_REMOVED lines=16> */
.L_x_5986:
[----:B------:R-:W-:-:S04]  /*1870*/  LOP3.LUT R5, R5, 0x80000000, RZ, 0xc0, !PT ;  /* 0x8000000005057812 */ /* 0x000fc800078ec0ff */
[----:B------:R-:W-:-:S04]  /*1880*/  SHF.R.U32.HI R5, RZ, 0x18, R5 ;  /* 0x00000018ff057819 */ /* 0x000fc80000011605 */
[----:B------:R-:W-:-:S04]  /*1890*/  LOP3.LUT R4, R4, R5, RZ, 0xfc, !PT ;  /* 0x0000000504047212 */ /* 0x000fc800078efcff */
[----:B------:R-:W-:-:S05]  /*18a0*/  PRMT R0, R4, 0x7610, R0 ;  /* 0x0000761004007816 */ /* 0x000fca0000000000 */
.L_x_5985:
[----:B------:R0:W-:Y:S01]  /*18b0*/  STG.E.U8 [R2.64], R0 ;  /* 0x0000000002007986 */ /* 0x0001e2000c101124 */
[----:B------:R-:W-:Y:S05]  /*18c0*/  BRA `(.L_x_5965) ;  /* 0x0000030000007947 */ /* 0x000fea0003800000 */
.L_x_5980:
[----:B------:R-:W-:-:S13]  /*18d0*/  ISETP.NE.AND P0, PT, R4, 0x1c, PT ;  /* 0x0000001c0400780c */ /* 0x000fda0003f05270 */
[----:B------:R-:W-:Y:S05]  /*18e0*/  @!P0 BRA `(.L_x_5987) ;  /* 0x000002c000008947 */ /* 0x000fea0003800000 */
[----:B------:R-:W-:-:S13]  /*18f0*/  ISETP.NE.AND P0, PT, R4, 0x1d, PT ;  /* 0x0000001d0400780c */ /* 0x000fda0003f05270 */
[----:B------:R-:W-:Y:S05]  /*1900*/  @!P0 BRA `(.L_x_5988) ;  /* 0x0000024000008947 */ /* 0x000fea0003800000 */
[----:B------:R-:W-:-:S13]  /*1910*/  ISETP.NE.AND P0, PT, R4, 0x2c, PT ;  /* 0x0000002c0400780c */ /* 0x000fda0003f05270 */
[----:B------:R-:W-:Y:S05]  /*1920*/  @P0 BRA `(.L_x_5964) ;  /* 0x000000e000000947 */ /* 0x000fea0003800000 */
[----:B------:R-:W0:Y:S01]  /*1930*/  I2F R5, c[0x0][0x308] ;  /* 0x0000c20000057b06 */ /* 0x000e220000201400 */
        /* <DEDUP_REMOVED lines=11> */
.L_x_5989:
[----:B------:R0:W-:Y:S01]  /*19f0*/  STG.E.U8 [R2.64], R4 ;  /* 0x0000000402007986 */ /* 0x0001e2000c101124 */
[----:B------:R-:W-:Y:S05]  /*1a00*/  BRA `(.L_x_5965) ;  /* 0x000001c000007947 */ /* 0x000fea0003800000 */
.L_x_5964:
        /* <DEDUP_REMOVED lines=20> */
.L_x_5988:
[----:B------:R-:W-:Y:S01]  /*1b50*/  ULDC UR4, c[0x0][0x308] ;  /* 0x0000c20000047ab9 */ /* 0x000fe20000000800 */
[----:B------:R-:W-:Y:S01]  /*1b60*/  IMAD.MOV.U32 R4, RZ, RZ, c[0x0][0x308] ;  /* 0x0000c200ff047624 */ /* 0x000fe200078e00ff */
[----:B------:R-:W-:-:S06]  /*1b70*/  USHF.R.S32.HI UR4, URZ, 0x1f, UR4 ;  /* 0x0000001f3f047899 */ /* 0x000fcc0008011404 */
[----:B------:R-:W-:-:S05]  /*1b80*/  IMAD.U32 R5, RZ, RZ, UR4 ;  /* 0x00000004ff057e24 */ /* 0x000fca000f8e00ff */
[----:B------:R0:W-:Y:S01]  /*1b90*/  STG.E.64 [R2.64], R4 ;  /* 0x0000000402007986 */ /* 0x0001e2000c101b24 */
[----:B------:R-:W-:Y:S05]  /*1ba0*/  BRA `(.L_x_5965) ;  /* 0x0000002000007947 */ /* 0x000fea0003800000 */
.L_x_5987:
[----:B------:R-:W-:-:S05]  /*1bb0*/  IMAD.MOV.U32 R5, RZ, RZ, c[0x0][0x308] ;  /* 0x0000c200ff057624 */ /* 0x000fca00078e00ff */
[----:B------:R0:W-:Y:S02]  /*1bc0*/  STG.E [R2.64], R5 ;  /* 0x0000000502007986 */ /* 0x0001e4000c101924 */
.L_x_5965:
[----:B------:R-:W-:-:S05]  /*1bd0*/  IMAD R16, R19, 0x200, R16 ;  /* 0x0000020013107824 */ /* 0x000fca00078e0210 */
[----:B------:R-:W-:Y:S02]  /*1be0*/  IADD3 R17, R16, 0x80, RZ ;  /* 0x0000008010117810 */ /* 0x000fe40007ffe0ff */
.L_x_5958:
[----:B------:R-:W-:Y:S05]  /*1bf0*/  BSYNC B6 ;  /* 0x0000000000067941 */ /* 0x000fea0003800000 */
.L_x_5957:
        /* <DEDUP_REMOVED lines=205> */
.L_x_5992:
        /* <DEDUP_REMOVED lines=17> */
.L_x_5996:
[----:B------:R-:W0:Y:S02]  /*29e0*/  LDC.U8 R5, c[0x0][0x308] ;  /* 0x0000c200ff057b82 */ /* 0x000e240000000000 */
[----:B0-----:R0:W-:Y:S01]  /*29f0*/  STG.E.U8 [R2.64], R5 ;  /* 0x0000000502007986 */ /* 0x0011e2000c101124 */
[----:B------:R-:W-:Y:S05]  /*2a00*/  BRA `(.L_x_5998) ;  /* 0x00000d7000007947 */ /* 0x000fea0003800000 */
.L_x_5995:
        /* <DEDUP_REMOVED lines=12> */
.L_x_6000:
[----:B------:R-:W-:-:S05]  /*2ad0*/  IMAD.MOV.U32 R5, RZ, RZ, c[0x0][0x308] ;  /* 0x0000c200ff057624 */ /* 0x000fca00078e00ff */
[----:B------:R0:W-:Y:S01]  /*2ae0*/  STG.E [R2.64], R5 ;  /* 0x0000000502007986 */ /* 0x0001e2000c101924 */
[----:B------:R-:W-:Y:S05]  /*2af0*/  BRA `(.L_x_5998) ;  /* 0x00000c8000007947 */ /* 0x000fea0003800000 */
.L_x_5999:
[----:B------:R-:W0:Y:S02]  /*2b00*/  LDC.U16 R5, c[0x0][0x308] ;  /* 0x0000c200ff057b82 */ /* 0x000e240000000400 */
[----:B0-----:R0:W-:Y:S01]  /*2b10*/  STG.E.U16 [R2.64], R5 ;  /* 0x0000000502007986 */ /* 0x0011e2000c101524 */
[----:B------:R-:W-:Y:S05]  /*2b20*/  BRA `(.L_x_5998) ;  /* 0x00000c5000007947 */ /* 0x000fea0003800000 */
.L_x_5994:
        /* <DEDUP_REMOVED lines=9> */
.L_x_6002:
[----:B------:R-:W0:Y:S02]  /*2bc0*/  I2F R0, c[0x0][0x308] ;  /* 0x0000c20000007b06 */ /* 0x000e240000201400 */
[----:B0-----:R-:W-:-:S05]  /*2bd0*/  F2FP.PACK_AB R0, RZ, R0 ;  /* 0x00000000ff00723e */ /* 0x001fca00000000ff */
[----:B------:R0:W-:Y:S01]  /*2be0*/  STG.E.U16 [R2.64], R0 ;  /* 0x0000000002007986 */ /* 0x0001e2000c101524 */
[----:B------:R-:W-:Y:S05]  /*2bf0*/  BRA `(.L_x_5998) ;  /* 0x00000b8000007947 */ /* 0x000fea0003800000 */
.L_x_6001:
        /* <DEDUP_REMOVED lines=10> */
.L_x_6004:
[----:B------:R-:W0:Y:S02]  /*2ca0*/  I2F R0, c[0x0][0x308] ;  /* 0x0000c20000007b06 */ /* 0x000e240000201400 */
[----:B0-----:R-:W-:-:S04]  /*2cb0*/  F2FP.PACK_AB R0, RZ, R0 ;  /* 0x00000000ff00723e */ /* 0x001fc800000000ff */
[----:B------:R-:W-:-:S05]  /*2cc0*/  PRMT R0, R0, 0x5410, RZ ;  /* 0x0000541000007816 */ /* 0x000fca00000000ff */
[----:B------:R0:W-:Y:S01]  /*2cd0*/  STG.E [R2.64], R0 ;  /* 0x0000000002007986 */ /* 0x0001e2000c101924 */
[----:B------:R-:W-:Y:S05]  /*2ce0*/  BRA `(.L_x_5998) ;  /* 0x00000a9000007947 */ /* 0x000fea0003800000 */
.L_x_6003:
[----:B------:R-:W0:Y:S02]  /*2cf0*/  I2F.F64 R4, c[0x0][0x308] ;  /* 0x0000c20000047b12 */ /* 0x000e240000201c00 */
[----:B0-----:R0:W-:Y:S01]  /*2d00*/  STG.E.64 [R2.64], R4 ;  /* 0x0000000402007986 */ /* 0x0011e2000c101b24 */
[----:B------:R-:W-:Y:S05]  /*2d10*/  BRA `(.L_x_5998) ;  /* 0x00000a6000007947 */ /* 0x000fea0003800000 */
.L_x_5993:
        /* <DEDUP_REMOVED lines=12> */
.L_x_6007:
[----:B------:R-:W0:Y:S01]  /*2de0*/  I2F.F64 R4, c[0x0][0x308] ;  /* 0x0000c20000047b12 */ /* 0x000e220000201c00 */
[----:B------:R-:W-:-:S05]  /*2df0*/  CS2R R6, SRZ ;  /* 0x0000000000067805 */ /* 0x000fca000001ff00 */
[----:B0-----:R0:W-:Y:S01]  /*2e00*/  STG.E.128 [R2.64], R4 ;  /* 0x0000000402007986 */ /* 0x0011e2000c101d24 */
[----:B------:R-:W-:Y:S05]  /*2e10*/  BRA `(.L_x_5998) ;  /* 0x0000096000007947 */ /* 0x000fea0003800000 */
.L_x_6006:
        /* <DEDUP_REMOVED lines=20> */
.L_x_6010:
[----:B------:R-:W-:-:S05]  /*2f60*/  LOP3.LUT R5, R0, R9, RZ, 0xfc, !PT ;  /* 0x0000000900057212 */ /* 0x000fca00078efcff */
[----:B------:R0:W-:Y:S01]  /*2f70*/  STG.E.U8 [R2.64], R5 ;  /* 0x0000000502007986 */ /* 0x0001e2000c101124 */
[----:B------:R-:W-:Y:S05]  /*2f80*/  BRA `(.L_x_5998) ;  /* 0x000007f000007947 */ /* 0x000fea0003800000 */
.L_x_6009:
        /* <DEDUP_REMOVED lines=12> */
.L_x_6011:
[----:B------:R-:W-:Y:S01]  /*3050*/  ISETP.GT.U32.AND P0, PT, R0, 0x7f800000, PT ;  /* 0x7f8000000000780c */ /* 0x000fe20003f04070 */
[----:B------:R-:W-:-:S05]  /*3060*/  IMAD.MOV.U32 R0, RZ, RZ, 0x7f ;  /* 0x0000007fff007424 */ /* 0x000fca00078e00ff */
[----:B------:R-:W-:Y:S02]  /*3070*/  SEL R0, R0, 0x7c, P0 ;  /* 0x0000007c00007807 */ /* 0x000fe40000000000 */
.L_x_6012:
[----:B------:R-:W-:-:S04]  /*3080*/  LOP3.LUT R4, R4, 0x80000000, RZ, 0xc0, !PT ;  /* 0x8000000004047812 */ /* 0x000fc800078ec0ff */
[----:B------:R-:W-:-:S04]  /*3090*/  SHF.R.U32.HI R5, RZ, 0x18, R4 ;  /* 0x00000018ff057819 */ /* 0x000fc80000011604 */
[----:B------:R-:W-:-:S05]  /*30a0*/  LOP3.LUT R5, R0, R5, RZ, 0xfc, !PT ;  /* 0x0000000500057212 */ /* 0x000fca00078efcff */
[----:B------:R0:W-:Y:S01]  /*30b0*/  STG.E.U8 [R2.64], R5 ;  /* 0x0000000502007986 */ /* 0x0001e2000c101124 */
[----:B------:R-:W-:Y:S05]  /*30c0*/  BRA `(.L_x_5998) ;  /* 0x000006b000007947 */ /* 0x000fea0003800000 */
.L_x_6008:
[----:B------:R-:W0:Y:S02]  /*30d0*/  I2F R0, c[0x0][0x308] ;  /* 0x0000c20000007b06 */ /* 0x000e240000201400 */
[----:B0-----:R-:W-:-:S05]  /*30e0*/  F2FP.BF16.PACK_AB R0, RZ, R0 ;  /* 0x00000000ff00723e */ /* 0x001fca00000010ff */
[----:B------:R0:W-:Y:S01]  /*30f0*/  STG.E.U16 [R2.64], R0 ;  /* 0x0000000002007986 */ /* 0x0001e2000c101524 */
[----:B------:R-:W-:Y:S05]  /*3100*/  BRA `(.L_x_5998) ;  /* 0x0000067000007947 */ /* 0x000fea0003800000 */
.L_x_6005:
        /* <DEDUP_REMOVED lines=11> */
.L_x_6015:
        /* <DEDUP_REMOVED lines=17> */
.L_x_6017:
[----:B------:R-:W-:-:S04]  /*32d0*/  LOP3.LUT R4, R4, 0x80000000, RZ, 0xc0, !PT ;  /* 0x8000000004047812 */ /* 0x000fc800078ec0ff */
[----:B------:R-:W-:-:S04]  /*32e0*/  SHF.R.U32.HI R5, RZ, 0x18, R4 ;  /* 0x00000018ff057819 */ /* 0x000fc80000011604 */
[----:B------:R-:W-:-:S05]  /*32f0*/  LOP3.LUT R0, R0, R5, RZ, 0xfc, !PT ;  /* 0x0000000500007212 */ /* 0x000fca00078efcff */
.L_x_6016:
[----:B------:R0:W-:Y:S01]  /*3300*/  STG.E.U8 [R2.64], R0 ;  /* 0x0000000002007986 */ /* 0x0001e2000c101124 */
[----:B------:R-:W-:Y:S05]  /*3310*/  BRA `(.L_x_5998) ;  /* 0x0000046000007947 */ /* 0x000fea0003800000 */
.L_x_6014:
        /* <DEDUP_REMOVED lines=17> */
.L_x_6019:
[----:B------:R-:W-:-:S04]  /*3430*/  LOP3.LUT R4, R4, 0x80000000, RZ, 0xc0, !PT ;  /* 0x8000000004047812 */ /* 0x000fc800078ec0ff */
[----:B------:R-:W-:-:S04]  /*3440*/  SHF.R.U32.HI R5, RZ, 0x18, R4 ;  /* 0x00000018ff057819 */ /* 0x000fc80000011604 */
[----:B------:R-:W-:-:S05]  /*3450*/  LOP3.LUT R0, R0, R5, RZ, 0xfc, !PT ;  /* 0x0000000500007212 */ /* 0x000fca00078efcff */
.L_x_6018:
[----:B------:R0:W-:Y:S01]  /*3460*/  STG.E.U8 [R2.64], R0 ;  /* 0x0000000002007986 */ /* 0x0001e2000c101124 */
[----:B------:R-:W-:Y:S05]  /*3470*/  BRA `(.L_x_5998) ;  /* 0x0000030000007947 */ /* 0x000fea0003800000 */
.L_x_6013:
        /* <DEDUP_REMOVED lines=18> */
.L_x_6022:
[----:B------:R0:W-:Y:S01]  /*35a0*/  STG.E.U8 [R2.64], R0 ;  /* 0x0000000002007986 */ /* 0x0001e2000c101124 */
[----:B------:R-:W-:Y:S05]  /*35b0*/  BRA `(.L_x_5998) ;  /* 0x000001c000007947 */ /* 0x000fea0003800000 */
.L_x_5997:
        /* <DEDUP_REMOVED lines=20> */
.L_x_6021:
[----:B------:R-:W-:Y:S01]  /*3700*/  ULDC UR4, c[0x0][0x308] ;  /* 0x0000c20000047ab9 */ /* 0x000fe20000000800 */
[----:B------:R-:W-:Y:S01]  /*3710*/  IMAD.MOV.U32 R4, RZ, RZ, c[0x0][0x308] ;  /* 0x0000c200ff047624 */ /* 0x000fe200078e00ff */
[----:B------:R-:W-:-:S06]  /*3720*/  USHF.R.S32.HI UR4, URZ, 0x1f, UR4 ;  /* 0x0000001f3f047899 */ /* 0x000fcc0008011404 */
[----:B------:R-:W-:-:S05]  /*3730*/  IMAD.U32 R5, RZ, RZ, UR4 ;  /* 0x00000004ff057e24 */ /* 0x000fca000f8e00ff */
[----:B------:R0:W-:Y:S01]  /*3740*/  STG.E.64 [R2.64], R4 ;  /* 0x0000000402007986 */ /* 0x0001e2000c101b24 */
[----:B------:R-:W-:Y:S05]  /*3750*/  BRA `(.L_x_5998) ;  /* 0x0000002000007947 */ /* 0x000fea0003800000 */
.L_x_6020:
[----:B------:R-:W-:-:S05]  /*3760*/  IMAD.MOV.U32 R5, RZ, RZ, c[0x0][0x308] ;  /* 0x0000c200ff057624 */ /* 0x000fca00078e00ff */
[----:B------:R0:W-:Y:S02]  /*3770*/  STG.E [R2.64], R5 ;  /* 0x0000000502007986 */ /* 0x0001e4000c101924 */
.L_x_5998:
        /* <DEDUP_REMOVED lines=205> */
.L_x_6023:
        /* <DEDUP_REMOVED lines=17> */
.L_x_6027:
[----:B------:R-:W0:Y:S02]  /*4560*/  LDC.U8 R5, c[0x0][0x308] ;  /* 0x0000c200ff057b82 */ /* 0x000e240000000000 */
[----:B0-----:R0:W-:Y:S01]  /*4570*/  STG.E.U8 [R2.64], R5 ;  /* 0x0000000502007986 */ /* 0x0011e2000c101124 */
[----:B------:R-:W-:Y:S05]  /*4580*/  BRA `(.L_x_6029) ;  /* 0x00000d7000007947 */ /* 0x000fea0003800000 */
.L_x_6026:
        /* <DEDUP_REMOVED lines=12> */
.L_x_6031:
[----:B------:R-:W-:-:S05]  /*4650*/  IMAD.MOV.U32 R5, RZ, RZ, c[0x0][0x308] ;  /* 0x0000c200ff057624 */ /* 0x000fca00078e00ff */
[----:B------:R0:W-:Y:S01]  /*4660*/  STG.E [R2.64], R5 ;  /* 0x0000000502007986 */ /* 0x0001e2000c101924 */
[----:B------:R-:W-:Y:S05]  /*4670*/  BRA `(.L_x_6029) ;  /* 0x00000c8000007947 */ /* 0x000fea0003800000 */
.L_x_6030:
[----:B------:R-:W0:Y:S02]  /*4680*/  LDC.U16 R5, c[0x0][0x308] ;  /* 0x0000c200ff057b82 */ /* 0x000e240000000400 */
[----:B0-----:R0:W-:Y:S01]  /*4690*/  STG.E.U16 [R2.64], R5 ;  /* 0x0000000502007986 */ /* 0x0011e2000c101524 */
[----:B------:R-:W-:Y:S05]  /*46a0*/  BRA `(.L_x_6029) ;  /* 0x00000c5000007947 */ /* 0x000fea0003800000 */
.L_x_6025:
        /* <DEDUP_REMOVED lines=9> */
.L_x_6033:
[----:B------:R-:W0:Y:S02]  /*4740*/  I2F R0, c[0x0][0x308] ;  /* 0x0000c20000007b06 */ /* 0x000e240000201400 */
[----:B0-----:R-:W-:-:S05]  /*4750*/  F2FP.PACK_AB R0, RZ, R0 ;  /* 0x00000000ff00723e */ /* 0x001fca00000000ff */
[----:B------:R0:W-:Y:S01]  /*4760*/  STG.E.U16 [R2.64], R0 ;  /* 0x0000000002007986 */ /* 0x0001e2000c101524 */
[----:B------:R-:W-:Y:S05]  /*4770*/  BRA `(.L_x_6029) ;  /* 0x00000b8000007947 */ /* 0x000fea0003800000 */
.L_x_6032:
        /* <DEDUP_REMOVED lines=10> */
.L_x_6035:
[----:B------:R-:W0:Y:S02]  /*4820*/  I2F R0, c[0x0][0x308] ;  /* 0x0000c20000007b06 */ /* 0x000e240000201400 */
[----:B0-----:R-:W-:-:S04]  /*4830*/  F2FP.PACK_AB R0, RZ, R0 ;  /* 0x00000000ff00723e */ /* 0x001fc800000000ff */
[----:B------:R-:W-:-:S05]  /*4840*/  PRMT R0, R0, 0x5410, RZ ;  /* 0x0000541000007816 */ /* 0x000fca00000000ff */
[----:B------:R0:W-:Y:S01]  /*4850*/  STG.E [R2.64], R0 ;  /* 0x0000000002007986 */ /* 0x0001e2000c101924 */
[----:B------:R-:W-:Y:S05]  /*4860*/  BRA `(.L_x_6029) ;  /* 0x00000a9000007947 */ /* 0x000fea0003800000 */
.L_x_6034:
[----:B------:R-:W0:Y:S02]  /*4870*/  I2F.F64 R4, c[0x0][0x308] ;  /* 0x0000c20000047b12 */ /* 0x000e240000201c00 */
[----:B0-----:R0:W-:Y:S01]  /*4880*/  STG.E.64 [R2.64], R4 ;  /* 0x0000000402007986 */ /* 0x0011e2000c101b24 */
[----:B------:R-:W-:Y:S05]  /*4890*/  BRA `(.L_x_6029) ;  /* 0x00000a6000007947 */ /* 0x000fea0003800000 */
.L_x_6024:
        /* <DEDUP_REMOVED lines=12> */
.L_x_6038:
[----:B------:R-:W0:Y:S01]  /*4960*/  I2F.F64 R4, c[0x0][0x308] ;  /* 0x0000c20000047b12 */ /* 0x000e220000201c00 */
[----:B------:R-:W-:-:S05]  /*4970*/  CS2R R6, SRZ ;  /* 0x0000000000067805 */ /* 0x000fca000001ff00 */
[----:B0-----:R0:W-:Y:S01]  /*4980*/  STG.E.128 [R2.64], R4 ;  /* 0x0000000402007986 */ /* 0x0011e2000c101d24 */
[----:B------:R-:W-:Y:S05]  /*4990*/  BRA `(.L_x_6029) ;  /* 0x0000096000007947 */ /* 0x000fea0003800000 */
.L_x_6037:
        /* <DEDUP_REMOVED lines=20> */
.L_x_6041:
[----:B------:R-:W-:-:S05]  /*4ae0*/  LOP3.LUT R5, R0, R9, RZ, 0xfc, !PT ;  /* 0x0000000900057212 */ /* 0x000fca00078efcff */
[----:B------:R0:W-:Y:S01]  /*4af0*/  STG.E.U8 [R2.64], R5 ;  /* 0x0000000502007986 */ /* 0x0001e2000c101124 */
[----:B------:R-:W-:Y:S05]  /*4b00*/  BRA `(.L_x_6029) ;  /* 0x000007f000007947 */ /* 0x000fea0003800000 */
.L_x_6040:
        /* <DEDUP_REMOVED lines=12> */
.L_x_6042:
[----:B------:R-:W-:Y:S01]  /*4bd0*/  ISETP.GT.U32.AND P0, PT, R0, 0x7f800000, PT ;  /* 0x7f8000000000780c */ /* 0x000fe20003f04070 */
[----:B------:R-:W-:-:S05]  /*4be0*/  IMAD.MOV.U32 R0, RZ, RZ, 0x7f ;  /* 0x0000007fff007424 */ /* 0x000fca00078e00ff */
[----:B------:R-:W-:Y:S02]  /*4bf0*/  SEL R0, R0, 0x7c, P0 ;  /* 0x0000007c00007807 */ /* 0x000fe40000000000 */
.L_x_6043:
[----:B------:R-:W-:-:S04]  /*4c00*/  LOP3.LUT R4, R4, 0x80000000, RZ, 0xc0, !PT ;  /* 0x8000000004047812 */ /* 0x000fc800078ec0ff */
[----:B------:R-:W-:-:S04]  /*4c10*/  SHF.R.U32.HI R5, RZ, 0x18, R4 ;  /* 0x00000018ff057819 */ /* 0x000fc80000011604 */
[----:B------:R-:W-:-:S05]  /*4c20*/  LOP3.LUT R5, R0, R5, RZ, 0xfc, !PT ;  /* 0x0000000500057212 */ /* 0x000fca00078efcff */
[----:B------:R0:W-:Y:S01]  /*4c30*/  STG.E.U8 [R2.64], R5 ;  /* 0x0000000502007986 */ /* 0x0001e2000c101124 */
[----:B------:R-:W-:Y:S05]  /*4c40*/  BRA `(.L_x_6029) ;  /* 0x000006b000007947 */ /* 0x000fea0003800000 */
.L_x_6039:
[----:B------:R-:W0:Y:S02]  /*4c50*/  I2F R0, c[0x0][0x308] ;  /* 0x0000c20000007b06 */ /* 0x000e240000201400 */
[----:B0-----:R-:W-:-:S05]  /*4c60*/  F2FP.BF16.PACK_AB R0, RZ, R0 ;  /* 0x00000000ff00723e */ /* 0x001fca00000010ff */
[----:B------:R0:W-:Y:S01]  /*4c70*/  STG.E.U16 [R2.64], R0 ;  /* 0x0000000002007986 */ /* 0x0001e2000c101524 */
[----:B------:R-:W-:Y:S05]  /*4c80*/  BRA `(.L_x_6029) ;  /* 0x0000067000007947 */ /* 0x000fea0003800000 */
.L_x_6036:
        /* <DEDUP_REMOVED lines=11> */
.L_x_6046:
        /* <DEDUP_REMOVED lines=17> */
.L_x_6048:
[----:B------:R-:W-:-:S04]  /*4e50*/  LOP3.LUT R4, R4, 0x80000000, RZ, 0xc0, !PT ;  /* 0x8000000004047812 */ /* 0x000fc800078ec0ff */
[----:B------:R-:W-:-:S04]  /*4e60*/  SHF.R.U32.HI R5, RZ, 0x18, R4 ;  /* 0x00000018ff057819 */ /* 0x000fc80000011604 */
[----:B------:R-:W-:-:S05]  /*4e70*/  LOP3.LUT R0, R0, R5, RZ, 0xfc, !PT ;  /* 0x0000000500007212 */ /* 0x000fca00078efcff */
.L_x_6047:
[----:B------:R0:W-:Y:S01]  /*4e80*/  STG.E.U8 [R2.64], R0 ;  /* 0x0000000002007986 */ /* 0x0001e2000c101124 */
[----:B------:R-:W-:Y:S05]  /*4e90*/  BRA `(.L_x_6029) ;  /* 0x0000046000007947 */ /* 0x000fea0003800000 */
.L_x_6045:
        /* <DEDUP_REMOVED lines=17> */
.L_x_6050:
[----:B------:R-:W-:-:S04]  /*4fb0*/  LOP3.LUT R4, R4, 0x80000000, RZ, 0xc0, !PT ;  /* 0x8000000004047812 */ /* 0x000fc800078ec0ff */
[----:B------:R-:W-:-:S04]  /*4fc0*/  SHF.R.U32.HI R5, RZ, 0x18, R4 ;  /* 0x00000018ff057819 */ /* 0x000fc80000011604 */
[----:B------:R-:W-:-:S05]  /*4fd0*/  LOP3.LUT R0, R0, R5, RZ, 0xfc, !PT ;  /* 0x0000000500007212 */ /* 0x000fca00078efcff */
.L_x_6049:
[----:B------:R0:W-:Y:S01]  /*4fe0*/  STG.E.U8 [R2.64], R0 ;  /* 0x0000000002007986 */ /* 0x0001e2000c101124 */
[----:B------:R-:W-:Y:S05]  /*4ff0*/  BRA `(.L_x_6029) ;  /* 0x0000030000007947 */ /* 0x000fea0003800000 */
.L_x_6044:
[----:B------:R-:W-:-:S13]  /*5000*/  ISETP.NE.AND P0, PT, R4, 0x1c, PT ;  /* 0x0000001c0400780c */ /* 0x000fda0003f05270 */
[----:B------:R-:W-:Y:S05]  /*5010*/  @!P0 BRA `(.L_x_6051) ;  /* 0x000002c000008947 */ /* 0x000fea0003800000 */
[----:B------:R-:W-:-:S13]  /*5020*/  ISETP.NE.AND P0, PT, R4, 0x1d, PT ;  /* 0x0000001d0400780c */ /* 0x000fda0003f05270 */
[----:B------:R-:W-:Y:S05]  /*5030*/  @!P0 BRA `(.L_x_6052) ;  /* 0x0000024000008947 */ /* 0x000fea0003800000 */
[----:B------:R-:W-:-:S13]  /*5040*/  ISETP.NE.AND P0, PT, R4, 0x2c, PT ;  /* 0x0000002c0400780c */ /* 0x000fda0003f05270 */
[----:B------:R-:W-:Y:S05]  /*5050*/  @P0 BRA `(.L_x_6028) ;  /* 0x000000e000000947 */ /* 0x000fea0003800000 */
[----:B------:R-:W0:Y:S01]  /*5060*/  I2F R4, c[0x0][0x308] ;  /* 0x0000c20000047b06 */ /* 0x000e220000201400 */
        /* <DEDUP_REMOVED lines=11> */
.L_x_6053:
[----:B------:R0:W-:Y:S01]  /*5120*/  STG.E.U8 [R2.64], R0 ;  /* 0x0000000002007986 */ /* 0x0001e2000c101124 */
[----:B------:R-:W-:Y:S05]  /*5130*/  BRA `(.L_x_6029) ;  /* 0x000001c000007947 */ /* 0x000fea0003800000 */
.L_x_6028:
        /* <DEDUP_REMOVED lines=20> */
.L_x_6052:
[----:B------:R-:W-:Y:S01]  /*5280*/  ULDC UR4, c[0x0][0x308] ;  /* 0x0000c20000047ab9 */ /* 0x000fe20000000800 */
[----:B------:R-:W-:Y:S01]  /*5290*/  IMAD.MOV.U32 R4, RZ, RZ, c[0x0][0x308] ;  /* 0x0000c200ff047624 */ /* 0x000fe200078e00ff */
[----:B------:R-:W-:-:S06]  /*52a0*/  USHF.R.S32.HI UR4, URZ, 0x1f, UR4 ;  /* 0x0000001f3f047899 */ /* 0x000fcc0008011404 */
[----:B------:R-:W-:-:S05]  /*52b0*/  IMAD.U32 R5, RZ, RZ, UR4 ;  /* 0x00000004ff057e24 */ /* 0x000fca000f8e00ff */
[----:B------:R0:W-:Y:S01]  /*52c0*/  STG.E.64 [R2.64], R4 ;  /* 0x0000000402007986 */ /* 0x0001e2000c101b24 */
[----:B------:R-:W-:Y:S05]  /*52d0*/  BRA `(.L_x_6029) ;  /* 0x0000002000007947 */ /* 0x000fea0003800000 */
.L_x_6051:
[----:B------:R-:W-:-:S05]  /*52e0*/  IMAD.MOV.U32 R5, RZ, RZ, c[0x0][0x308] ;  /* 0x0000c200ff057624 */ /* 0x000fca00078e00ff */
[----:B------:R0:W-:Y:S02]  /*52f0*/  STG.E [R2.64], R5 ;  /* 0x0000000502007986 */ /* 0x0001e4000c101924 */
.L_x_6029:
[----:B------:R-:W-:Y:S02]  /*5300*/  IADD3 R17, R17, 0x80, RZ ;  /* 0x0000008011117810 */ /* 0x000fe40007ffe0ff */
.L_x_5991:
[----:B------:R-:W-:Y:S05]  /*5310*/  BSYNC B6 ;  /* 0x0000000000067941 */ /* 0x000fea0003800000 */
.L_x_5990:
        /* <DEDUP_REMOVED lines=204> */
.L_x_6054:
        /* <DEDUP_REMOVED lines=17> */
.L_x_6058:
[----:B------:R-:W0:Y:S02]  /*60f0*/  LDC.U8 R5, c[0x0][0x308] ;  /* 0x0000c200ff057b82 */ /* 0x000e240000000000 */
[----:B0-----:R-:W-:Y:S01]  /*6100*/  STG.E.U8 [R2.64], R5 ;  /* 0x0000000502007986 */ /* 0x001fe2000c101124 */
[----:B------:R-:W-:Y:S05]  /*6110*/  EXIT ;  /* 0x000000000000794d */ /* 0x000fea0003800000 */
.L_x_6057:
        /* <DEDUP_REMOVED lines=10> */
[----:B------:R-:W-:Y:S01]  /*61c0*/  STG.E.64 [R2.64], R4 ;  /* 0x0000000402007986 */ /* 0x000fe2000c101b24 */
[----:B------:R-:W-:Y:S05]  /*61d0*/  EXIT ;  /* 0x000000000000794d */ /* 0x000fea0003800000 */
.L_x_6061:
[----:B------:R-:W-:-:S05]  /*61e0*/  IMAD.MOV.U32 R5, RZ, RZ, c[0x0][0x308] ;  /* 0x0000c200ff057624 */ /* 0x000fca00078e00ff */
[----:B------:R-:W-:Y:S01]  /*61f0*/  STG.E [R2.64], R5 ;  /* 0x0000000502007986 */ /* 0x000fe2000c101924 */
[----:B------:R-:W-:Y:S05]  /*6200*/  EXIT ;  /* 0x000000000000794d */ /* 0x000fea0003800000 */
.L_x_6060:
[----:B------:R-:W0:Y:S02]  /*6210*/  LDC.U16 R5, c[0x0][0x308] ;  /* 0x0000c200ff057b82 */ /* 0x000e240000000400 */
[----:B0-----:R-:W-:Y:S01]  /*6220*/  STG.E.U16 [R2.64], R5 ;  /* 0x0000000502007986 */ /* 0x001fe2000c101524 */
[----:B------:R-:W-:Y:S05]  /*6230*/  EXIT ;  /* 0x000000000000794d */ /* 0x000fea0003800000 */
.L_x_6056:
[----:B------:R-:W-:-:S13]  /*6240*/  ISETP.GT.AND P0, PT, R4, 0x6, PT ;  /* 0x000000060400780c */ /* 0x000fda0003f04270 */
[----:B------:R-:W-:Y:S05]  /*6250*/  @P0 BRA `(.L_x_6062) ;  /* 0x000000b000000947 */ /* 0x000fea0003800000 */
[----:B------:R-:W-:-:S13]  /*6260*/  ISETP.NE.AND P0, PT, R4, 0x5, PT ;  /* 0x000000050400780c */ /* 0x000fda0003f05270 */
[----:B------:R-:W-:Y:S05]  /*6270*/  @!P0 BRA `(.L_x_6063) ;  /* 0x0000005000008947 */ /* 0x000fea0003800000 */
[----:B------:R-:W-:-:S13]  /*6280*/  ISETP.NE.AND P0, PT, R4, 0x6, PT ;  /* 0x000000060400780c */ /* 0x000fda0003f05270 */
[----:B------:R-:W-:Y:S05]  /*6290*/  @P0 BRA `(.L_x_6059) ;  /* 0x00000a3000000947 */ /* 0x000fea0003800000 */
[----:B------:R-:W0:Y:S02]  /*62a0*/  I2F R5, c[0x0][0x308] ;  /* 0x0000c20000057b06 */ /* 0x000e240000201400 */
[----:B0-----:R-:W-:Y:S01]  /*62b0*/  STG.E [R2.64], R5 ;  /* 0x0000000502007986 */ /* 0x001fe2000c101924 */
[----:B------:R-:W-:Y:S05]  /*62c0*/  EXIT ;  /* 0x000000000000794d */ /* 0x000fea0003800000 */
.L_x_6063:
[----:B------:R-:W0:Y:S02]  /*62d0*/  I2F R0, c[0x0][0x308] ;  /* 0x0000c20000007b06 */ /* 0x000e240000201400 */
[----:B0-----:R-:W-:-:S05]  /*62e0*/  F2FP.PACK_AB R0, RZ, R0 ;  /* 0x00000000ff00723e */ /* 0x001fca00000000ff */
[----:B------:R-:W-:Y:S01]  /*62f0*/  STG.E.U16 [R2.64], R0 ;  /* 0x0000000002007986 */ /* 0x000fe2000c101524 */
[----:B------:R-:W-:Y:S05]  /*6300*/  EXIT ;  /* 0x000000000000794d */ /* 0x000fea0003800000 */
.L_x_6062:
        /* <DEDUP_REMOVED lines=8> */
[----:B0-----:R-:W-:Y:S01]  /*6390*/  STG.E.64 [R2.64], R4 ;  /* 0x0000000402007986 */ /* 0x001fe2000c101b24 */
[----:B------:R-:W-:Y:S05]  /*63a0*/  EXIT ;  /* 0x000000000000794d */ /* 0x000fea0003800000 */
.L_x_6065:
[----:B------:R-:W0:Y:S02]  /*63b0*/  I2F R0, c[0x0][0x308] ;  /* 0x0000c20000007b06 */ /* 0x000e240000201400 */
[----:B0-----:R-:W-:-:S04]  /*63c0*/  F2FP.PACK_AB R0, RZ, R0 ;  /* 0x00000000ff00723e */ /* 0x001fc800000000ff */
[----:B------:R-:W-:-:S05]  /*63d0*/  PRMT R0, R0, 0x5410, RZ ;  /* 0x0000541000007816 */ /* 0x000fca00000000ff */
[----:B------:R-:W-:Y:S01]  /*63e0*/  STG.E [R2.64], R0 ;  /* 0x0000000002007986 */ /* 0x000fe2000c101924 */
[----:B------:R-:W-:Y:S05]  /*63f0*/  EXIT ;  /* 0x000000000000794d */ /* 0x000fea0003800000 */
.L_x_6064:
[----:B------:R-:W0:Y:S02]  /*6400*/  I2F.F64 R4, c[0x0][0x308] ;  /* 0x0000c20000047b12 */ /* 0x000e240000201c00 */
[----:B0-----:R-:W-:Y:S01]  /*6410*/  STG.E.64 [R2.64], R4 ;  /* 0x0000000402007986 */ /* 0x001fe2000c101b24 */
[----:B------:R-:W-:Y:S05]  /*6420*/  EXIT ;  /* 0x000000000000794d */ /* 0x000fea0003800000 */
.L_x_6055:
        /* <DEDUP_REMOVED lines=12> */
.L_x_6068:
[----:B------:R-:W0:Y:S01]  /*64f0*/  I2F.F64 R4, c[0x0][0x308] ;  /* 0x0000c20000047b12 */ /* 0x000e220000201c00 */
[----:B------:R-:W-:-:S05]  /*6500*/  CS2R R6, SRZ ;  /* 0x0000000000067805 */ /* 0x000fca000001ff00 */
[----:B0-----:R-:W-:Y:S01]  /*6510*/  STG.E.128 [R2.64], R4 ;  /* 0x0000000402007986 */ /* 0x001fe2000c101d24 */
[----:B------:R-:W-:Y:S05]  /*6520*/  EXIT ;  /* 0x000000000000794d */ /* 0x000fea0003800000 */
.L_x_6067:
        /* <DEDUP_REMOVED lines=20> */
.L_x_6071:
[----:B------:R-:W-:-:S05]  /*6670*/  LOP3.LUT R5, R0, R9, RZ, 0xfc, !PT ;  /* 0x0000000900057212 */ /* 0x000fca00078efcff */
[----:B------:R-:W-:Y:S01]  /*6680*/  STG.E.U8 [R2.64], R5 ;  /* 0x0000000502007986 */ /* 0x000fe2000c101124 */
[----:B------:R-:W-:Y:S05]  /*6690*/  EXIT ;  /* 0x000000000000794d */ /* 0x000fea0003800000 */
.L_x_6070:
        /* <DEDUP_REMOVED lines=12> */
.L_x_6072:
[----:B------:R-:W-:Y:S01]  /*6760*/  ISETP.GT.U32.AND P0, PT, R0, 0x7f800000, PT ;  /* 0x7f8000000000780c */ /* 0x000fe20003f04070 */
[----:B------:R-:W-:-:S05]  /*6770*/  IMAD.MOV.U32 R0, RZ, RZ, 0x7f ;  /* 0x0000007fff007424 */ /* 0x000fca00078e00ff */
[----:B------:R-:W-:Y:S02]  /*6780*/  SEL R0, R0, 0x7c, P0 ;  /* 0x0000007c00007807 */ /* 0x000fe40000000000 */
.L_x_6073:
[----:B------:R-:W-:-:S04]  /*6790*/  LOP3.LUT R4, R4, 0x80000000, RZ, 0xc0, !PT ;  /* 0x8000000004047812 */ /* 0x000fc800078ec0ff */
[----:B------:R-:W-:-:S04]  /*67a0*/  SHF.R.U32.HI R5, RZ, 0x18, R4 ;  /* 0x00000018ff057819 */ /* 0x000fc80000011604 */
[----:B------:R-:W-:-:S05]  /*67b0*/  LOP3.LUT R5, R0, R5, RZ, 0xfc, !PT ;  /* 0x0000000500057212 */ /* 0x000fca00078efcff */
[----:B------:R-:W-:Y:S01]  /*67c0*/  STG.E.U8 [R2.64], R5 ;  /* 0x0000000502007986 */ /* 0x000fe2000c101124 */
[----:B------:R-:W-:Y:S05]  /*67d0*/  EXIT ;  /* 0x000000000000794d */ /* 0x000fea0003800000 */
.L_x_6069:
[----:B------:R-:W0:Y:S02]  /*67e0*/  I2F R0, c[0x0][0x308] ;  /* 0x0000c20000007b06 */ /* 0x000e240000201400 */
[----:B0-----:R-:W-:-:S05]  /*67f0*/  F2FP.BF16.PACK_AB R0, RZ, R0 ;  /* 0x00000000ff00723e */ /* 0x001fca00000010ff */
[----:B------:R-:W-:Y:S01]  /*6800*/  STG.E.U16 [R2.64], R0 ;  /* 0x0000000002007986 */ /* 0x000fe2000c101524 */
[----:B------:R-:W-:Y:S05]  /*6810*/  EXIT ;  /* 0x000000000000794d */ /* 0x000fea0003800000 */
.L_x_6066:
        /* <DEDUP_REMOVED lines=11> */
.L_x_6076:
        /* <DEDUP_REMOVED lines=17> */
.L_x_6078:
[----:B------:R-:W-:-:S04]  /*69e0*/  LOP3.LUT R4, R4, 0x80000000, RZ, 0xc0, !PT ;  /* 0x8000000004047812 */ /* 0x000fc800078ec0ff */
[----:B------:R-:W-:-:S04]  /*69f0*/  SHF.R.U32.HI R5, RZ, 0x18, R4 ;  /* 0x00000018ff057819 */ /* 0x000fc80000011604 */
[----:B------:R-:W-:-:S05]  /*6a00*/  LOP3.LUT R0, R0, R5, RZ, 0xfc, !PT ;  /* 0x0000000500007212 */ /* 0x000fca00078efcff */
.L_x_6077:
[----:B------:R-:W-:Y:S01]  /*6a10*/  STG.E.U8 [R2.64], R0 ;  /* 0x0000000002007986 */ /* 0x000fe2000c101124 */
[----:B------:R-:W-:Y:S05]  /*6a20*/  EXIT ;  /* 0x000000000000794d */ /* 0x000fea0003800000 */
.L_x_6075:
        /* <DEDUP_REMOVED lines=17> */
.L_x_6080:
[----:B------:R-:W-:-:S04]  /*6b40*/  LOP3.LUT R4, R4, 0x80000000, RZ, 0xc0, !PT ;  /* 0x8000000004047812 */ /* 0x000fc800078ec0ff */
[----:B------:R-:W-:-:S04]  /*6b50*/  SHF.R.U32.HI R5, RZ, 0x18, R4 ;  /* 0x00000018ff057819 */ /* 0x000fc80000011604 */
[----:B------:R-:W-:-:S05]  /*6b60*/  LOP3.LUT R0, R0, R5, RZ, 0xfc, !PT ;  /* 0x0000000500007212 */ /* 0x000fca00078efcff */
.L_x_6079:
[----:B------:R-:W-:Y:S01]  /*6b70*/  STG.E.U8 [R2.64], R0 ;  /* 0x0000000002007986 */ /* 0x000fe2000c101124 */
[----:B------:R-:W-:Y:S05]  /*6b80*/  EXIT ;  /* 0x000000000000794d */ /* 0x000fea0003800000 */
.L_x_6074:
        /* <DEDUP_REMOVED lines=18> */
.L_x_6083:
[----:B------:R-:W-:Y:S01]  /*6cb0*/  STG.E.U8 [R2.64], R0 ;  /* 0x0000000002007986 */ /* 0x000fe2000c101124 */
[----:B------:R-:W-:Y:S05]  /*6cc0*/  EXIT ;  /* 0x000000000000794d */ /* 0x000fea0003800000 */
.L_x_6059:
        /* <DEDUP_REMOVED lines=20> */
.L_x_6082:
[----:B------:R-:W-:Y:S01]  /*6e10*/  ULDC UR4, c[0x0][0x308] ;  /* 0x0000c20000047ab9 */ /* 0x000fe20000000800 */
[----:B------:R-:W-:Y:S01]  /*6e20*/  IMAD.MOV.U32 R4, RZ, RZ, c[0x0][0x308] ;  /* 0x0000c200ff047624 */ /* 0x000fe200078e00ff */
[----:B------:R-:W-:-:S06]  /*6e30*/  USHF.R.S32.HI UR4, URZ, 0x1f, UR4 ;  /* 0x0000001f3f047899 */ /* 0x000fcc0008011404 */
[----:B------:R-:W-:-:S05]  /*6e40*/  IMAD.U32 R5, RZ, RZ, UR4 ;  /* 0x00000004ff057e24 */ /* 0x000fca000f8e00ff */
[----:B------:R-:W-:Y:S01]  /*6e50*/  STG.E.64 [R2.64], R4 ;  /* 0x0000000402007986 */ /* 0x000fe2000c101b24 */
[----:B------:R-:W-:Y:S05]  /*6e60*/  EXIT ;  /* 0x000000000000794d */ /* 0x000fea0003800000 */
.L_x_6081:
[----:B------:R-:W-:-:S05]  /*6e70*/  IMAD.MOV.U32 R5, RZ, RZ, c[0x0][0x308] ;  /* 0x0000c200ff057624 */ /* 0x000fca00078e00ff */
[----:B------:R-:W-:Y:S01]  /*6e80*/  STG.E [R2.64], R5 ;  /* 0x0000000502007986 */ /* 0x000fe2000c101924 */
[----:B------:R-:W-:Y:S05]  /*6e90*/  EXIT ;  /* 0x000000000000794d */ /* 0x000fea0003800000 */
.L_x_6084:
        /* <DEDUP_REMOVED lines=14> */
.L_x_6960:


//--------------------- .text._ZN2at6native27unrolled_elementwise_kernelINS0_11FillFunctorIiEESt5arrayIPcLm1EELi4E23TrivialOffsetCalculatorILi0EjES7_ILi1EjENS0_6memory12LoadWithCastILi0EEENSA_13StoreWithCastILi1EEEEEviT_T0_T2_T3_T4_T5_ --------------------------
	.section	.text._ZN2at6native27unrolled_elementwise_kernelINS0_11FillFunctorIiEESt5arrayIPcLm1EELi4E23TrivialOffsetCalculatorILi0EjES7_ILi1EjENS0_6memory12LoadWithCastILi0EEENSA_13StoreWithCastILi1EEEEEviT_T0_T2_T3_T4_T5_,"ax",@progbits
	.sectioninfo	@"SHI_REGISTERS=24"
	.align	128
        .global         _ZN2at6native27unrolled_elementwise_kernelINS0_11FillFunctorIiEESt5arrayIPcLm1EELi4E23TrivialOffsetCalculatorILi0EjES7_ILi1EjENS0_6memory12LoadWithCastILi0EEENSA_13StoreWithCastILi1EEEEEviT_T0_T2_T3_T4_T5_
        .type           _ZN2at6native27unrolled_elementwise_kernelINS0_11FillFunctorIiEESt5arrayIPcLm1EELi4E23TrivialOffsetCalculatorILi0EjES7_ILi1EjENS0_6memory12LoadWithCastILi0EEENSA_13StoreWithCastILi1EEEEEviT_T0_T2_T3_T4_T5_,@function
        .size           _ZN2at6native27unrolled_elementwise_kernelINS0_11FillFunctorIiEESt5arrayIPcLm1EELi4E23TrivialOffsetCalculatorILi0EjES7_ILi1EjENS0_6memory12LoadWithCastILi0EEENSA_13StoreWithCastILi1EEEEEviT_T0_T2_T3_T4_T5_,(.L_x_6961 - _ZN2at6native27unrolled_elementwise_kernelINS0_11FillFunctorIiEESt5arrayIPcLm1EELi4E23TrivialOffsetCalculatorILi0EjES7_ILi1EjENS0_6memory12LoadWithCastILi0EEENSA_13StoreWithCastILi1EEEEEviT_T0_T2_T3_T4_T5_)
        .other          _ZN2at6native27unrolled_elementwise_kernelINS0_11FillFunctorIiEESt5arrayIPcLm1EELi4E23TrivialOffsetCalculatorILi0EjES7_ILi1EjENS0_6memory12LoadWithCastILi0EEENSA_13StoreWithCastILi1EEEEEviT_T0_T2_T3_T4_T5_,@"STO_CUDA_ENTRY STV_DEFAULT"
_ZN2at6native27unrolled_elementwise_kernelINS0_11FillFunctorIiEESt5arrayIPcLm1EELi4E23TrivialOffsetCalculatorILi0EjES7_ILi1EjENS0_6memory12LoadWithCastILi0EEENSA_13StoreWithCastILi1EEEEEviT_T0_T2_T3_T4_T5_:
.text._ZN2at6native27unrolled_elementwise_kernelINS0_11FillFunctorIiEESt5arrayIPcLm1EELi4E23TrivialOffsetCalculatorILi0EjES7_ILi1EjENS0_6memory12LoadWithCastILi0EEENSA_13StoreWithCastILi1EEEEEviT_T0_T2_T3_T4_T5_:
        /* <DEDUP_REMOVED lines=30> */
.L_x_6090:
[----:B------:R-:W0:Y:S02]  /*01e0*/  LDC.U8 R5, c[0x0][0x164] ;  /* 0x00005900ff057b82 */ /* 0x000e240000000000 */
[----:B0-----:R0:W-:Y:S01]  /*01f0*/  STG.E.U8 [R2.64], R5 ;  /* 0x0000000502007986 */ /* 0x0011e2000c101124 */
[----:B------:R-:W-:Y:S05]  /*0200*/  BRA `(.L_x_6086) ;  /* 0x00000d7000007947 */ /* 0x000fea0003800000 */
.L_x_6089:
        /* <DEDUP_REMOVED lines=12> */
.L_x_6093:
[----:B------:R-:W-:-:S05]  /*02d0*/  IMAD.MOV.U32 R5, RZ, RZ, c[0x0][0x164] ;  /* 0x00005900ff057624 */ /* 0x000fca00078e00ff */
[----:B------:R0:W-:Y:S01]  /*02e0*/  STG.E [R2.64], R5 ;  /* 0x0000000502007986 */ /* 0x0001e2000c101924 */
[----:B------:R-:W-:Y:S05]  /*02f0*/  BRA `(.L_x_6086) ;  /* 0x00000c8000007947 */ /* 0x000fea0003800000 */
.L_x_6092:
[----:B------:R-:W0:Y:S02]  /*0300*/  LDC.U16 R5, c[0x0][0x164] ;  /* 0x00005900ff057b82 */ /* 0x000e240000000400 */
[----:B0-----:R0:W-:Y:S01]  /*0310*/  STG.E.U16 [R2.64], R5 ;  /* 0x0000000502007986 */ /* 0x0011e2000c101524 */
[----:B------:R-:W-:Y:S05]  /*0320*/  BRA `(.L_x_6086) ;  /* 0x00000c5000007947 */ /* 0x000fea0003800000 */
.L_x_6088:
        /* <DEDUP_REMOVED lines=9> */
.L_x_6095:
[----:B------:R-:W0:Y:S02]  /*03c0*/  I2F R0, c[0x0][0x164] ;  /* 0x0000590000007b06 */ /* 0x000e240000201400 */
[----:B0-----:R-:W-:-:S05]  /*03d0*/  F2FP.PACK_AB R0, RZ, R0 ;  /* 0x00000000ff00723e */ /* 0x001fca00000000ff */
[----:B------:R0:W-:Y:S01]  /*03e0*/  STG.E.U16 [R2.64], R0 ;  /* 0x0000000002007986 */ /* 0x0001e2000c101524 */
[----:B------:R-:W-:Y:S05]  /*03f0*/  BRA `(.L_x_6086) ;  /* 0x00000b8000007947 */ /* 0x000fea0003800000 */
.L_x_6094:
        /* <DEDUP_REMOVED lines=10> */
.L_x_6097:
[----:B------:R-:W0:Y:S02]  /*04a0*/  I2F R0, c[0x0][0x164] ;  /* 0x0000590000007b06 */ /* 0x000e240000201400 */
[----:B0-----:R-:W-:-:S04]  /*04b0*/  F2FP.PACK_AB R5, RZ, R0 ;  /* 0x00000000ff05723e */ /* 0x001fc800000000ff */
[----:B------:R-:W-:-:S05]  /*04c0*/  PRMT R5, R5, 0x5410, RZ ;  /* 0x0000541005057816 */ /* 0x000fca00000000ff */
[----:B------:R0:W-:Y:S01]  /*04d0*/  STG.E [R2.64], R5 ;  /* 0x0000000502007986 */ /* 0x0001e2000c101924 */
[----:B------:R-:W-:Y:S05]  /*04e0*/  BRA `(.L_x_6086) ;  /* 0x00000a9000007947 */ /* 0x000fea0003800000 */
.L_x_6096:
[----:B------:R-:W0:Y:S02]  /*04f0*/  I2F.F64 R4, c[0x0][0x164] ;  /* 0x0000590000047b12 */ /* 0x000e240000201c00 */
[----:B0-----:R0:W-:Y:S01]  /*0500*/  STG.E.64 [R2.64], R4 ;  /* 0x0000000402007986 */ /* 0x0011e2000c101b24 */
[----:B------:R-:W-:Y:S05]  /*0510*/  BRA `(.L_x_6086) ;  /* 0x00000a6000007947 */ /* 0x000fea0003800000 */
.L_x_6087:
        /* <DEDUP_REMOVED lines=12> */
.L_x_6100:
[----:B------:R-:W0:Y:S01]  /*05e0*/  I2F.F64 R4, c[0x0][0x164] ;  /* 0x0000590000047b12 */ /* 0x000e220000201c00 */
[----:B------:R-:W-:-:S05]  /*05f0*/  CS2R R6, SRZ ;  /* 0x0000000000067805 */ /* 0x000fca000001ff00 */
[----:B0-----:R0:W-:Y:S01]  /*0600*/  STG.E.128 [R2.64], R4 ;  /* 0x0000000402007986 */ /* 0x0011e2000c101d24 */
[----:B------:R-:W-:Y:S05]  /*0610*/  BRA `(.L_x_6086) ;  /* 0x0000096000007947 */ /* 0x000fea0003800000 */
.L_x_6099:
        /* <DEDUP_REMOVED lines=20> */
.L_x_6103:
[----:B------:R-:W-:-:S05]  /*0760*/  LOP3.LUT R5, R4, R5, RZ, 0xfc, !PT ;  /* 0x0000000504057212 */ /* 0x000fca00078efcff */
[----:B------:R0:W-:Y:S01]  /*0770*/  STG.E.U8 [R2.64], R5 ;  /* 0x0000000502007986 */ /* 0x0001e2000c101124 */
[----:B------:R-:W-:Y:S05]  /*0780*/  BRA `(.L_x_6086) ;  /* 0x000007f000007947 */ /* 0x000fea0003800000 */
.L_x_6102:
        /* <DEDUP_REMOVED lines=12> */
.L_x_6104:
[----:B------:R-:W-:Y:S01]  /*0850*/  IMAD.MOV.U32 R0, RZ, RZ, 0x7f ;  /* 0x0000007fff007424 */ /* 0x000fe200078e00ff */
[----:B------:R-:W-:-:S04]  /*0860*/  ISETP.GT.U32.AND P0, PT, R4, 0x7f800000, PT ;  /* 0x7f8000000400780c */ /* 0x000fc80003f04070 */
[----:B------:R-:W-:Y:S02]  /*0870*/  SEL R0, R0, 0x7c, P0 ;  /* 0x0000007c00007807 */ /* 0x000fe40000000000 */
.L_x_6105:
[----:B------:R-:W-:-:S04]  /*0880*/  LOP3.LUT R5, R5, 0x80000000, RZ, 0xc0, !PT ;  /* 0x8000000005057812 */ /* 0x000fc800078ec0ff */
[----:B------:R-:W-:-:S04]  /*0890*/  SHF.R.U32.HI R5, RZ, 0x18, R5 ;  /* 0x00000018ff057819 */ /* 0x000fc80000011605 */
[----:B------:R-:W-:-:S05]  /*08a0*/  LOP3.LUT R5, R0, R5, RZ, 0xfc, !PT ;  /* 0x0000000500057212 */ /* 0x000fca00078efcff */
[----:B------:R0:W-:Y:S01]  /*08b0*/  STG.E.U8 [R2.64], R5 ;  /* 0x0000000502007986 */ /* 0x0001e2000c101124 */
[----:B------:R-:W-:Y:S05]  /*08c0*/  BRA `(.L_x_6086) ;  /* 0x000006b000007947 */ /* 0x000fea0003800000 */
.L_x_6101:
[----:B------:R-:W0:Y:S02]  /*08d0*/  I2F R0, c[0x0][0x164] ;  /* 0x0000590000007b06 */ /* 0x000e240000201400 */
[----:B0-----:R-:W-:-:S05]  /*08e0*/  F2FP.BF16.PACK_AB R0, RZ, R0 ;  /* 0x00000000ff00723e */ /* 0x001fca00000010ff */
[----:B------:R0:W-:Y:S01]  /*08f0*/  STG.E.U16 [R2.64], R0 ;  /* 0x0000000002007986 */ /* 0x0001e2000c101524 */
[----:B------:R-:W-:Y:S05]  /*0900*/  BRA `(.L_x_6086) ;  /* 0x0000067000007947 */ /* 0x000fea0003800000 */
.L_x_6098:
        /* <DEDUP_REMOVED lines=11> */
.L_x_6108:
        /* <DEDUP_REMOVED lines=16> */
.L_x_6110:
[----:B------:R-:W-:-:S04]  /*0ac0*/  LOP3.LUT R5, R5, 0x80000000, RZ, 0xc0, !PT ;  /* 0x8000000005057812 */ /* 0x000fc800078ec0ff */
[----:B------:R-:W-:-:S04]  /*0ad0*/  SHF.R.U32.HI R5, RZ, 0x18, R5 ;  /* 0x00000018ff057819 */ /* 0x000fc80000011605 */
[----:B------:R-:W-:-:S04]  /*0ae0*/  LOP3.LUT R4, R4, R5, RZ, 0xfc, !PT ;  /* 0x0000000504047212 */ /* 0x000fc800078efcff */
[----:B------:R-:W-:-:S05]  /*0af0*/  PRMT R0, R4, 0x7610, R0 ;  /* 0x0000761004007816 */ /* 0x000fca0000000000 */
.L_x_6109:
[----:B------:R0:W-:Y:S01]  /*0b00*/  STG.E.U8 [R2.64], R0 ;  /* 0x0000000002007986 */ /* 0x0001e2000c101124 */
[----:B------:R-:W-:Y:S05]  /*0b10*/  BRA `(.L_x_6086) ;  /* 0x0000046000007947 */ /* 0x000fea0003800000 */
.L_x_6107:
        /* <DEDUP_REMOVED lines=16> */
.L_x_6112:
[----:B------:R-:W-:-:S04]  /*0c20*/  LOP3.LUT R5, R5, 0x80000000, RZ, 0xc0, !PT ;  /* 0x8000000005057812 */ /* 0x000fc800078ec0ff */
[----:B------:R-:W-:-:S04]  /*0c30*/  SHF.R.U32.HI R5, RZ, 0x18, R5 ;  /* 0x00000018ff057819 */ /* 0x000fc80000011605 */
[----:B------:R-:W-:-:S04]  /*0c40*/  LOP3.LUT R4, R4, R5, RZ, 0xfc, !PT ;  /* 0x0000000504047212 */ /* 0x000fc800078efcff */
[----:B------:R-:W-:-:S05]  /*0c50*/  PRMT R0, R4, 0x7610, R0 ;  /* 0x0000761004007816 */ /* 0x000fca0000000000 */
.L_x_6111:
[----:B------:R0:W-:Y:S01]  /*0c60*/  STG.E.U8 [R2.64], R0 ;  /* 0x0000000002007986 */ /* 0x0001e2000c101124 */
[----:B------:R-:W-:Y:S05]  /*0c70*/  BRA `(.L_x_6086) ;  /* 0x0000030000007947 */ /* 0x000fea0003800000 */
.L_x_6106:
        /* <DEDUP_REMOVED lines=18> */
.L_x_6115:
[----:B------:R0:W-:Y:S01]  /*0da0*/  STG.E.U8 [R2.64], R4 ;  /* 0x0000000402007986 */ /* 0x0001e2000c101124 */
[----:B------:R-:W-:Y:S05]  /*0db0*/  BRA `(.L_x_6086) ;  /* 0x000001c000007947 */ /* 0x000fea0003800000 */
.L_x_6091:
        /* <DEDUP_REMOVED lines=20> */
.L_x_6114:
[----:B------:R-:W-:Y:S01]  /*0f00*/  ULDC UR4, c[0x0][0x164] ;  /* 0x0000590000047ab9 */ /* 0x000fe20000000800 */
[----:B------:R-:W-:Y:S01]  /*0f10*/  IMAD.MOV.U32 R4, RZ, RZ, c[0x0][0x164] ;  /* 0x00005900ff047624 */ /* 0x000fe200078e00ff */
[----:B------:R-:W-:-:S06]  /*0f20*/  USHF.R.S32.HI UR4, URZ, 0x1f, UR4 ;  /* 0x0000001f3f047899 */ /* 0x000fcc0008011404 */
[----:B------:R-:W-:-:S05]  /*0f30*/  IMAD.U32 R5, RZ, RZ, UR4 ;  /* 0x00000004ff057e24 */ /* 0x000fca000f8e00ff */
[----:B------:R0:W-:Y:S01]  /*0f40*/  STG.E.64 [R2.64], R4 ;  /* 0x0000000402007986 */ /* 0x0001e2000c101b24 */
[----:B------:R-:W-:Y:S05]  /*0f50*/  BRA `(.L_x_6086) ;  /* 0x0000002000007947 */ /* 0x000fea0003800000 */
.L_x_6113:
[----:B------:R-:W-:-:S05]  /*0f60*/  IMAD.MOV.U32 R5, RZ, RZ, c[0x0][0x164] ;  /* 0x00005900ff057624 */ /* 0x000fca00078e00ff */
[----:B------:R0:W-:Y:S02]  /*0f70*/  STG.E [R2.64], R5 ;  /* 0x0000000502007986 */ /* 0x0001e4000c101924 */
.L_x_6086:
[----:B-1----:R-:W-:Y:S05]  /*0f80*/  BSYNC B6 ;  /* 0x0000000000067941 */ /* 0x002fea0003800000 */
.L_x_6085:
        /* <DEDUP_REMOVED lines=22> */
.L_x_6121:
[----:B------:R-:W0:Y:S02]  /*10f0*/  LDC.U8 R5, c[0x0][0x164] ;  /* 0x00005900ff057b82 */ /* 0x000e240000000000 */
[----:B0-----:R0:W-:Y:S01]  /*1100*/  STG.E.U8 [R2.64], R5 ;  /* 0x0000000502007986 */ /* 0x0011e2000c101124 */
[----:B------:R-:W-:Y:S05]  /*1110*/  BRA `(.L_x_6123) ;  /* 0x00000d7000007947 */ /* 0x000fea0003800000 */
.L_x_6120:
        /* <DEDUP_REMOVED lines=12> */
.L_x_6125:
[----:B------:R-:W-:-:S05]  /*11e0*/  IMAD.MOV.U32 R5, RZ, RZ, c[0x0][0x164] ;  /* 0x00005900ff057624 */ /* 0x000fca00078e00ff */
[----:B------:R0:W-:Y:S01]  /*11f0*/  STG.E [R2.64], R5 ;  /* 0x0000000502007986 */ /* 0x0001e2000c101924 */
[----:B------:R-:W-:Y:S05]  /*1200*/  BRA `(.L_x_6123) ;  /* 0x00000c8000007947 */ /* 0x000fea0003800000 */
.L_x_6124:
[----:B------:R-:W0:Y:S02]  /*1210*/  LDC.U16 R5, c[0x0][0x164] ;  /* 0x00005900ff057b82 */ /* 0x000e240000000400 */
[----:B0-----:R0:W-:Y:S01]  /*1220*/  STG.E.U16 [R2.64], R5 ;  /* 0x0000000502007986 */ /* 0x0011e2000c101524 */
[----:B------:R-:W-:Y:S05]  /*1230*/  BRA `(.L_x_6123) ;  /* 0x00000c5000007947 */ /* 0x000fea0003800000 */
.L_x_6119:
        /* <DEDUP_REMOVED lines=9> */
.L_x_6127:
[----:B------:R-:W0:Y:S02]  /*12d0*/  I2F R0, c[0x0][0x164] ;  /* 0x0000590000007b06 */ /* 0x000e240000201400 */
[----:B0-----:R-:W-:-:S05]  /*12e0*/  F2FP.PACK_AB R0, RZ, R0 ;  /* 0x00000000ff00723e */ /* 0x001fca00000000ff */
[----:B------:R0:W-:Y:S01]  /*12f0*/  STG.E.U16 [R2.64], R0 ;  /* 0x0000000002007986 */ /* 0x0001e2000c101524 */
[----:B------:R-:W-:Y:S05]  /*1300*/  BRA `(.L_x_6123) ;  /* 0x00000b8000007947 */ /* 0x000fea0003800000 */
.L_x_6126:
        /* <DEDUP_REMOVED lines=10> */
.L_x_6129:
[----:B------:R-:W0:Y:S02]  /*13b0*/  I2F R0, c[0x0][0x164] ;  /* 0x0000590000007b06 */ /* 0x000e240000201400 */
[----:B0-----:R-:W-:-:S04]  /*13c0*/  F2FP.PACK_AB R0, RZ, R0 ;  /* 0x00000000ff00723e */ /* 0x001fc800000000ff */
[----:B------:R-:W-:-:S05]  /*13d0*/  PRMT R0, R0, 0x5410, RZ ;  /* 0x0000541000007816 */ /* 0x000fca00000000ff */
[----:B------:R0:W-:Y:S01]  /*13e0*/  STG.E [R2.64], R0 ;  /* 0x0000000002007986 */ /* 0x0001e2000c101924 */
[----:B------:R-:W-:Y:S05]  /*13f0*/  BRA `(.L_x_6123) ;  /* 0x00000a9000007947 */ /* 0x000fea0003800000 */
.L_x_6128:
[----:B------:R-:W0:Y:S02]  /*1400*/  I2F.F64 R4, c[0x0][0x164] ;  /* 0x0000590000047b12 */ /* 0x000e240000201c00 */
[----:B0-----:R0:W-:Y:S01]  /*1410*/  STG.E.64 [R2.64], R4 ;  /* 0x0000000402007986 */ /* 0x0011e2000c101b24 */
[----:B------:R-:W-:Y:S05]  /*1420*/  BRA `(.L_x_6123) ;  /* 0x00000a6000007947 */ /* 0x000fea0003800000 */
.L_x_6118:
        /* <DEDUP_REMOVED lines=12> */
.L_x_6132:
[----:B------:R-:W0:Y:S01]  /*14f0*/  I2F.F64 R4, c[0x0][0x164] ;  /* 0x0000590000047b12 */ /* 0x000e220000201c00 */
[----:B------:R-:W-:-:S05]  /*1500*/  CS2R R6, SRZ ;  /* 0x0000000000067805 */ /* 0x000fca000001ff00 */
[----:B0-----:R0:W-:Y:S01]  /*1510*/  STG.E.128 [R2.64], R4 ;  /* 0x0000000402007986 */ /* 0x0011e2000c101d24 */
[----:B------:R-:W-:Y:S05]  /*1520*/  BRA `(.L_x_6123) ;  /* 0x0000096000007947 */ /* 0x000fea0003800000 */
.L_x_6131:
        /* <DEDUP_REMOVED lines=20> */
.L_x_6135:
[----:B------:R-:W-:-:S05]  /*1670*/  LOP3.LUT R5, R0, R9, RZ, 0xfc, !PT ;  /* 0x0000000900057212 */ /* 0x000fca00078efcff */
[----:B------:R0:W-:Y:S01]  /*1680*/  STG.E.U8 [R2.64], R5 ;  /* 0x0000000502007986 */ /* 0x0001e2000c101124 */
[----:B------:R-:W-:Y:S05]  /*1690*/  BRA `(.L_x_6123) ;  /* 0x000007f000007947 */ /* 0x000fea0003800000 */
.L_x_6134:
        /* <DEDUP_REMOVED lines=12> */
.L_x_6136:
[----:B------:R-:W-:Y:S01]  /*1760*/  ISETP.GT.U32.AND P0, PT, R0, 0x7f800000, PT ;  /* 0x7f8000000000780c */ /* 0x000fe20003f04070 */
[----:B------:R-:W-:-:S05]  /*1770*/  IMAD.MOV.U32 R0, RZ, RZ, 0x7f ;  /* 0x0000007fff007424 */ /* 0x000fca00078e00ff */
[----:B------:R-:W-:Y:S02]  /*1780*/  SEL R0, R0, 0x7c, P0 ;  /* 0x0000007c00007807 */ /* 0x000fe40000000000 */
.L_x_6137:
[----:B------:R-:W-:-:S04]  /*1790*/  LOP3.LUT R4, R4, 0x80000000, RZ, 0xc0, !PT ;  /* 0x8000000004047812 */ /* 0x000fc800078ec0ff */
[----:B------:R-:W-:-:S04]  /*17a0*/  SHF.R.U32.HI R5, RZ, 0x18, R4 ;  /* 0x00000018ff057819 */ /* 0x000fc80000011604 */
[----:B------:R-:W-:-:S05]  /*17b0*/  LOP3.LUT R5, R0, R5, RZ, 0xfc, !PT ;  /* 0x0000000500057212 */ /* 0x000fca00078efcff */
[----:B------:R0:W-:Y:S01]  /*17c0*/  STG.E.U8 [R2.64], R5 ;  /* 0x0000000502007986 */ /* 0x0001e2000c101124 */
[----:B------:R-:W-:Y:S05]  /*17d0*/  BRA `(.L_x_6123) ;  /* 0x000006b000007947 */ /* 0x000fea0003800000 */
.L_x_6133:
[----:B------:R-:W0:Y:S02]  /*17e0*/  I2F R0, c[0x0][0x164] ;  /* 0x0000590000007b06 */ /* 0x000e240000201400 */
[----:B0-----:R-:W-:-:S05]  /*17f0*/  F2FP.BF16.PACK_AB R0, RZ, R0 ;  /* 0x00000000ff00723e */ /* 0x001fca00000010ff */
[----:B------:R0:W-:Y:S01]  /*1800*/  STG.E.U16 [R2.64], R0 ;  /* 0x0000000002007986 */ /* 0x0001e2000c101524 */
[----:B------:R-:W-:Y:S05]  /*1810*/  BRA `(.L_x_6123) ;  /* 0x0000067000007947 */ /* 0x000fea0003800000 */
.L_x_6130:
        /* <DEDUP_REMOVED lines=11> */
.L_x_6140:
        /* <DEDUP_REMOVED lines=17> */
.L_x_6142:
[----:B------:R-:W-:-:S04]  /*19e0*/  LOP3.LUT R4, R4, 0x80000000, RZ, 0xc0, !PT ;  /* 0x8000000004047812 */ /* 0x000fc800078ec0ff */
[----:B------:R-:W-:-:S04]  /*19f0*/  SHF.R.U32.HI R5, RZ, 0x18, R4 ;  /* 0x00000018ff057819 */ /* 0x000fc80000011604 */
[----:B------:R-:W-:-:S05]  /*1a00*/  LOP3.LUT R0, R0, R5, RZ, 0xfc, !PT ;  /* 0x0000000500007212 */ /* 0x000fca00078efcff */
.L_x_6141:
[----:B------:R0:W-:Y:S01]  /*1a10*/  STG.E.U8 [R2.64], R0 ;  /* 0x0000000002007986 */ /* 0x0001e2000c101124 */
[----:B------:R-:W-:Y:S05]  /*1a20*/  BRA `(.L_x_6123) ;  /* 0x0000046000007947 */ /* 0x000fea0003800000 */
.L_x_6139:
        /* <DEDUP_REMOVED lines=17> */
.L_x_6144:
[----:B------:R-:W-:-:S04]  /*1b40*/  LOP3.LUT R4, R4, 0x80000000, RZ, 0xc0, !PT ;  /* 0x8000000004047812 */ /* 0x000fc800078ec0ff */
[----:B------:R-:W-:-:S04]  /*1b50*/  SHF.R.U32.HI R5, RZ, 0x18, R4 ;  /* 0x00000018ff057819 */ /* 0x000fc80000011604 */
[----:B------:R-:W-:-:S05]  /*1b60*/  LOP3.LUT R0, R0, R5, RZ, 0xfc, !PT ;  /* 0x0000000500007212 */ /* 0x000fca00078efcff */
.L_x_6143:
[----:B------:R0:W-:Y:S01]  /*1b70*/  STG.E.U8 [R2.64], R0 ;  /* 0x0000000002007986 */ /* 0x0001e2000c101124 */
[----:B------:R-:W-:Y:S05]  /*1b80*/  BRA `(.L_x_6123) ;  /* 0x0000030000007947 */ /* 0x000fea0003800000 */
.L_x_6138:
        /* <DEDUP_REMOVED lines=18> */
.L_x_6147:
[----:B------:R0:W-:Y:S01]  /*1cb0*/  STG.E.U8 [R2.64], R0 ;  /* 0x0000000002007986 */ /* 0x0001e2000c101124 */
[----:B------:R-:W-:Y:S05]  /*1cc0*/  BRA `(.L_x_6123) ;  /* 0x000001c000007947 */ /* 0x000fea0003800000 */
.L_x_6122:
        /* <DEDUP_REMOVED lines=20> */
.L_x_6146:
[----:B------:R-:W-:Y:S01]  /*1e10*/  ULDC UR4, c[0x0][0x164] ;  /* 0x0000590000047ab9 */ /* 0x000fe20000000800 */
[----:B------:R-:W-:Y:S01]  /*1e20*/  IMAD.MOV.U32 R4, RZ, RZ, c[0x0][0x164] ;  /* 0x00005900ff047624 */ /* 0x000fe200078e00ff */
[----:B------:R-:W-:-:S06]  /*1e30*/  USHF.R.S32.HI UR4, URZ, 0x1f, UR4 ;  /* 0x0000001f3f047899 */ /* 0x000fcc0008011404 */
[----:B------:R-:W-:-:S05]  /*1e40*/  IMAD.U32 R5, RZ, RZ, UR4 ;  /* 0x00000004ff057e24 */ /* 0x000fca000f8e00ff */
[----:B------:R0:W-:Y:S01]  /*1e50*/  STG.E.64 [R2.64], R4 ;  /* 0x0000000402007986 */ /* 0x0001e2000c101b24 */
[----:B------:R-:W-:Y:S05]  /*1e60*/  BRA `(.L_x_6123) ;  /* 0x0000002000007947 */ /* 0x000fea0003800000 */
.L_x_6145:
[----:B------:R-:W-:-:S05]  /*1e70*/  IMAD.MOV.U32 R5, RZ, RZ, c[0x0][0x164] ;  /* 0x00005900ff057624 */ /* 0x000fca00078e00ff */
[----:B------:R0:W-:Y:S02]  /*1e80*/  STG.E [R2.64], R5 ;  /* 0x0000000502007986 */ /* 0x0001e4000c101924 */
.L_x_6123:
        /* <DEDUP_REMOVED lines=22> */
.L_x_6151:
[----:B------:R-:W0:Y:S02]  /*1ff0*/  LDC.U8 R5, c[0x0][0x164] ;  /* 0x00005900ff057b82 */ /* 0x000e240000000000 */
[----:B0-----:R0:W-:Y:S01]  /*2000*/  STG.E.U8 [R2.64], R5 ;  /* 0x0000000502007986 */ /* 0x0011e2000c101124 */
[----:B------:R-:W-:Y:S05]  /*2010*/  BRA `(.L_x_6153) ;  /* 0x00000d7000007947 */ /* 0x000fea0003800000 */
.L_x_6150:
        /* <DEDUP_REMOVED lines=12> */
.L_x_6155:
[----:B------:R-:W-:-:S05]  /*20e0*/  IMAD.MOV.U32 R5, RZ, RZ, c[0x0][0x164] ;  /* 0x00005900ff057624 */ /* 0x000fca00078e00ff */
[----:B------:R0:W-:Y:S01]  /*20f0*/  STG.E [R2.64], R5 ;  /* 0x0000000502007986 */ /* 0x0001e2000c101924 */
[----:B------:R-:W-:Y:S05]  /*2100*/  BRA `(.L_x_6153) ;  /* 0x00000c8000007947 */ /* 0x000fea0003800000 */
.L_x_6154:
[----:B------:R-:W0:Y:S02]  /*2110*/  LDC.U16 R5, c[0x0][0x164] ;  /* 0x00005900ff057b82 */ /* 0x000e240000000400 */
[----:B0-----:R0:W-:Y:S01]  /*2120*/  STG.E.U16 [R2.64], R5 ;  /* 0x0000000502007986 */ /* 0x0011e2000c101524 */
[----:B------:R-:W-:Y:S05]  /*2130*/  BRA `(.L_x_6153) ;  /* 0x00000c5000007947 */ /* 0x000fea0003800000 */
.L_x_6149:
        /* <DEDUP_REMOVED lines=9> */
.L_x_6157:
[----:B------:R-:W0:Y:S02]  /*21d0*/  I2F R0, c[0x0][0x164] ;  /* 0x0000590000007b06 */ /* 0x000e240000201400 */
[----:B0-----:R-:W-:-:S05]  /*21e0*/  F2FP.PACK_AB R0, RZ, R0 ;  /* 0x00000000ff00723e */ /* 0x001fca00000000ff */
[----:B------:R0:W-:Y:S01]  /*21f0*/  STG.E.U16 [R2.64], R0 ;  /* 0x0000000002007986 */ /* 0x0001e2000c101524 */
[----:B------:R-:W-:Y:S05]  /*2200*/  BRA `(.L_x_6153) ;  /* 0x00000b8000007947 */ /* 0x000fea0003800000 */
.L_x_6156:
        /* <DEDUP_REMOVED lines=10> */
.L_x_6159:
[----:B------:R-:W0:Y:S02]  /*22b0*/  I2F R0, c[0x0][0x164] ;  /* 0x0000590000007b06 */ /* 0x000e240000201400 */
[----:B0-----:R-:W-:-:S04]  /*22c0*/  F2FP.PACK_AB R0, RZ, R0 ;  /* 0x00000000ff00723e */ /* 0x001fc800000000ff */
[----:B------:R-:W-:-:S05]  /*22d0*/  PRMT R0, R0, 0x5410, RZ ;  /* 0x0000541000007816 */ /* 0x000fca00000000ff */
[----:B------:R0:W-:Y:S01]  /*22e0*/  STG.E [R2.64], R0 ;  /* 0x0000000002007986 */ /* 0x0001e2000c101924 */
[----:B------:R-:W-:Y:S05]  /*22f0*/  BRA `(.L_x_6153) ;  /* 0x00000a9000007947 */ /* 0x000fea0003800000 */
.L_x_6158:
[----:B------:R-:W0:Y:S02]  /*2300*/  I2F.F64 R4, c[0x0][0x164] ;  /* 0x0000590000047b12 */ /* 0x000e240000201c00 */
[----:B0-----:R0:W-:Y:S01]  /*2310*/  STG.E.64 [R2.64], R4 ;  /* 0x0000000402007986 */ /* 0x0011e2000c101b24 */
[----:B------:R-:W-:Y:S05]  /*2320*/  BRA `(.L_x_6153) ;  /* 0x00000a6000007947 */ /* 0x000fea0003800000 */
.L_x_6148:
        /* <DEDUP_REMOVED lines=12> */
.L_x_6162:
[----:B------:R-:W0:Y:S01]  /*23f0*/  I2F.F64 R4, c[0x0][0x164] ;  /* 0x0000590000047b12 */ /* 0x000e220000201c00 */
[----:B------:R-:W-:-:S05]  /*2400*/  CS2R R6, SRZ ;  /* 0x0000000000067805 */ /* 0x000fca000001ff00 */
[----:B0-----:R0:W-:Y:S01]  /*2410*/  STG.E.128 [R2.64], R4 ;  /* 0x0000000402007986 */ /* 0x0011e2000c101d24 */
[----:B------:R-:W-:Y:S05]  /*2420*/  BRA `(.L_x_6153) ;  /* 0x0000096000007947 */ /* 0x000fea0003800000 */
.L_x_6161:
        /* <DEDUP_REMOVED lines=20> */
.L_x_6165:
[----:B------:R-:W-:-:S05]  /*2570*/  LOP3.LUT R5, R0, R9, RZ, 0xfc, !PT ;  /* 0x0000000900057212 */ /* 0x000fca00078efcff */
[----:B------:R0:W-:Y:S01]  /*2580*/  STG.E.U8 [R2.64], R5 ;  /* 0x0000000502007986 */ /* 0x0001e2000c101124 */
[----:B------:R-:W-:Y:S05]  /*2590*/  BRA `(.L_x_6153) ;  /* 0x000007f000007947 */ /* 0x000fea0003800000 */
.L_x_6164:
        /* <DEDUP_REMOVED lines=12> */
.L_x_6166:
[----:B------:R-:W-:Y:S01]  /*2660*/  ISETP.GT.U32.AND P0, PT, R0, 0x7f800000, PT ;  /* 0x7f8000000000780c */ /* 0x000fe20003f04070 */
[----:B------:R-:W-:-:S05]  /*2670*/  IMAD.MOV.U32 R0, RZ, RZ, 0x7f ;  /* 0x0000007fff007424 */ /* 0x000fca00078e00ff */
[----:B------:R-:W-:Y:S02]  /*2680*/  SEL R0, R0, 0x7c, P0 ;  /* 0x0000007c00007807 */ /* 0x000fe40000000000 */
.L_x_6167:
[----:B------:R-:W-:-:S04]  /*2690*/  LOP3.LUT R4, R4, 0x80000000, RZ, 0xc0, !PT ;  /* 0x8000000004047812 */ /* 0x000fc800078ec0ff */
[----:B------:R-:W-:-:S04]  /*26a0*/  SHF.R.U32.HI R5, RZ, 0x18, R4 ;  /* 0x00000018ff057819 */ /* 0x000fc80000011604 */
[----:B------:R-:W-:-:S05]  /*26b0*/  LOP3.LUT R5, R0, R5, RZ, 0xfc, !PT ;  /* 0x0000000500057212 */ /* 0x000fca00078efcff */
[----:B------:R0:W-:Y:S01]  /*26c0*/  STG.E.U8 [R2.64], R5 ;  /* 0x0000000502007986 */ /* 0x0001e2000c101124 */
[----:B------:R-:W-:Y:S05]  /*26d0*/  BRA `(.L_x_6153) ;  /* 0x000006b000007947 */ /* 0x000fea0003800000 */
.L_x_6163:
[----:B------:R-:W0:Y:S02]  /*26e0*/  I2F R0, c[0x0][0x164] ;  /* 0x0000590000007b06 */ /* 0x000e240000201400 */
[----:B0-----:R-:W-:-:S05]  /*26f0*/  F2FP.BF16.PACK_AB R0, RZ, R0 ;  /* 0x00000000ff00723e */ /* 0x001fca00000010ff */
[----:B------:R0:W-:Y:S01]  /*2700*/  STG.E.U16 [R2.64], R0 ;  /* 0x0000000002007986 */ /* 0x0001e2000c101524 */
[----:B------:R-:W-:Y:S05]  /*2710*/  BRA `(.L_x_6153) ;  /* 0x0000067000007947 */ /* 0x000fea0003800000 */
.L_x_6160:
        /* <DEDUP_REMOVED lines=11> */
.L_x_6170:
        /* <DEDUP_REMOVED lines=17> */
.L_x_6172:
[----:B------:R-:W-:-:S04]  /*28e0*/  LOP3.LUT R4, R4, 0x80000000, RZ, 0xc0, !PT ;  /* 0x8000000004047812 */ /* 0x000fc800078ec0ff */
[----:B------:R-:W-:-:S04]  /*28f0*/  SHF.R.U32.HI R5, RZ, 0x18, R4 ;  /* 0x00000018ff057819 */ /* 0x000fc80000011604 */
[----:B------:R-:W-:-:S05]  /*2900*/  LOP3.LUT R0, R0, R5, RZ, 0xfc, !PT ;  /* 0x0000000500007212 */ /* 0x000fca00078efcff */
.L_x_6171:
[----:B------:R0:W-:Y:S01]  /*2910*/  STG.E.U8 [R2.64], R0 ;  /* 0x0000000002007986 */ /* 0x0001e2000c101124 */
[----:B------:R-:W-:Y:S05]  /*2920*/  BRA `(.L_x_6153) ;  /* 0x0000046000007947 */ /* 0x000fea0003800000 */
.L_x_6169:
        /* <DEDUP_REMOVED lines=17> */
.L_x_6174:
[----:B------:R-:W-:-:S04]  /*2a40*/  LOP3.LUT R4, R4, 0x80000000, RZ, 0xc0, !PT ;  /* 0x8000000004047812 */ /* 0x000fc800078ec0ff */
[----:B------:R-:W-:-:S04]  /*2a50*/  SHF.R.U32.HI R5, RZ, 0x18, R4 ;  /* 0x00000018ff057819 */ /* 0x000fc80000011604 */
[----:B------:R-:W-:-:S05]  /*2a60*/  LOP3.LUT R0, R0, R5, RZ, 0xfc, !PT ;  /* 0x0000000500007212 */ /* 0x000fca00078efcff */
.L_x_6173:
[----:B------:R0:W-:Y:S01]  /*2a70*/  STG.E.U8 [R2.64], R0 ;  /* 0x0000000002007986 */ /* 0x0001e2000c101124 */
[----:B------:R-:W-:Y:S05]  /*2a80*/  BRA `(.L_x_6153) ;  /* 0x0000030000007947 */ /* 0x000fea0003800000 */
.L_x_6168:
        /* <DEDUP_REMOVED lines=18> */
.L_x_6177:
[----:B------:R0:W-:Y:S01]  /*2bb0*/  STG.E.U8 [R2.64], R0 ;  /* 0x0000000002007986 */ /* 0x0001e2000c101124 */
[----:B------:R-:W-:Y:S05]  /*2bc0*/  BRA `(.L_x_6153) ;  /* 0x000001c000007947 */ /* 0x000fea0003800000 */
.L_x_6152:
        /* <DEDUP_REMOVED lines=20> */
.L_x_6176:
[----:B------:R-:W-:Y:S01]  /*2d10*/  ULDC UR4, c[0x0][0x164] ;  /* 0x0000590000047ab9 */ /* 0x000fe20000000800 */
[----:B------:R-:W-:Y:S01]  /*2d20*/  IMAD.MOV.U32 R4, RZ, RZ, c[0x0][0x164] ;  /* 0x00005900ff047624 */ /* 0x000fe200078e00ff */
[----:B------:R-:W-:-:S06]  /*2d30*/  USHF.R.S32.HI UR4, URZ, 0x1f, UR4 ;  /* 0x0000001f3f047899 */ /* 0x000fcc0008011404 */
[----:B------:R-:W-:-:S05]  /*2d40*/  IMAD.U32 R5, RZ, RZ, UR4 ;  /* 0x00000004ff057e24 */ /* 0x000fca000f8e00ff */
[----:B------:R0:W-:Y:S01]  /*2d50*/  STG.E.64 [R2.64], R4 ;  /* 0x0000000402007986 */ /* 0x0001e2000c101b24 */
[----:B------:R-:W-:Y:S05]  /*2d60*/  BRA `(.L_x_6153) ;  /* 0x0000002000007947 */ /* 0x000fea0003800000 */
.L_x_6175:
[----:B------:R-:W-:-:S05]  /*2d70*/  IMAD.MOV.U32 R5, RZ, RZ, c[0x0][0x164] ;  /* 0x00005900ff057624 */ /* 0x000fca00078e00ff */
[----:B------:R0:W-:Y:S02]  /*2d80*/  STG.E [R2.64], R5 ;  /* 0x0000000502007986 */ /* 0x0001e4000c101924 */
.L_x_6153:
[----:B------:R-:W-:Y:S02]  /*2d90*/  IADD3 R16, R16, 0x80, RZ ;  /* 0x0000008010107810 */ /* 0x000fe40007ffe0ff */
.L_x_6117:
[----:B------:R-:W-:Y:S05]  /*2da0*/  BSYNC B6 ;  /* 0x0000000000067941 */ /* 0x000fea0003800000 */
.L_x_6116:
        /* <DEDUP_REMOVED lines=20> */
.L_x_6181:
[----:B------:R-:W0:Y:S02]  /*2ef0*/  LDC.U8 R5, c[0x0][0x164] ;  /* 0x00005900ff057b82 */ /* 0x000e240000000000 */
[----:B0-----:R-:W-:Y:S01]  /*2f00*/  STG.E.U8 [R2.64], R5 ;  /* 0x0000000502007986 */ /* 0x001fe2000c101124 */
[----:B------:R-:W-:Y:S05]  /*2f10*/  EXIT ;  /* 0x000000000000794d */ /* 0x000fea0003800000 */
.L_x_6180:
        /* <DEDUP_REMOVED lines=12> */
.L_x_6184:
[----:B------:R-:W-:-:S05]  /*2fe0*/  IMAD.MOV.U32 R5, RZ, RZ, c[0x0][0x164] ;  /* 0x00005900ff057624 */ /* 0x000fca00078e00ff */
[----:B------:R-:W-:Y:S01]  /*2ff0*/  STG.E [R2.64], R5 ;  /* 0x0000000502007986 */ /* 0x000fe2000c101924 */
[----:B------:R-:W-:Y:S05]  /*3000*/  EXIT ;  /* 0x000000000000794d */ /* 0x000fea0003800000 */
.L_x_6183:
[----:B------:R-:W0:Y:S02]  /*3010*/  LDC.U16 R5, c[0x0][0x164] ;  /* 0x00005900ff057b82 */ /* 0x000e240000000400 */
[----:B0-----:R-:W-:Y:S01]  /*3020*/  STG.E.U16 [R2.64], R5 ;  /* 0x0000000502007986 */ /* 0x001fe2000c101524 */
[----:B------:R-:W-:Y:S05]  /*3030*/  EXIT ;  /* 0x000000000000794d */ /* 0x000fea0003800000 */
.L_x_6179:
        /* <DEDUP_REMOVED lines=9> */
.L_x_6186:
[----:B------:R-:W0:Y:S02]  /*30d0*/  I2F R0, c[0x0][0x164] ;  /* 0x0000590000007b06 */ /* 0x000e240000201400 */
[----:B0-----:R-:W-:-:S05]  /*30e0*/  F2FP.PACK_AB R0, RZ, R0 ;  /* 0x00000000ff00723e */ /* 0x001fca00000000ff */
[----:B------:R-:W-:Y:S01]  /*30f0*/  STG.E.U16 [R2.64], R0 ;  /* 0x0000000002007986 */ /* 0x000fe2000c101524 */
[----:B------:R-:W-:Y:S05]  /*3100*/  EXIT ;  /* 0x000000000000794d */ /* 0x000fea0003800000 */
.L_x_6185:
        /* <DEDUP_REMOVED lines=10> */
.L_x_6188:
[----:B------:R-:W0:Y:S02]  /*31b0*/  I2F R0, c[0x0][0x164] ;  /* 0x0000590000007b06 */ /* 0x000e240000201400 */
[----:B0-----:R-:W-:-:S04]  /*31c0*/  F2FP.PACK_AB R0, RZ, R0 ;  /* 0x00000000ff00723e */ /* 0x001fc800000000ff */
[----:B------:R-:W-:-:S05]  /*31d0*/  PRMT R0, R0, 0x5410, RZ ;  /* 0x0000541000007816 */ /* 0x000fca00000000ff */
[----:B------:R-:W-:Y:S01]  /*31e0*/  STG.E [R2.64], R0 ;  /* 0x0000000002007986 */ /* 0x000fe2000c101924 */
[----:B------:R-:W-:Y:S05]  /*31f0*/  EXIT ;  /* 0x000000000000794d */ /* 0x000fea0003800000 */
.L_x_6187:
[----:B------:R-:W0:Y:S02]  /*3200*/  I2F.F64 R4, c[0x0][0x164] ;  /* 0x0000590000047b12 */ /* 0x000e240000201c00 */
[----:B0-----:R-:W-:Y:S01]  /*3210*/  STG.E.64 [R2.64], R4 ;  /* 0x0000000402007986 */ /* 0x001fe2000c101b24 */
[----:B------:R-:W-:Y:S05]  /*3220*/  EXIT ;  /* 0x000000000000794d */ /* 0x000fea0003800000 */
.L_x_6178:
        /* <DEDUP_REMOVED lines=12> */
.L_x_6191:
[----:B------:R-:W0:Y:S01]  /*32f0*/  I2F.F64 R4, c[0x0][0x164] ;  /* 0x0000590000047b12 */ /* 0x000e220000201c00 */
[----:B------:R-:W-:-:S05]  /*3300*/  CS2R R6, SRZ ;  /* 0x0000000000067805 */ /* 0x000fca000001ff00 */
[----:B0-----:R-:W-:Y:S01]  /*3310*/  STG.E.128 [R2.64], R4 ;  /* 0x0000000402007986 */ /* 0x001fe2000c101d24 */
[----:B------:R-:W-:Y:S05]  /*3320*/  EXIT ;  /* 0x000000000000794d */ /* 0x000fea0003800000 */
.L_x_6190:
        /* <DEDUP_REMOVED lines=20> */
.L_x_6194:
[----:B------:R-:W-:-:S05]  /*3470*/  LOP3.LUT R5, R0, R9, RZ, 0xfc, !PT ;  /* 0x0000000900057212 */ /* 0x000fca00078efcff */
[----:B------:R-:W-:Y:S01]  /*3480*/  STG.E.U8 [R2.64], R5 ;  /* 0x0000000502007986 */ /* 0x000fe2000c101124 */
[----:B------:R-:W-:Y:S05]  /*3490*/  EXIT ;  /* 0x000000000000794d */ /* 0x000fea0003800000 */
.L_x_6193:
        /* <DEDUP_REMOVED lines=12> */
.L_x_6195:
[----:B------:R-:W-:Y:S01]  /*3560*/  ISETP.GT.U32.AND P0, PT, R0, 0x7f800000, PT ;  /* 0x7f8000000000780c */ /* 0x000fe20003f04070 */
[----:B------:R-:W-:-:S05]  /*3570*/  IMAD.MOV.U32 R0, RZ, RZ, 0x7f ;  /* 0x0000007fff007424 */ /* 0x000fca00078e00ff */
[----:B------:R-:W-:Y:S02]  /*3580*/  SEL R0, R0, 0x7c, P0 ;  /* 0x0000007c00007807 */ /* 0x000fe40000000000 */
.L_x_6196:
[----:B------:R-:W-:-:S04]  /*3590*/  LOP3.LUT R4, R4, 0x80000000, RZ, 0xc0, !PT ;  /* 0x8000000004047812 */ /* 0x000fc800078ec0ff */
[----:B------:R-:W-:-:S04]  /*35a0*/  SHF.R.U32.HI R5, RZ, 0x18, R4 ;  /* 0x00000018ff057819 */ /* 0x000fc80000011604 */
[----:B------:R-:W-:-:S05]  /*35b0*/  LOP3.LUT R5, R0, R5, RZ, 0xfc, !PT ;  /* 0x0000000500057212 */ /* 0x000fca00078efcff */
[----:B------:R-:W-:Y:S01]  /*35c0*/  STG.E.U8 [R2.64], R5 ;  /* 0x0000000502007986 */ /* 0x000fe2000c101124 */
[----:B------:R-:W-:Y:S05]  /*35d0*/  EXIT ;  /* 0x000000000000794d */ /* 0x000fea0003800000 */
.L_x_6192:
[----:B------:R-:W0:Y:S02]  /*35e0*/  I2F R0, c[0x0][0x164] ;  /* 0x0000590000007b06 */ /* 0x000e240000201400 */
[----:B0-----:R-:W-:-:S05]  /*35f0*/  F2FP.BF16.PACK_AB R0, RZ, R0 ;  /* 0x00000000ff00723e */ /* 0x001fca00000010ff */
[----:B------:R-:W-:Y:S01]  /*3600*/  STG.E.U16 [R2.64], R0 ;  /* 0x0000000002007986 */ /* 0x000fe2000c101524 */
[----:B------:R-:W-:Y:S05]  /*3610*/  EXIT ;  /* 0x000000000000794d */ /* 0x000fea0003800000 */
.L_x_6189:
        /* <DEDUP_REMOVED lines=11> */
.L_x_6199:
        /* <DEDUP_REMOVED lines=17> */
.L_x_6201:
[----:B------:R-:W-:-:S04]  /*37e0*/  LOP3.LUT R4, R4, 0x80000000, RZ, 0xc0, !PT ;  /* 0x8000000004047812 */ /* 0x000fc800078ec0ff */
[----:B------:R-:W-:-:S04]  /*37f0*/  SHF.R.U32.HI R5, RZ, 0x18, R4 ;  /* 0x00000018ff057819 */ /* 0x000fc80000011604 */
[----:B------:R-:W-:-:S05]  /*3800*/  LOP3.LUT R0, R0, R5, RZ, 0xfc, !PT ;  /* 0x0000000500007212 */ /* 0x000fca00078efcff */
.L_x_6200:
[----:B------:R-:W-:Y:S01]  /*3810*/  STG.E.U8 [R2.64], R0 ;  /* 0x0000000002007986 */ /* 0x000fe2000c101124 */
[----:B------:R-:W-:Y:S05]  /*3820*/  EXIT ;  /* 0x000000000000794d */ /* 0x000fea0003800000 */
.L_x_6198:
        /* <DEDUP_REMOVED lines=17> */
.L_x_6203:
[----:B------:R-:W-:-:S04]  /*3940*/  LOP3.LUT R4, R4, 0x80000000, RZ, 0xc0, !PT ;  /* 0x8000000004047812 */ /* 0x000fc800078ec0ff */
[----:B------:R-:W-:-:S04]  /*3950*/  SHF.R.U32.HI R5, RZ, 0x18, R4 ;  /* 0x00000018ff057819 */ /* 0x000fc80000011604 */
[----:B------:R-:W-:-:S05]  /*3960*/  LOP3.LUT R0, R0, R5, RZ, 0xfc, !PT ;  /* 0x0000000500007212 */ /* 0x000fca00078efcff */
.L_x_6202:
[----:B------:R-:W-:Y:S01]  /*3970*/  STG.E.U8 [R2.64], R0 ;  /* 0x0000000002007986 */ /* 0x000fe2000c101124 */
[----:B------:R-:W-:Y:S05]  /*3980*/  EXIT ;  /* 0x000000000000794d */ /* 0x000fea0003800000 */
.L_x_6197:
        /* <DEDUP_REMOVED lines=18> */
.L_x_6206:
[----:B------:R-:W-:Y:S01]  /*3ab0*/  STG.E.U8 [R2.64], R0 ;  /* 0x0000000002007986 */ /* 0x000fe2000c101124 */
[----:B------:R-:W-:Y:S05]  /*3ac0*/  EXIT ;  /* 0x000000000000794d */ /* 0x000fea0003800000 */
.L_x_6182:
        /* <DEDUP_REMOVED lines=20> */
.L_x_6205:
[----:B------:R-:W-:Y:S01]  /*3c10*/  ULDC UR4, c[0x0][0x164] ;  /* 0x0000590000047ab9 */ /* 0x000fe20000000800 */
[----:B------:R-:W-:Y:S01]  /*3c20*/  IMAD.MOV.U32 R4, RZ, RZ, c[0x0][0x164] ;  /* 0x00005900ff047624 */ /* 0x000fe200078e00ff */
[----:B------:R-:W-:-:S06]  /*3c30*/  USHF.R.S32.HI UR4, URZ, 0x1f, UR4 ;  /* 0x0000001f3f047899 */ /* 0x000fcc0008011404 */
[----:B------:R-:W-:-:S05]  /*3c40*/  IMAD.U32 R5, RZ, RZ, UR4 ;  /* 0x00000004ff057e24 */ /* 0x000fca000f8e00ff */
[----:B------:R-:W-:Y:S01]  /*3c50*/  STG.E.64 [R2.64], R4 ;  /* 0x0000000402007986 */ /* 0x000fe2000c101b24 */
[----:B------:R-:W-:Y:S05]  /*3c60*/  EXIT ;  /* 0x000000000000794d */ /* 0x000fea0003800000 */
.L_x_6204:
[----:B------:R-:W-:-:S05]  /*3c70*/  IMAD.MOV.U32 R5, RZ, RZ, c[0x0][0x164] ;  /* 0x00005900ff057624 */ /* 0x000fca00078e00ff */
[----:B------:R-:W-:Y:S01]  /*3c80*/  STG.E [R2.64], R5 ;  /* 0x0000000502007986 */ /* 0x000fe2000c101924 */
[----:B------:R-:W-:Y:S05]  /*3c90*/  EXIT ;  /* 0x000000000000794d */ /* 0x000fea0003800000 */
.L_x_6207:
        /* <DEDUP_REMOVED lines=14> */
.L_x_6961:


//--------------------- .text._ZN2at6native18elementwise_kernelILi128ELi2EZNS0_22gpu_kernel_impl_nocastINS0_11FillFunctorIiEEEEvRNS_18TensorIteratorBaseERKT_EUliE_EEviT1_ --------------------------
	.section	.text._ZN2at6native18elementwise_kernelILi128ELi2EZNS0_22gpu_kernel_impl_nocastINS0_11FillFunctorIiEEEEvRNS_18TensorIteratorBaseERKT_EUliE_EEviT1_,"ax",@progbits
	.sectioninfo	@"SHI_REGISTERS=10"
	.align	128
        .global         _ZN2at6native18elementwise_kernelILi128ELi2EZNS0_22gpu_kernel_impl_nocastINS0_11FillFunctorIiEEEEvRNS_18TensorIteratorBaseERKT_EUliE_EEviT1_
        .type           _ZN2at6native18elementwise_kernelILi128ELi2EZNS0_22gpu_kernel_impl_nocastINS0_11FillFunctorIiEEEEvRNS_18TensorIteratorBaseERKT_EUliE_EEviT1_,@function
        .size           _ZN2at6native18elementwise_kernelILi128ELi2EZNS0_22gpu_kernel_impl_nocastINS0_11FillFunctorIiEEEEvRNS_18TensorIteratorBaseERKT_EUliE_EEviT1_,(.L_x_6962 - _ZN2at6native18elementwise_kernelILi128ELi2EZNS0_22gpu_kernel_impl_nocastINS0_11FillFunctorIiEEEEvRNS_18TensorIteratorBaseERKT_EUliE_EEviT1_)
        .other          _ZN2at6native18elementwise_kernelILi128ELi2EZNS0_22gpu_kernel_impl_nocastINS0_11FillFunctorIiEEEEvRNS_18TensorIteratorBaseERKT_EUliE_EEviT1_,@"STO_CUDA_ENTRY STV_DEFAULT"
_ZN2at6native18elementwise_kernelILi128ELi2EZNS0_22gpu_kernel_impl_nocastINS0_11FillFunctorIiEEEEvRNS_18TensorIteratorBaseERKT_EUliE_EEviT1_:
.text._ZN2at6native18elementwise_kernelILi128ELi2EZNS0_22gpu_kernel_impl_nocastINS0_11FillFunctorIiEEEEvRNS_18TensorIteratorBaseERKT_EUliE_EEviT1_:
        /* <DEDUP_REMOVED lines=208> */
.L_x_6211:
[----:B------:R-:W-:Y:S02]  /*0d00*/  IADD3 R4, P0, R0, c[0x0][0x300], RZ ;  /* 0x0000c00000047a10 */ /* 0x000fe40007f1e0ff */
[----:B------:R-:W-:Y:S02]  /*0d10*/  MOV R7, c[0x0][0x308] ;  /* 0x0000c20000077a02 */ /* 0x000fe40000000f00 */
[----:B------:R-:W-:Y:S01]  /*0d20*/  IADD3 R3, R3, 0x80, RZ ;  /* 0x0000008003037810 */ /* 0x000fe20007ffe0ff */
[----:B------:R-:W-:-:S05]  /*0d30*/  IMAD.X R5, RZ, RZ, c[0x0][0x304], P0 ;  /* 0x0000c100ff057624 */ /* 0x000fca00000e06ff */
[----:B------:R0:W-:Y:S03]  /*0d40*/  STG.E [R4.64], R7 ;  /* 0x0000000704007986 */ /* 0x0001e6000c101904 */
.L_x_6210:
[----:B------:R-:W-:Y:S05]  /*0d50*/  BSYNC B0 ;  /* 0x0000000000007941 */ /* 0x000fea0003800000 */
.L_x_6209:
        /* <DEDUP_REMOVED lines=200> */
.L_x_6212:
[----:B------:R-:W-:Y:S02]  /*19e0*/  IADD3 R2, P0, R0, c[0x0][0x300], RZ ;  /* 0x0000c00000027a10 */ /* 0x000fe40007f1e0ff */
[----:B------:R-:W-:Y:S02]  /*19f0*/  MOV R5, c[0x0][0x308] ;  /* 0x0000c20000057a02 */ /* 0x000fe40000000f00 */
[----:B------:R-:W-:-:S05]  /*1a00*/  IADD3.X R3, RZ, c[0x0][0x304], RZ, P0, !PT ;  /* 0x0000c100ff037a10 */ /* 0x000fca00007fe4ff */
[----:B------:R-:W-:Y:S01]  /*1a10*/  STG.E [R2.64], R5 ;  /* 0x0000000502007986 */ /* 0x000fe2000c101904 */
[----:B------:R-:W-:Y:S05]  /*1a20*/  EXIT ;  /* 0x000000000000794d */ /* 0x000fea0003800000 */
.L_x_6208:
        /* <DEDUP_REMOVED lines=11> */
.L_x_6213:
        /* <DEDUP_REMOVED lines=10> */
.L_x_6962:


//--------------------- .text._ZN2at6native27unrolled_elementwise_kernelINS0_11FillFunctorIiEESt5arrayIPcLm1EELi4E23TrivialOffsetCalculatorILi0EjES7_ILi1EjENS0_6memory15LoadWithoutCastENSA_16StoreWithoutCastEEEviT_T0_T2_T3_T4_T5_ --------------------------
	.section	.text._ZN2at6native27unrolled_elementwise_kernelINS0_11FillFunctorIiEESt5arrayIPcLm1EELi4E23TrivialOffsetCalculatorILi0EjES7_ILi1EjENS0_6memory15LoadWithoutCastENSA_16StoreWithoutCastEEEviT_T0_T2_T3_T4_T5_,"ax",@progbits
	.sectioninfo	@"SHI_REGISTERS=12"
	.align	128
        .global         _ZN2at6native27unrolled_elementwise_kernelINS0_11FillFunctorIiEESt5arrayIPcLm1EELi4E23TrivialOffsetCalculatorILi0EjES7_ILi1EjENS0_6memory15LoadWithoutCastENSA_16StoreWithoutCastEEEviT_T0_T2_T3_T4_T5_
        .type           _ZN2at6native27unrolled_elementwise_kernelINS0_11FillFunctorIiEESt5arrayIPcLm1EELi4E23TrivialOffsetCalculatorILi0EjES7_ILi1EjENS0_6memory15LoadWithoutCastENSA_16StoreWithoutCastEEEviT_T0_T2_T3_T4_T5_,@function
        .size           _ZN2at6native27unrolled_elementwise_kernelINS0_11FillFunctorIiEESt5arrayIPcLm1EELi4E23TrivialOffsetCalculatorILi0EjES7_ILi1EjENS0_6memory15LoadWithoutCastENSA_16StoreWithoutCastEEEviT_T0_T2_T3_T4_T5_,(.L_x_6963 - _ZN2at6native27unrolled_elementwise_kernelINS0_11FillFunctorIiEESt5arrayIPcLm1EELi4E23TrivialOffsetCalculatorILi0EjES7_ILi1EjENS0_6memory15LoadWithoutCastENSA_16StoreWithoutCastEEEviT_T0_T2_T3_T4_T5_)
        .other          _ZN2at6native27unrolled_elementwise_kernelINS0_11FillFunctorIiEESt5arrayIPcLm1EELi4E23TrivialOffsetCalculatorILi0EjES7_ILi1EjENS0_6memory15LoadWithoutCastENSA_16StoreWithoutCastEEEviT_T0_T2_T3_T4_T5_,@"STO_CUDA_ENTRY STV_DEFAULT"
_ZN2at6native27unrolled_elementwise_kernelINS0_11FillFunctorIiEESt5arrayIPcLm1EELi4E23TrivialOffsetCalculatorILi0EjES7_ILi1EjENS0_6memory15LoadWithoutCastENSA_16StoreWithoutCastEEEviT_T0_T2_T3_T4_T5_:
.text._ZN2at6native27unrolled_elementwise_kernelINS0_11FillFunctorIiEESt5arrayIPcLm1EELi4E23TrivialOffsetCalculatorILi0EjES7_ILi1EjENS0_6memory15LoadWithoutCastENSA_16StoreWithoutCastEEEviT_T0_T2_T3_T4_T5_:
        /* <DEDUP_REMOVED lines=28> */
.L_x_6215:
[----:B------:R-:W-:Y:S05]  /*01c0*/  BSYNC B0 ;  /* 0x0000000000007941 */ /* 0x000fea0003800000 */
.L_x_6214:
        /* <DEDUP_REMOVED lines=8> */
.L_x_6216:
        /* <DEDUP_REMOVED lines=11> */
.L_x_6963:


//--------------------- .text._ZN2at6native29vectorized_elementwise_kernelILi2ENS0_11FillFunctorIiEESt5arrayIPcLm1EEEEviT0_T1_ --------------------------
	.section	.text._ZN2at6native29vectorized_elementwise_kernelILi2ENS0_11FillFunctorIiEESt5arrayIPcLm1EEEEviT0_T1_,"ax",@progbits
	.sectioninfo	@"SHI_REGISTERS=14"
	.align	128
        .global         _ZN2at6native29vectorized_elementwise_kernelILi2ENS0_11FillFunctorIiEESt5arrayIPcLm1EEEEviT0_T1_
        .type           _ZN2at6native29vectorized_elementwise_kernelILi2ENS0_11FillFunctorIiEESt5arrayIPcLm1EEEEviT0_T1_,@function
        .size           _ZN2at6native29vectorized_elementwise_kernelILi2ENS0_11FillFunctorIiEESt5arrayIPcLm1EEEEviT0_T1_,(.L_x_6964 - _ZN2at6native29vectorized_elementwise_kernelILi2ENS0_11FillFunctorIiEESt5arrayIPcLm1EEEEviT0_T1_)
        .other          _ZN2at6native29vectorized_elementwise_kernelILi2ENS0_11FillFunctorIiEESt5arrayIPcLm1EEEEviT0_T1_,@"STO_CUDA_ENTRY STV_DEFAULT"
_ZN2at6native29vectorized_elementwise_kernelILi2ENS0_11FillFunctorIiEESt5arrayIPcLm1EEEEviT0_T1_:
.text._ZN2at6native29vectorized_elementwise_kernelILi2ENS0_11FillFunctorIiEESt5arrayIPcLm1EEEEviT0_T1_:
        /* <DEDUP_REMOVED lines=24> */
.L_x_6217:
        /* <DEDUP_REMOVED lines=26> */
.L_x_6220:
        /* <DEDUP_REMOVED lines=8> */
.L_x_6221:
        /* <DEDUP_REMOVED lines=8> */
.L_x_6222:
        /* <DEDUP_REMOVED lines=9> */
.L_x_6223:
[----:B------:R-:W-:Y:S05]  /*04b0*/  BSYNC B1 ;  /* 0x0000000000017941 */ /* 0x000fea0003800000 */
.L_x_6219:
[----:B------:R-:W-:-:S13]  /*04c0*/  ISETP.GE.AND P0, PT, R3, R2, PT ;  /* 0x000000020300720c */ /* 0x000fda0003f06270 */
[----:B0-----:R-:W-:Y:S01]  /*04d0*/  @!P0 MOV R5, 0x4 ;  /* 0x0000000400058802 */ /* 0x001fe20000000f00 */
[----:B------:R-:W-:Y:S01]  /*04e0*/  @!P0 IMAD.IADD R4, R0, 0x1, R3 ;  /* 0x0000000100048824 */ /* 0x000fe200078e0203 */
[----:B------:R-:W-:Y:S01]  /*04f0*/  @!P0 IADD3 R3, R3, 0x80, RZ ;  /* 0x0000008003038810 */ /* 0x000fe20007ffe0ff */
[----:B------:R-:W-:Y:S02]  /*0500*/  @!P0 IMAD.MOV.U32 R7, RZ, RZ, c[0x0][0x164] ;  /* 0x00005900ff078624 */ /* 0x000fe400078e00ff */
[----:B------:R-:W-:-:S05]  /*0510*/  @!P0 IMAD.WIDE.U32 R4, R4, R5, c[0x0][0x168] ;  /* 0x00005a0004048625 */ /* 0x000fca00078e0005 */
[----:B------:R0:W-:Y:S02]  /*0520*/  @!P0 STG.E [R4.64], R7 ;  /* 0x0000000704008986 */ /* 0x0001e4000c101904 */
.L_x_6224:
[----:B------:R-:W-:Y:S05]  /*0530*/  BSYNC B0 ;  /* 0x0000000000007941 */ /* 0x000fea0003800000 */
.L_x_6218:
        /* <DEDUP_REMOVED lines=9> */
.L_x_6225:
        /* <DEDUP_REMOVED lines=11> */
.L_x_6964:


//--------------------- .text._ZN2at6native29vectorized_elementwise_kernelILi4ENS0_11FillFunctorIiEESt5arrayIPcLm1EEEEviT0_T1_ --------------------------
	.section	.text._ZN2at6native29vectorized_elementwise_kernelILi4ENS0_11FillFunctorIiEESt5arrayIPcLm1EEEEviT0_T1_,"ax",@progbits
	.sectioninfo	@"SHI_REGISTERS=14"
	.align	128
        .global         _ZN2at6native29vectorized_elementwise_kernelILi4ENS0_11FillFunctorIiEESt5arrayIPcLm1EEEEviT0_T1_
        .type           _ZN2at6native29vectorized_elementwise_kernelILi4ENS0_11FillFunctorIiEESt5arrayIPcLm1EEEEviT0_T1_,@function
        .size           _ZN2at6native29vectorized_elementwise_kernelILi4ENS0_11FillFunctorIiEESt5arrayIPcLm1EEEEviT0_T1_,(.L_x_6965 - _ZN2at6native29vectorized_elementwise_kernelILi4ENS0_11FillFunctorIiEESt5arrayIPcLm1EEEEviT0_T1_)
        .other          _ZN2at6native29vectorized_elementwise_kernelILi4ENS0_11FillFunctorIiEESt5arrayIPcLm1EEEEviT0_T1_,@"STO_CUDA_ENTRY STV_DEFAULT"
_ZN2at6native29vectorized_elementwise_kernelILi4ENS0_11FillFunctorIiEESt5arrayIPcLm1EEEEviT0_T1_:
.text._ZN2at6native29vectorized_elementwise_kernelILi4ENS0_11FillFunctorIiEESt5arrayIPcLm1EEEEviT0_T1_:
        /* <DEDUP_REMOVED lines=22> */
.L_x_6226:
        /* <DEDUP_REMOVED lines=26> */
.L_x_6229:
        /* <DEDUP_REMOVED lines=8> */
.L_x_6230:
        /* <DEDUP_REMOVED lines=8> */
.L_x_6231:
        /* <DEDUP_REMOVED lines=9> */
.L_x_6232:
[----:B------:R-:W-:Y:S05]  /*0490*/  BSYNC B1 ;  /* 0x0000000000017941 */ /* 0x000fea0003800000 */
.L_x_6228:
[----:B------:R-:W-:-:S13]  /*04a0*/  ISETP.GE.AND P0, PT, R3, R2, PT ;  /* 0x000000020300720c */ /* 0x000fda0003f06270 */
[----:B0-----:R-:W-:Y:S01]  /*04b0*/  @!P0 MOV R5, 0x4 ;  /* 0x0000000400058802 */ /* 0x001fe20000000f00 */
[----:B------:R-:W-:Y:S01]  /*04c0*/  @!P0 IMAD.IADD R4, R0, 0x1, R3 ;  /* 0x0000000100048824 */ /* 0x000fe200078e0203 */
[----:B------:R-:W-:Y:S01]  /*04d0*/  @!P0 IADD3 R3, R3, 0x80, RZ ;  /* 0x0000008003038810 */ /* 0x000fe20007ffe0ff */
[----:B------:R-:W-:Y:S02]  /*04e0*/  @!P0 IMAD.MOV.U32 R7, RZ, RZ, c[0x0][0x164] ;  /* 0x00005900ff078624 */ /* 0x000fe400078e00ff */
[----:B------:R-:W-:-:S05]  /*04f0*/  @!P0 IMAD.WIDE.U32 R4, R4, R5, c[0x0][0x168] ;  /* 0x00005a0004048625 */ /* 0x000fca00078e0005 */
[----:B------:R0:W-:Y:S02]  /*0500*/  @!P0 STG.E [R4.64], R7 ;  /* 0x0000000704008986 */ /* 0x0001e4000c101904 */
.L_x_6233:
[----:B------:R-:W-:Y:S05]  /*0510*/  BSYNC B0 ;  /* 0x0000000000007941 */ /* 0x000fea0003800000 */
.L_x_6227:
        /* <DEDUP_REMOVED lines=9> */
.L_x_6234:
        /* <DEDUP_REMOVED lines=13> */
.L_x_6965:


//--------------------- .text._ZN2at6native29vectorized_elementwise_kernelILi8ENS0_11FillFunctorIiEESt5arrayIPcLm1EEEEviT0_T1_ --------------------------
	.section	.text._ZN2at6native29vectorized_elementwise_kernelILi8ENS0_11FillFunctorIiEESt5arrayIPcLm1EEEEviT0_T1_,"ax",@progbits
	.sectioninfo	@"SHI_REGISTERS=4"
	.align	128
        .global         _ZN2at6native29vectorized_elementwise_kernelILi8ENS0_11FillFunctorIiEESt5arrayIPcLm1EEEEviT0_T1_
        .type           _ZN2at6native29vectorized_elementwise_kernelILi8ENS0_11FillFunctorIiEESt5arrayIPcLm1EEEEviT0_T1_,@function
        .size           _ZN2at6native29vectorized_elementwise_kernelILi8ENS0_11FillFunctorIiEESt5arrayIPcLm1EEEEviT0_T1_,(.L_x_6966 - _ZN2at6native29vectorized_elementwise_kernelILi8ENS0_11FillFunctorIiEESt5arrayIPcLm1EEEEviT0_T1_)
        .other          _ZN2at6native29vectorized_elementwise_kernelILi8ENS0_11FillFunctorIiEESt5arrayIPcLm1EEEEviT0_T1_,@"STO_CUDA_ENTRY STV_DEFAULT"
_ZN2at6native29vectorized_elementwise_kernelILi8ENS0_11FillFunctorIiEESt5arrayIPcLm1EEEEviT0_T1_:
.text._ZN2at6native29vectorized_elementwise_kernelILi8ENS0_11FillFunctorIiEESt5arrayIPcLm1EEEEviT0_T1_:
[----:B------:R-:W-:Y:S02]  /*0000*/  MOV R1, c[0x0][0x28] ;  /* 0x00000a0000017a02 */ /* 0x000fe40000000f00 */
[----:B------:R-:W-:Y:S05]  /*0010*/  EXIT ;  /* 0x000000000000794d */ /* 0x000fea0003800000 */
.L_x_6235:
        /* <DEDUP_REMOVED lines=14> */
.L_x_6966:


//--------------------- .text._ZN2at6native18elementwise_kernelILi128ELi4EZNS0_15gpu_kernel_implINS0_11FillFunctorIaEEEEvRNS_18TensorIteratorBaseERKT_EUliE_EEviT1_ --------------------------
	.section	.text._ZN2at6native18elementwise_kernelILi128ELi4EZNS0_15gpu_kernel_implINS0_11FillFunctorIaEEEEvRNS_18TensorIteratorBaseERKT_EUliE_EEviT1_,"ax",@progbits
	.sectioninfo	@"SHI_REGISTERS=24"
	.align	128
        .global         _ZN2at6native18elementwise_kernelILi128ELi4EZNS0_15gpu_kernel_implINS0_11FillFunctorIaEEEEvRNS_18TensorIteratorBaseERKT_EUliE_EEviT1_
        .type           _ZN2at6native18elementwise_kernelILi128ELi4EZNS0_15gpu_kernel_implINS0_11FillFunctorIaEEEEvRNS_18TensorIteratorBaseERKT_EUliE_EEviT1_,@function
        .size           _ZN2at6native18elementwise_kernelILi128ELi4EZNS0_15gpu_kernel_implINS0_11FillFunctorIaEEEEvRNS_18TensorIteratorBaseERKT_EUliE_EEviT1_,(.L_x_6967 - _ZN2at6native18elementwise_kernelILi128ELi4EZNS0_15gpu_kernel_implINS0_11FillFunctorIaEEEEvRNS_18TensorIteratorBaseERKT_EUliE_EEviT1_)
        .other          _ZN2at6native18elementwise_kernelILi128ELi4EZNS0_15gpu_kernel_implINS0_11FillFunctorIaEEEEvRNS_18TensorIteratorBaseERKT_EUliE_EEviT1_,@"STO_CUDA_ENTRY STV_DEFAULT"
_ZN2at6native18elementwise_kernelILi128ELi4EZNS0_15gpu_kernel_implINS0_11FillFunctorIaEEEEvRNS_18TensorIteratorBaseERKT_EUliE_EEviT1_:
.text._ZN2at6native18elementwise_kernelILi128ELi4EZNS0_15gpu_kernel_implINS0_11FillFunctorIaEEEEvRNS_18TensorIteratorBaseERKT_EUliE_EEviT1_:
        /* <DEDUP_REMOVED lines=210> */
.L_x_6238:
        /* <DEDUP_REMOVED lines=17> */
.L_x_6242:
[----:B------:R0:W-:Y:S01]  /*0e30*/  STG.E.U8 [R2.64], R7 ;  /* 0x0000000702007986 */ /* 0x0001e2000c101124 */
[----:B------:R-:W-:Y:S05]  /*0e40*/  BRA `(.L_x_6244) ;  /* 0x00000d9000007947 */ /* 0x000fea0003800000 */
.L_x_6241:
        /* <DEDUP_REMOVED lines=10> */
.L_x_6246:
[----:B------:R-:W-:-:S05]  /*0ef0*/  PRMT R5, R7, 0x8880, RZ ;  /* 0x0000888007057816 */ /* 0x000fca00000000ff */
[----:B------:R0:W-:Y:S01]  /*0f00*/  STG.E [R2.64], R5 ;  /* 0x0000000502007986 */ /* 0x0001e2000c101924 */
[----:B------:R-:W-:Y:S05]  /*0f10*/  BRA `(.L_x_6244) ;  /* 0x00000cc000007947 */ /* 0x000fea0003800000 */
.L_x_6245:
[----:B------:R-:W-:-:S04]  /*0f20*/  PRMT R5, R7, 0x8880, RZ ;  /* 0x0000888007057816 */ /* 0x000fc800000000ff */
[----:B------:R-:W-:-:S05]  /*0f30*/  PRMT R5, R5, 0x7710, RZ ;  /* 0x0000771005057816 */ /* 0x000fca00000000ff */
[----:B------:R0:W-:Y:S01]  /*0f40*/  STG.E.U16 [R2.64], R5 ;  /* 0x0000000502007986 */ /* 0x0001e2000c101524 */
[----:B------:R-:W-:Y:S05]  /*0f50*/  BRA `(.L_x_6244) ;  /* 0x00000c8000007947 */ /* 0x000fea0003800000 */
.L_x_6240:
        /* <DEDUP_REMOVED lines=9> */
.L_x_6248:
[----:B------:R-:W0:Y:S02]  /*0ff0*/  I2F.S8 R0, R7 ;  /* 0x0000000700007306 */ /* 0x000e240000001400 */
[----:B0-----:R-:W-:-:S05]  /*1000*/  F2FP.PACK_AB R0, RZ, R0 ;  /* 0x00000000ff00723e */ /* 0x001fca00000000ff */
[----:B------:R0:W-:Y:S01]  /*1010*/  STG.E.U16 [R2.64], R0 ;  /* 0x0000000002007986 */ /* 0x0001e2000c101524 */
[----:B------:R-:W-:Y:S05]  /*1020*/  BRA `(.L_x_6244) ;  /* 0x00000bb000007947 */ /* 0x000fea0003800000 */
.L_x_6247:
        /* <DEDUP_REMOVED lines=10> */
.L_x_6250:
[----:B------:R-:W0:Y:S02]  /*10d0*/  I2F.S8 R7, R7 ;  /* 0x0000000700077306 */ /* 0x000e240000001400 */
[----:B0-----:R-:W-:-:S04]  /*10e0*/  F2FP.PACK_AB R5, RZ, R7 ;  /* 0x00000007ff05723e */ /* 0x001fc800000000ff */
[----:B------:R-:W-:-:S05]  /*10f0*/  PRMT R5, R5, 0x5410, RZ ;  /* 0x0000541005057816 */ /* 0x000fca00000000ff */
[----:B------:R0:W-:Y:S01]  /*1100*/  STG.E [R2.64], R5 ;  /* 0x0000000502007986 */ /* 0x0001e2000c101924 */
[----:B------:R-:W-:Y:S05]  /*1110*/  BRA `(.L_x_6244) ;  /* 0x00000ac000007947 */ /* 0x000fea0003800000 */
.L_x_6249:
[----:B------:R-:W-:-:S04]  /*1120*/  PRMT R4, R7, 0x8880, RZ ;  /* 0x0000888007047816 */ /* 0x000fc800000000ff */
[----:B------:R-:W-:-:S06]  /*1130*/  PRMT R4, R4, 0x7710, RZ ;  /* 0x0000771004047816 */ /* 0x000fcc00000000ff */
[----:B------:R-:W0:Y:S02]  /*1140*/  I2F.F64.S16 R4, R4 ;  /* 0x0000000400047312 */ /* 0x000e240000101c00 */
[----:B0-----:R0:W-:Y:S01]  /*1150*/  STG.E.64 [R2.64], R4 ;  /* 0x0000000402007986 */ /* 0x0011e2000c101b24 */
[----:B------:R-:W-:Y:S05]  /*1160*/  BRA `(.L_x_6244) ;  /* 0x00000a7000007947 */ /* 0x000fea0003800000 */
.L_x_6239:
        /* <DEDUP_REMOVED lines=12> */
.L_x_6253:
[----:B------:R-:W-:Y:S02]  /*1230*/  PRMT R4, R7, 0x8880, RZ ;  /* 0x0000888007047816 */ /* 0x000fe400000000ff */
[----:B------:R-:W-:Y:S02]  /*1240*/  CS2R R6, SRZ ;  /* 0x0000000000067805 */ /* 0x000fe4000001ff00 */
[----:B------:R-:W-:-:S06]  /*1250*/  PRMT R4, R4, 0x7710, RZ ;  /* 0x0000771004047816 */ /* 0x000fcc00000000ff */
[----:B------:R-:W0:Y:S02]  /*1260*/  I2F.F64.S16 R4, R4 ;  /* 0x0000000400047312 */ /* 0x000e240000101c00 */
[----:B0-----:R0:W-:Y:S01]  /*1270*/  STG.E.128 [R2.64], R4 ;  /* 0x0000000402007986 */ /* 0x0011e2000c101d24 */
[----:B------:R-:W-:Y:S05]  /*1280*/  BRA `(.L_x_6244) ;  /* 0x0000095000007947 */ /* 0x000fea0003800000 */
.L_x_6252:
        /* <DEDUP_REMOVED lines=20> */
.L_x_6256:
[----:B------:R-:W-:-:S05]  /*13d0*/  LOP3.LUT R5, R4, R5, RZ, 0xfc, !PT ;  /* 0x0000000504057212 */ /* 0x000fca00078efcff */
[----:B------:R0:W-:Y:S01]  /*13e0*/  STG.E.U8 [R2.64], R5 ;  /* 0x0000000502007986 */ /* 0x0001e2000c101124 */
[----:B------:R-:W-:Y:S05]  /*13f0*/  BRA `(.L_x_6244) ;  /* 0x000007e000007947 */ /* 0x000fea0003800000 */
.L_x_6255:
        /* <DEDUP_REMOVED lines=12> */
.L_x_6257:
[----:B------:R-:W-:Y:S01]  /*14c0*/  IMAD.MOV.U32 R0, RZ, RZ, 0x7f ;  /* 0x0000007fff007424 */ /* 0x000fe200078e00ff */
[----:B------:R-:W-:-:S04]  /*14d0*/  ISETP.GT.U32.AND P0, PT, R4, 0x7f800000, PT ;  /* 0x7f8000000400780c */ /* 0x000fc80003f04070 */
[----:B------:R-:W-:Y:S02]  /*14e0*/  SEL R0, R0, 0x7c, P0 ;  /* 0x0000007c00007807 */ /* 0x000fe40000000000 */
.L_x_6258:
[----:B------:R-:W-:-:S04]  /*14f0*/  LOP3.LUT R7, R7, 0x80000000, RZ, 0xc0, !PT ;  /* 0x8000000007077812 */ /* 0x000fc800078ec0ff */
[----:B------:R-:W-:-:S04]  /*1500*/  SHF.R.U32.HI R5, RZ, 0x18, R7 ;  /* 0x00000018ff057819 */ /* 0x000fc80000011607 */
[----:B------:R-:W-:-:S05]  /*1510*/  LOP3.LUT R5, R0, R5, RZ, 0xfc, !PT ;  /* 0x0000000500057212 */ /* 0x000fca00078efcff */
[----:B------:R0:W-:Y:S01]  /*1520*/  STG.E.U8 [R2.64], R5 ;  /* 0x0000000502007986 */ /* 0x0001e2000c101124 */
[----:B------:R-:W-:Y:S05]  /*1530*/  BRA `(.L_x_6244) ;  /* 0x000006a000007947 */ /* 0x000fea0003800000 */
.L_x_6254:
[----:B------:R-:W0:Y:S02]  /*1540*/  I2F.S8 R0, R7 ;  /* 0x0000000700007306 */ /* 0x000e240000001400 */
[----:B0-----:R-:W-:-:S05]  /*1550*/  F2FP.BF16.PACK_AB R0, RZ, R0 ;  /* 0x00000000ff00723e */ /* 0x001fca00000010ff */
[----:B------:R0:W-:Y:S01]  /*1560*/  STG.E.U16 [R2.64], R0 ;  /* 0x0000000002007986 */ /* 0x0001e2000c101524 */
[----:B------:R-:W-:Y:S05]  /*1570*/  BRA `(.L_x_6244) ;  /* 0x0000066000007947 */ /* 0x000fea0003800000 */
.L_x_6251:
        /* <DEDUP_REMOVED lines=12> */
.L_x_6261:
        /* <DEDUP_REMOVED lines=16> */
.L_x_6263:
[----:B------:R-:W-:-:S04]  /*1740*/  LOP3.LUT R7, R7, 0x80000000, RZ, 0xc0, !PT ;  /* 0x8000000007077812 */ /* 0x000fc800078ec0ff */
[----:B------:R-:W-:-:S04]  /*1750*/  SHF.R.U32.HI R7, RZ, 0x18, R7 ;  /* 0x00000018ff077819 */ /* 0x000fc80000011607 */
[----:B------:R-:W-:-:S04]  /*1760*/  LOP3.LUT R4, R4, R7, RZ, 0xfc, !PT ;  /* 0x0000000704047212 */ /* 0x000fc800078efcff */
[----:B------:R-:W-:-:S05]  /*1770*/  PRMT R0, R4, 0x7610, R0 ;  /* 0x0000761004007816 */ /* 0x000fca0000000000 */
.L_x_6262:
[----:B------:R0:W-:Y:S01]  /*1780*/  STG.E.U8 [R2.64], R0 ;  /* 0x0000000002007986 */ /* 0x0001e2000c101124 */
[----:B------:R-:W-:Y:S05]  /*1790*/  BRA `(.L_x_6244) ;  /* 0x0000044000007947 */ /* 0x000fea0003800000 */
.L_x_6260:
        /* <DEDUP_REMOVED lines=16> */
.L_x_6265:
[----:B------:R-:W-:-:S04]  /*18a0*/  LOP3.LUT R7, R7, 0x80000000, RZ, 0xc0, !PT ;  /* 0x8000000007077812 */ /* 0x000fc800078ec0ff */
[----:B------:R-:W-:-:S04]  /*18b0*/  SHF.R.U32.HI R7, RZ, 0x18, R7 ;  /* 0x00000018ff077819 */ /* 0x000fc80000011607 */
[----:B------:R-:W-:-:S04]  /*18c0*/  LOP3.LUT R4, R4, R7, RZ, 0xfc, !PT ;  /* 0x0000000704047212 */ /* 0x000fc800078efcff */
[----:B------:R-:W-:-:S05]  /*18d0*/  PRMT R0, R4, 0x7610, R0 ;  /* 0x0000761004007816 */ /* 0x000fca0000000000 */
.L_x_6264:
[----:B------:R0:W-:Y:S01]  /*18e0*/  STG.E.U8 [R2.64], R0 ;  /* 0x0000000002007986 */ /* 0x0001e2000c101124 */
[----:B------:R-:W-:Y:S05]  /*18f0*/  BRA `(.L_x_6244) ;  /* 0x000002e000007947 */ /* 0x000fea0003800000 */
.L_x_6259:
        /* <DEDUP_REMOVED lines=18> */
.L_x_6268:
[----:B------:R0:W-:Y:S01]  /*1a20*/  STG.E.U8 [R2.64], R5 ;  /* 0x0000000502007986 */ /* 0x0001e2000c101124 */
[----:B------:R-:W-:Y:S05]  /*1a30*/  BRA `(.L_x_6244) ;  /* 0x000001a000007947 */ /* 0x000fea0003800000 */
.L_x_6243:
        /* <DEDUP_REMOVED lines=20> */
.L_x_6267:
[----:B------:R-:W-:-:S04]  /*1b80*/  PRMT R4, R7, 0x8880, RZ ;  /* 0x0000888007047816 */ /* 0x000fc800000000ff */
[----:B------:R-:W-:-:S05]  /*1b90*/  SHF.R.S32.HI R5, RZ, 0x1f, R4 ;  /* 0x0000001fff057819 */ /* 0x000fca0000011404 */
[----:B------:R0:W-:Y:S01]  /*1ba0*/  STG.E.64 [R2.64], R4 ;  /* 0x0000000402007986 */ /* 0x0001e2000c101b24 */
[----:B------:R-:W-:Y:S05]  /*1bb0*/  BRA `(.L_x_6244) ;  /* 0x0000002000007947 */ /* 0x000fea0003800000 */
.L_x_6266:
[----:B------:R-:W-:-:S05]  /*1bc0*/  PRMT R5, R7, 0x8880, RZ ;  /* 0x0000888007057816 */ /* 0x000fca00000000ff */
[----:B------:R0:W-:Y:S02]  /*1bd0*/  STG.E [R2.64], R5 ;  /* 0x0000000502007986 */ /* 0x0001e4000c101924 */
.L_x_6244:
[----:B------:R-:W-:-:S05]  /*1be0*/  IMAD R16, R19, 0x200, R16 ;  /* 0x0000020013107824 */ /* 0x000fca00078e0210 */
[----:B------:R-:W-:Y:S02]  /*1bf0*/  IADD3 R17, R16, 0x80, RZ ;  /* 0x0000008010117810 */ /* 0x000fe40007ffe0ff */
.L_x_6237:
[----:B------:R-:W-:Y:S05]  /*1c00*/  BSYNC B6 ;  /* 0x0000000000067941 */ /* 0x000fea0003800000 */
.L_x_6236:
        /* <DEDUP_REMOVED lines=205> */
.L_x_6271:
        /* <DEDUP_REMOVED lines=17> */
.L_x_6275:
[----:B------:R0:W-:Y:S01]  /*29f0*/  STG.E.U8 [R2.64], R5 ;  /* 0x0000000502007986 */ /* 0x0001e2000c101124 */
[----:B------:R-:W-:Y:S05]  /*2a00*/  BRA `(.L_x_6277) ;  /* 0x00000db000007947 */ /* 0x000fea0003800000 */
.L_x_6274:
        /* <DEDUP_REMOVED lines=11> */
.L_x_6279:
[----:B------:R-:W-:-:S05]  /*2ac0*/  PRMT R5, R5, 0x8880, RZ ;  /* 0x0000888005057816 */ /* 0x000fca00000000ff */
[----:B------:R0:W-:Y:S01]  /*2ad0*/  STG.E [R2.64], R5 ;  /* 0x0000000502007986 */ /* 0x0001e2000c101924 */
[----:B------:R-:W-:Y:S05]  /*2ae0*/  BRA `(.L_x_6277) ;  /* 0x00000cd000007947 */ /* 0x000fea0003800000 */
.L_x_6278:
[----:B------:R-:W-:-:S04]  /*2af0*/  PRMT R5, R5, 0x8880, RZ ;  /* 0x0000888005057816 */ /* 0x000fc800000000ff */
[----:B------:R-:W-:-:S05]  /*2b00*/  PRMT R5, R5, 0x7710, RZ ;  /* 0x0000771005057816 */ /* 0x000fca00000000ff */
[----:B------:R0:W-:Y:S01]  /*2b10*/  STG.E.U16 [R2.64], R5 ;  /* 0x0000000502007986 */ /* 0x0001e2000c101524 */
[----:B------:R-:W-:Y:S05]  /*2b20*/  BRA `(.L_x_6277) ;  /* 0x00000c9000007947 */ /* 0x000fea0003800000 */
.L_x_6273:
        /* <DEDUP_REMOVED lines=9> */
.L_x_6281:
[----:B------:R-:W0:Y:S02]  /*2bc0*/  I2F.S8 R5, R5 ;  /* 0x0000000500057306 */ /* 0x000e240000001400 */
[----:B0-----:R-:W-:-:S05]  /*2bd0*/  F2FP.PACK_AB R0, RZ, R5 ;  /* 0x00000005ff00723e */ /* 0x001fca00000000ff */
[----:B------:R0:W-:Y:S01]  /*2be0*/  STG.E.U16 [R2.64], R0 ;  /* 0x0000000002007986 */ /* 0x0001e2000c101524 */
[----:B------:R-:W-:Y:S05]  /*2bf0*/  BRA `(.L_x_6277) ;  /* 0x00000bc000007947 */ /* 0x000fea0003800000 */
.L_x_6280:
        /* <DEDUP_REMOVED lines=10> */
.L_x_6283:
[----:B------:R-:W0:Y:S02]  /*2ca0*/  I2F.S8 R5, R5 ;  /* 0x0000000500057306 */ /* 0x000e240000001400 */
[----:B0-----:R-:W-:-:S04]  /*2cb0*/  F2FP.PACK_AB R0, RZ, R5 ;  /* 0x00000005ff00723e */ /* 0x001fc800000000ff */
[----:B------:R-:W-:-:S05]  /*2cc0*/  PRMT R0, R0, 0x5410, RZ ;  /* 0x0000541000007816 */ /* 0x000fca00000000ff */
[----:B------:R0:W-:Y:S01]  /*2cd0*/  STG.E [R2.64], R0 ;  /* 0x0000000002007986 */ /* 0x0001e2000c101924 */
[----:B------:R-:W-:Y:S05]  /*2ce0*/  BRA `(.L_x_6277) ;  /* 0x00000ad000007947 */ /* 0x000fea0003800000 */
.L_x_6282:
[----:B------:R-:W-:-:S04]  /*2cf0*/  PRMT R4, R5, 0x8880, RZ ;  /* 0x0000888005047816 */ /* 0x000fc800000000ff */
[----:B------:R-:W-:-:S06]  /*2d00*/  PRMT R4, R4, 0x7710, RZ ;  /* 0x0000771004047816 */ /* 0x000fcc00000000ff */
[----:B------:R-:W0:Y:S02]  /*2d10*/  I2F.F64.S16 R4, R4 ;  /* 0x0000000400047312 */ /* 0x000e240000101c00 */
[----:B0-----:R0:W-:Y:S01]  /*2d20*/  STG.E.64 [R2.64], R4 ;  /* 0x0000000402007986 */ /* 0x0011e2000c101b24 */
[----:B------:R-:W-:Y:S05]  /*2d30*/  BRA `(.L_x_6277) ;  /* 0x00000a8000007947 */ /* 0x000fea0003800000 */
.L_x_6272:
        /* <DEDUP_REMOVED lines=12> */
.L_x_6286:
[----:B------:R-:W-:Y:S01]  /*2e00*/  PRMT R4, R5, 0x8880, RZ ;  /* 0x0000888005047816 */ /* 0x000fe200000000ff */
[----:B------:R-:W-:-:S03]  /*2e10*/  CS2R R6, SRZ ;  /* 0x0000000000067805 */ /* 0x000fc6000001ff00 */
[----:B------:R-:W-:-:S06]  /*2e20*/  PRMT R4, R4, 0x7710, RZ ;  /* 0x0000771004047816 */ /* 0x000fcc00000000ff */
[----:B------:R-:W0:Y:S02]  /*2e30*/  I2F.F64.S16 R4, R4 ;  /* 0x0000000400047312 */ /* 0x000e240000101c00 */
[----:B0-----:R0:W-:Y:S01]  /*2e40*/  STG.E.128 [R2.64], R4 ;  /* 0x0000000402007986 */ /* 0x0011e2000c101d24 */
[----:B------:R-:W-:Y:S05]  /*2e50*/  BRA `(.L_x_6277) ;  /* 0x0000096000007947 */ /* 0x000fea0003800000 */
.L_x_6285:
        /* <DEDUP_REMOVED lines=20> */
.L_x_6289:
[----:B------:R-:W-:-:S05]  /*2fa0*/  LOP3.LUT R5, R0, R7, RZ, 0xfc, !PT ;  /* 0x0000000700057212 */ /* 0x000fca00078efcff */
[----:B------:R0:W-:Y:S01]  /*2fb0*/  STG.E.U8 [R2.64], R5 ;  /* 0x0000000502007986 */ /* 0x0001e2000c101124 */
[----:B------:R-:W-:Y:S05]  /*2fc0*/  BRA `(.L_x_6277) ;  /* 0x000007f000007947 */ /* 0x000fea0003800000 */
.L_x_6288:
        /* <DEDUP_REMOVED lines=12> */
.L_x_6290:
[----:B------:R-:W-:Y:S01]  /*3090*/  ISETP.GT.U32.AND P0, PT, R0, 0x7f800000, PT ;  /* 0x7f8000000000780c */ /* 0x000fe20003f04070 */
[----:B------:R-:W-:-:S05]  /*30a0*/  IMAD.MOV.U32 R0, RZ, RZ, 0x7f ;  /* 0x0000007fff007424 */ /* 0x000fca00078e00ff */
[----:B------:R-:W-:Y:S02]  /*30b0*/  SEL R0, R0, 0x7c, P0 ;  /* 0x0000007c00007807 */ /* 0x000fe40000000000 */
.L_x_6291:
[----:B------:R-:W-:-:S04]  /*30c0*/  LOP3.LUT R5, R5, 0x80000000, RZ, 0xc0, !PT ;  /* 0x8000000005057812 */ /* 0x000fc800078ec0ff */
[----:B------:R-:W-:-:S04]  /*30d0*/  SHF.R.U32.HI R5, RZ, 0x18, R5 ;  /* 0x00000018ff057819 */ /* 0x000fc80000011605 */
[----:B------:R-:W-:-:S05]  /*30e0*/  LOP3.LUT R5, R0, R5, RZ, 0xfc, !PT ;  /* 0x0000000500057212 */ /* 0x000fca00078efcff */
[----:B------:R0:W-:Y:S01]  /*30f0*/  STG.E.U8 [R2.64], R5 ;  /* 0x0000000502007986 */ /* 0x0001e2000c101124 */
[----:B------:R-:W-:Y:S05]  /*3100*/  BRA `(.L_x_6277) ;  /* 0x000006b000007947 */ /* 0x000fea0003800000 */
.L_x_6287:
[----:B------:R-:W0:Y:S02]  /*3110*/  I2F.S8 R5, R5 ;  /* 0x0000000500057306 */ /* 0x000e240000001400 */
[----:B0-----:R-:W-:-:S05]  /*3120*/  F2FP.BF16.PACK_AB R0, RZ, R5 ;  /* 0x00000005ff00723e */ /* 0x001fca00000010ff */
[----:B------:R0:W-:Y:S01]  /*3130*/  STG.E.U16 [R2.64], R0 ;  /* 0x0000000002007986 */ /* 0x0001e2000c101524 */
[----:B------:R-:W-:Y:S05]  /*3140*/  BRA `(.L_x_6277) ;  /* 0x0000067000007947 */ /* 0x000fea0003800000 */
.L_x_6284:
        /* <DEDUP_REMOVED lines=12> */
.L_x_6294:
        /* <DEDUP_REMOVED lines=17> */
.L_x_6296:
[----:B------:R-:W-:-:S04]  /*3320*/  LOP3.LUT R5, R5, 0x80000000, RZ, 0xc0, !PT ;  /* 0x8000000005057812 */ /* 0x000fc800078ec0ff */
[----:B------:R-:W-:-:S04]  /*3330*/  SHF.R.U32.HI R5, RZ, 0x18, R5 ;  /* 0x00000018ff057819 */ /* 0x000fc80000011605 */
[----:B------:R-:W-:-:S05]  /*3340*/  LOP3.LUT R0, R0, R5, RZ, 0xfc, !PT ;  /* 0x0000000500007212 */ /* 0x000fca00078efcff */
.L_x_6295:
[----:B------:R0:W-:Y:S01]  /*3350*/  STG.E.U8 [R2.64], R0 ;  /* 0x0000000002007986 */ /* 0x0001e2000c101124 */
[----:B------:R-:W-:Y:S05]  /*3360*/  BRA `(.L_x_6277) ;  /* 0x0000045000007947 */ /* 0x000fea0003800000 */
.L_x_6293:
        /* <DEDUP_REMOVED lines=17> */
.L_x_6298:
[----:B------:R-:W-:-:S04]  /*3480*/  LOP3.LUT R5, R5, 0x80000000, RZ, 0xc0, !PT ;  /* 0x8000000005057812 */ /* 0x000fc800078ec0ff */
[----:B------:R-:W-:-:S04]  /*3490*/  SHF.R.U32.HI R5, RZ, 0x18, R5 ;  /* 0x00000018ff057819 */ /* 0x000fc80000011605 */
[----:B------:R-:W-:-:S05]  /*34a0*/  LOP3.LUT R0, R0, R5, RZ, 0xfc, !PT ;  /* 0x0000000500007212 */ /* 0x000fca00078efcff */
.L_x_6297:
[----:B------:R0:W-:Y:S01]  /*34b0*/  STG.E.U8 [R2.64], R0 ;  /* 0x0000000002007986 */ /* 0x0001e2000c101124 */
[----:B------:R-:W-:Y:S05]  /*34c0*/  BRA `(.L_x_6277) ;  /* 0x000002f000007947 */ /* 0x000fea0003800000 */
.L_x_6292:
        /* <DEDUP_REMOVED lines=18> */
.L_x_6301:
[----:B------:R0:W-:Y:S01]  /*35f0*/  STG.E.U8 [R2.64], R0 ;  /* 0x0000000002007986 */ /* 0x0001e2000c101124 */
[----:B------:R-:W-:Y:S05]  /*3600*/  BRA `(.L_x_6277) ;  /* 0x000001b000007947 */ /* 0x000fea0003800000 */
.L_x_6276:
        /* <DEDUP_REMOVED lines=20> */
.L_x_6300:
[----:B------:R-:W-:-:S05]  /*3750*/  PRMT R5, R5, 0x8880, RZ ;  /* 0x0000888005057816 */ /* 0x000fca00000000ff */
[----:B------:R-:W-:-:S05]  /*3760*/  IMAD.MOV.U32 R4, RZ, RZ, R5 ;  /* 0x000000ffff047224 */ /* 0x000fca00078e0005 */
[----:B------:R-:W-:-:S05]  /*3770*/  SHF.R.S32.HI R5, RZ, 0x1f, R4 ;  /* 0x0000001fff057819 */ /* 0x000fca0000011404 */
[----:B------:R0:W-:Y:S01]  /*3780*/  STG.E.64 [R2.64], R4 ;  /* 0x0000000402007986 */ /* 0x0001e2000c101b24 */
[----:B------:R-:W-:Y:S05]  /*3790*/  BRA `(.L_x_6277) ;  /* 0x0000002000007947 */ /* 0x000fea0003800000 */
.L_x_6299:
[----:B------:R-:W-:-:S05]  /*37a0*/  PRMT R5, R5, 0x8880, RZ ;  /* 0x0000888005057816 */ /* 0x000fca00000000ff */
[----:B------:R0:W-:Y:S02]  /*37b0*/  STG.E [R2.64], R5 ;  /* 0x0000000502007986 */ /* 0x0001e4000c101924 */
.L_x_6277:
        /* <DEDUP_REMOVED lines=205> */
.L_x_6302:
        /* <DEDUP_REMOVED lines=17> */
.L_x_6306:
[----:B------:R0:W-:Y:S01]  /*45a0*/  STG.E.U8 [R2.64], R5 ;  /* 0x0000000502007986 */ /* 0x0001e2000c101124 */
[----:B------:R-:W-:Y:S05]  /*45b0*/  BRA `(.L_x_6308) ;  /* 0x00000db000007947 */ /* 0x000fea0003800000 */
.L_x_6305:
        /* <DEDUP_REMOVED lines=11> */
.L_x_6310:
[----:B------:R-:W-:-:S05]  /*4670*/  PRMT R5, R5, 0x8880, RZ ;  /* 0x0000888005057816 */ /* 0x000fca00000000ff */
[----:B------:R0:W-:Y:S01]  /*4680*/  STG.E [R2.64], R5 ;  /* 0x0000000502007986 */ /* 0x0001e2000c101924 */
[----:B------:R-:W-:Y:S05]  /*4690*/  BRA `(.L_x_6308) ;  /* 0x00000cd000007947 */ /* 0x000fea0003800000 */
.L_x_6309:
[----:B------:R-:W-:-:S04]  /*46a0*/  PRMT R5, R5, 0x8880, RZ ;  /* 0x0000888005057816 */ /* 0x000fc800000000ff */
[----:B------:R-:W-:-:S05]  /*46b0*/  PRMT R5, R5, 0x7710, RZ ;  /* 0x0000771005057816 */ /* 0x000fca00000000ff */
[----:B------:R0:W-:Y:S01]  /*46c0*/  STG.E.U16 [R2.64], R5 ;  /* 0x0000000502007986 */ /* 0x0001e2000c101524 */
[----:B------:R-:W-:Y:S05]  /*46d0*/  BRA `(.L_x_6308) ;  /* 0x00000c9000007947 */ /* 0x000fea0003800000 */
.L_x_6304:
        /* <DEDUP_REMOVED lines=9> */
.L_x_6312:
[----:B------:R-:W0:Y:S02]  /*4770*/  I2F.S8 R5, R5 ;  /* 0x0000000500057306 */ /* 0x000e240000001400 */
[----:B0-----:R-:W-:-:S05]  /*4780*/  F2FP.PACK_AB R0, RZ, R5 ;  /* 0x00000005ff00723e */ /* 0x001fca00000000ff */
[----:B------:R0:W-:Y:S01]  /*4790*/  STG.E.U16 [R2.64], R0 ;  /* 0x0000000002007986 */ /* 0x0001e2000c101524 */
[----:B------:R-:W-:Y:S05]  /*47a0*/  BRA `(.L_x_6308) ;  /* 0x00000bc000007947 */ /* 0x000fea0003800000 */
.L_x_6311:
        /* <DEDUP_REMOVED lines=10> */
.L_x_6314:
[----:B------:R-:W0:Y:S02]  /*4850*/  I2F.S8 R5, R5 ;  /* 0x0000000500057306 */ /* 0x000e240000001400 */
[----:B0-----:R-:W-:-:S04]  /*4860*/  F2FP.PACK_AB R0, RZ, R5 ;  /* 0x00000005ff00723e */ /* 0x001fc800000000ff */
[----:B------:R-:W-:-:S05]  /*4870*/  PRMT R0, R0, 0x5410, RZ ;  /* 0x0000541000007816 */ /* 0x000fca00000000ff */
[----:B------:R0:W-:Y:S01]  /*4880*/  STG.E [R2.64], R0 ;  /* 0x0000000002007986 */ /* 0x0001e2000c101924 */
[----:B------:R-:W-:Y:S05]  /*4890*/  BRA `(.L_x_6308) ;  /* 0x00000ad000007947 */ /* 0x000fea0003800000 */
.L_x_6313:
[----:B------:R-:W-:-:S04]  /*48a0*/  PRMT R4, R5, 0x8880, RZ ;  /* 0x0000888005047816 */ /* 0x000fc800000000ff */
[----:B------:R-:W-:-:S06]  /*48b0*/  PRMT R4, R4, 0x7710, RZ ;  /* 0x0000771004047816 */ /* 0x000fcc00000000ff */
[----:B------:R-:W0:Y:S02]  /*48c0*/  I2F.F64.S16 R4, R4 ;  /* 0x0000000400047312 */ /* 0x000e240000101c00 */
[----:B0-----:R0:W-:Y:S01]  /*48d0*/  STG.E.64 [R2.64], R4 ;  /* 0x0000000402007986 */ /* 0x0011e2000c101b24 */
[----:B------:R-:W-:Y:S05]  /*48e0*/  BRA `(.L_x_6308) ;  /* 0x00000a8000007947 */ /* 0x000fea0003800000 */
.L_x_6303:
        /* <DEDUP_REMOVED lines=12> */
.L_x_6317:
[----:B------:R-:W-:Y:S01]  /*49b0*/  PRMT R4, R5, 0x8880, RZ ;  /* 0x0000888005047816 */ /* 0x000fe200000000ff */
[----:B------:R-:W-:-:S03]  /*49c0*/  CS2R R6, SRZ ;  /* 0x0000000000067805 */ /* 0x000fc6000001ff00 */
[----:B------:R-:W-:-:S06]  /*49d0*/  PRMT R4, R4, 0x7710, RZ ;  /* 0x0000771004047816 */ /* 0x000fcc00000000ff */
[----:B------:R-:W0:Y:S02]  /*49e0*/  I2F.F64.S16 R4, R4 ;  /* 0x0000000400047312 */ /* 0x000e240000101c00 */
[----:B0-----:R0:W-:Y:S01]  /*49f0*/  STG.E.128 [R2.64], R4 ;  /* 0x0000000402007986 */ /* 0x0011e2000c101d24 */
[----:B------:R-:W-:Y:S05]  /*4a00*/  BRA `(.L_x_6308) ;  /* 0x0000096000007947 */ /* 0x000fea0003800000 */
.L_x_6316:
        /* <DEDUP_REMOVED lines=20> */
.L_x_6320:
[----:B------:R-:W-:-:S05]  /*4b50*/  LOP3.LUT R5, R0, R7, RZ, 0xfc, !PT ;  /* 0x0000000700057212 */ /* 0x000fca00078efcff */
[----:B------:R0:W-:Y:S01]  /*4b60*/  STG.E.U8 [R2.64], R5 ;  /* 0x0000000502007986 */ /* 0x0001e2000c101124 */
[----:B------:R-:W-:Y:S05]  /*4b70*/  BRA `(.L_x_6308) ;  /* 0x000007f000007947 */ /* 0x000fea0003800000 */
.L_x_6319:
        /* <DEDUP_REMOVED lines=12> */
.L_x_6321:
[----:B------:R-:W-:Y:S01]  /*4c40*/  ISETP.GT.U32.AND P0, PT, R0, 0x7f800000, PT ;  /* 0x7f8000000000780c */ /* 0x000fe20003f04070 */
[----:B------:R-:W-:-:S05]  /*4c50*/  IMAD.MOV.U32 R0, RZ, RZ, 0x7f ;  /* 0x0000007fff007424 */ /* 0x000fca00078e00ff */
[----:B------:R-:W-:Y:S02]  /*4c60*/  SEL R0, R0, 0x7c, P0 ;  /* 0x0000007c00007807 */ /* 0x000fe40000000000 */
.L_x_6322:
[----:B------:R-:W-:-:S04]  /*4c70*/  LOP3.LUT R5, R5, 0x80000000, RZ, 0xc0, !PT ;  /* 0x8000000005057812 */ /* 0x000fc800078ec0ff */
[----:B------:R-:W-:-:S04]  /*4c80*/  SHF.R.U32.HI R5, RZ, 0x18, R5 ;  /* 0x00000018ff057819 */ /* 0x000fc80000011605 */
[----:B------:R-:W-:-:S05]  /*4c90*/  LOP3.LUT R5, R0, R5, RZ, 0xfc, !PT ;  /* 0x0000000500057212 */ /* 0x000fca00078efcff */
[----:B------:R0:W-:Y:S01]  /*4ca0*/  STG.E.U8 [R2.64], R5 ;  /* 0x0000000502007986 */ /* 0x0001e2000c101124 */
[----:B------:R-:W-:Y:S05]  /*4cb0*/  BRA `(.L_x_6308) ;  /* 0x000006b000007947 */ /* 0x000fea0003800000 */
.L_x_6318:
[----:B------:R-:W0:Y:S02]  /*4cc0*/  I2F.S8 R5, R5 ;  /* 0x0000000500057306 */ /* 0x000e240000001400 */
[----:B0-----:R-:W-:-:S05]  /*4cd0*/  F2FP.BF16.PACK_AB R0, RZ, R5 ;  /* 0x00000005ff00723e */ /* 0x001fca00000010ff */
[----:B------:R0:W-:Y:S01]  /*4ce0*/  STG.E.U16 [R2.64], R0 ;  /* 0x0000000002007986 */ /* 0x0001e2000c101524 */
[----:B------:R-:W-:Y:S05]  /*4cf0*/  BRA `(.L_x_6308) ;  /* 0x0000067000007947 */ /* 0x000fea0003800000 */
.L_x_6315:
        /* <DEDUP_REMOVED lines=12> */
.L_x_6325:
        /* <DEDUP_REMOVED lines=17> */
.L_x_6327:
[----:B------:R-:W-:-:S04]  /*4ed0*/  LOP3.LUT R5, R5, 0x80000000, RZ, 0xc0, !PT ;  /* 0x8000000005057812 */ /* 0x000fc800078ec0ff */
[----:B------:R-:W-:-:S04]  /*4ee0*/  SHF.R.U32.HI R5, RZ, 0x18, R5 ;  /* 0x00000018ff057819 */ /* 0x000fc80000011605 */
[----:B------:R-:W-:-:S05]  /*4ef0*/  LOP3.LUT R0, R0, R5, RZ, 0xfc, !PT ;  /* 0x0000000500007212 */ /* 0x000fca00078efcff */
.L_x_6326:
[----:B------:R0:W-:Y:S01]  /*4f00*/  STG.E.U8 [R2.64], R0 ;  /* 0x0000000002007986 */ /* 0x0001e2000c101124 */
[----:B------:R-:W-:Y:S05]  /*4f10*/  BRA `(.L_x_6308) ;  /* 0x0000045000007947 */ /* 0x000fea0003800000 */
.L_x_6324:
        /* <DEDUP_REMOVED lines=17> */
.L_x_6329:
[----:B------:R-:W-:-:S04]  /*5030*/  LOP3.LUT R5, R5, 0x80000000, RZ, 0xc0, !PT ;  /* 0x8000000005057812 */ /* 0x000fc800078ec0ff */
[----:B------:R-:W-:-:S04]  /*5040*/  SHF.R.U32.HI R5, RZ, 0x18, R5 ;  /* 0x00000018ff057819 */ /* 0x000fc80000011605 */
[----:B------:R-:W-:-:S05]  /*5050*/  LOP3.LUT R0, R0, R5, RZ, 0xfc, !PT ;  /* 0x0000000500007212 */ /* 0x000fca00078efcff */
.L_x_6328:
[----:B------:R0:W-:Y:S01]  /*5060*/  STG.E.U8 [R2.64], R0 ;  /* 0x0000000002007986 */ /* 0x0001e2000c101124 */
[----:B------:R-:W-:Y:S05]  /*5070*/  BRA `(.L_x_6308) ;  /* 0x000002f000007947 */ /* 0x000fea0003800000 */
.L_x_6323:
        /* <DEDUP_REMOVED lines=18> */
.L_x_6332:
[----:B------:R0:W-:Y:S01]  /*51a0*/  STG.E.U8 [R2.64], R0 ;  /* 0x0000000002007986 */ /* 0x0001e2000c101124 */
[----:B------:R-:W-:Y:S05]  /*51b0*/  BRA `(.L_x_6308) ;  /* 0x000001b000007947 */ /* 0x000fea0003800000 */
.L_x_6307:
        /* <DEDUP_REMOVED lines=20> */
.L_x_6331:
[----:B------:R-:W-:-:S05]  /*5300*/  PRMT R5, R5, 0x8880, RZ ;  /* 0x0000888005057816 */ /* 0x000fca00000000ff */
[----:B------:R-:W-:-:S05]  /*5310*/  IMAD.MOV.U32 R4, RZ, RZ, R5 ;  /* 0x000000ffff047224 */ /* 0x000fca00078e0005 */
[----:B------:R-:W-:-:S05]  /*5320*/  SHF.R.S32.HI R5, RZ, 0x1f, R4 ;  /* 0x0000001fff057819 */ /* 0x000fca0000011404 */
[----:B------:R0:W-:Y:S01]  /*5330*/  STG.E.64 [R2.64], R4 ;  /* 0x0000000402007986 */ /* 0x0001e2000c101b24 */
[----:B------:R-:W-:Y:S05]  /*5340*/  BRA `(.L_x_6308) ;  /* 0x0000002000007947 */ /* 0x000fea0003800000 */
.L_x_6330:
[----:B------:R-:W-:-:S05]  /*5350*/  PRMT R5, R5, 0x8880, RZ ;  /* 0x0000888005057816 */ /* 0x000fca00000000ff */
[----:B------:R0:W-:Y:S02]  /*5360*/  STG.E [R2.64], R5 ;  /* 0x0000000502007986 */ /* 0x0001e4000c101924 */
.L_x_6308:
[----:B------:R-:W-:Y:S02]  /*5370*/  IADD3 R17, R17, 0x80, RZ ;  /* 0x0000008011117810 */ /* 0x000fe40007ffe0ff */
.L_x_6270:
[----:B------:R-:W-:Y:S05]  /*5380*/  BSYNC B6 ;  /* 0x0000000000067941 */ /* 0x000fea0003800000 */
.L_x_6269:
        /* <DEDUP_REMOVED lines=204> */
.L_x_6333:
        /* <DEDUP_REMOVED lines=17> */
.L_x_6337:
[----:B------:R-:W-:Y:S01]  /*6160*/  STG.E.U8 [R2.64], R5 ;  /* 0x0000000502007986 */ /* 0x000fe2000c101124 */
[----:B------:R-:W-:Y:S05]  /*6170*/  EXIT ;  /* 0x000000000000794d */ /* 0x000fea0003800000 */
.L_x_6336:
        /* <DEDUP_REMOVED lines=11> */
.L_x_6340:
[----:B------:R-:W-:-:S05]  /*6230*/  PRMT R5, R5, 0x8880, RZ ;  /* 0x0000888005057816 */ /* 0x000fca00000000ff */
[----:B------:R-:W-:Y:S01]  /*6240*/  STG.E [R2.64], R5 ;  /* 0x0000000502007986 */ /* 0x000fe2000c101924 */
[----:B------:R-:W-:Y:S05]  /*6250*/  EXIT ;  /* 0x000000000000794d */ /* 0x000fea0003800000 */
.L_x_6339:
[----:B------:R-:W-:-:S04]  /*6260*/  PRMT R5, R5, 0x8880, RZ ;  /* 0x0000888005057816 */ /* 0x000fc800000000ff */
[----:B------:R-:W-:-:S05]  /*6270*/  PRMT R5, R5, 0x7710, RZ ;  /* 0x0000771005057816 */ /* 0x000fca00000000ff */
[----:B------:R-:W-:Y:S01]  /*6280*/  STG.E.U16 [R2.64], R5 ;  /* 0x0000000502007986 */ /* 0x000fe2000c101524 */
[----:B------:R-:W-:Y:S05]  /*6290*/  EXIT ;  /* 0x000000000000794d */ /* 0x000fea0003800000 */
.L_x_6335:
        /* <DEDUP_REMOVED lines=9> */
.L_x_6342:
[----:B------:R-:W0:Y:S02]  /*6330*/  I2F.S8 R5, R5 ;  /* 0x0000000500057306 */ /* 0x000e240000001400 */
[----:B0-----:R-:W-:-:S05]  /*6340*/  F2FP.PACK_AB R0, RZ, R5 ;  /* 0x00000005ff00723e */ /* 0x001fca00000000ff */
[----:B------:R-:W-:Y:S01]  /*6350*/  STG.E.U16 [R2.64], R0 ;  /* 0x0000000002007986 */ /* 0x000fe2000c101524 */
[----:B------:R-:W-:Y:S05]  /*6360*/  EXIT ;  /* 0x000000000000794d */ /* 0x000fea0003800000 */
.L_x_6341:
        /* <DEDUP_REMOVED lines=10> */
.L_x_6344:
[----:B------:R-:W0:Y:S02]  /*6410*/  I2F.S8 R5, R5 ;  /* 0x0000000500057306 */ /* 0x000e240000001400 */
[----:B0-----:R-:W-:-:S04]  /*6420*/  F2FP.PACK_AB R0, RZ, R5 ;  /* 0x00000005ff00723e */ /* 0x001fc800000000ff */
[----:B------:R-:W-:-:S05]  /*6430*/  PRMT R0, R0, 0x5410, RZ ;  /* 0x0000541000007816 */ /* 0x000fca00000000ff */
[----:B------:R-:W-:Y:S01]  /*6440*/  STG.E [R2.64], R0 ;  /* 0x0000000002007986 */ /* 0x000fe2000c101924 */
[----:B------:R-:W-:Y:S05]  /*6450*/  EXIT ;  /* 0x000000000000794d */ /* 0x000fea0003800000 */
.L_x_6343:
[----:B------:R-:W-:-:S04]  /*6460*/  PRMT R4, R5, 0x8880, RZ ;  /* 0x0000888005047816 */ /* 0x000fc800000000ff */
[----:B------:R-:W-:-:S06]  /*6470*/  PRMT R4, R4, 0x7710, RZ ;  /* 0x0000771004047816 */ /* 0x000fcc00000000ff */
[----:B------:R-:W0:Y:S02]  /*6480*/  I2F.F64.S16 R4, R4 ;  /* 0x0000000400047312 */ /* 0x000e240000101c00 */
[----:B0-----:R-:W-:Y:S01]  /*6490*/  STG.E.64 [R2.64], R4 ;  /* 0x0000000402007986 */ /* 0x001fe2000c101b24 */
[----:B------:R-:W-:Y:S05]  /*64a0*/  EXIT ;  /* 0x000000000000794d */ /* 0x000fea0003800000 */
.L_x_6334:
        /* <DEDUP_REMOVED lines=12> */
.L_x_6347:
[----:B------:R-:W-:Y:S01]  /*6570*/  PRMT R4, R5, 0x8880, RZ ;  /* 0x0000888005047816 */ /* 0x000fe200000000ff */
[----:B------:R-:W-:-:S03]  /*6580*/  CS2R R6, SRZ ;  /* 0x0000000000067805 */ /* 0x000fc6000001ff00 */
[----:B------:R-:W-:-:S06]  /*6590*/  PRMT R4, R4, 0x7710, RZ ;  /* 0x0000771004047816 */ /* 0x000fcc00000000ff */
[----:B------:R-:W0:Y:S02]  /*65a0*/  I2F.F64.S16 R4, R4 ;  /* 0x0000000400047312 */ /* 0x000e240000101c00 */
[----:B0-----:R-:W-:Y:S01]  /*65b0*/  STG.E.128 [R2.64], R4 ;  /* 0x0000000402007986 */ /* 0x001fe2000c101d24 */
[----:B------:R-:W-:Y:S05]  /*65c0*/  EXIT ;  /* 0x000000000000794d */ /* 0x000fea0003800000 */
.L_x_6346:
        /* <DEDUP_REMOVED lines=20> */
.L_x_6350:
[----:B------:R-:W-:-:S05]  /*6710*/  LOP3.LUT R5, R0, R7, RZ, 0xfc, !PT ;  /* 0x0000000700057212 */ /* 0x000fca00078efcff */
[----:B------:R-:W-:Y:S01]  /*6720*/  STG.E.U8 [R2.64], R5 ;  /* 0x0000000502007986 */ /* 0x000fe2000c101124 */
[----:B------:R-:W-:Y:S05]  /*6730*/  EXIT ;  /* 0x000000000000794d */ /* 0x000fea0003800000 */
.L_x_6349:
        /* <DEDUP_REMOVED lines=12> */
.L_x_6351:
[----:B------:R-:W-:Y:S01]  /*6800*/  ISETP.GT.U32.AND P0, PT, R0, 0x7f800000, PT ;  /* 0x7f8000000000780c */ /* 0x000fe20003f04070 */
[----:B------:R-:W-:-:S05]  /*6810*/  IMAD.MOV.U32 R0, RZ, RZ, 0x7f ;  /* 0x0000007fff007424 */ /* 0x000fca00078e00ff */
[----:B------:R-:W-:Y:S02]  /*6820*/  SEL R0, R0, 0x7c, P0 ;  /* 0x0000007c00007807 */ /* 0x000fe40000000000 */
.L_x_6352:
[----:B------:R-:W-:-:S04]  /*6830*/  LOP3.LUT R5, R5, 0x80000000, RZ, 0xc0, !PT ;  /* 0x8000000005057812 */ /* 0x000fc800078ec0ff */
[----:B------:R-:W-:-:S04]  /*6840*/  SHF.R.U32.HI R5, RZ, 0x18, R5 ;  /* 0x00000018ff057819 */ /* 0x000fc80000011605 */
[----:B------:R-:W-:-:S05]  /*6850*/  LOP3.LUT R5, R0, R5, RZ, 0xfc, !PT ;  /* 0x0000000500057212 */ /* 0x000fca00078efcff */
[----:B------:R-:W-:Y:S01]  /*6860*/  STG.E.U8 [R2.64], R5 ;  /* 0x0000000502007986 */ /* 0x000fe2000c101124 */
[----:B------:R-:W-:Y:S05]  /*6870*/  EXIT ;  /* 0x000000000000794d */ /* 0x000fea0003800000 */
.L_x_6348:
[----:B------:R-:W0:Y:S02]  /*6880*/  I2F.S8 R5, R5 ;  /* 0x0000000500057306 */ /* 0x000e240000001400 */
[----:B0-----:R-:W-:-:S05]  /*6890*/  F2FP.BF16.PACK_AB R0, RZ, R5 ;  /* 0x00000005ff00723e */ /* 0x001fca00000010ff */
[----:B------:R-:W-:Y:S01]  /*68a0*/  STG.E.U16 [R2.64], R0 ;  /* 0x0000000002007986 */ /* 0x000fe2000c101524 */
[----:B------:R-:W-:Y:S05]  /*68b0*/  EXIT ;  /* 0x000000000000794d */ /* 0x000fea0003800000 */
.L_x_6345:
        /* <DEDUP_REMOVED lines=12> */
.L_x_6355:
        /* <DEDUP_REMOVED lines=17> */
.L_x_6357:
[----:B------:R-:W-:-:S04]  /*6a90*/  LOP3.LUT R5, R5, 0x80000000, RZ, 0xc0, !PT ;  /* 0x8000000005057812 */ /* 0x000fc800078ec0ff */
[----:B------:R-:W-:-:S04]  /*6aa0*/  SHF.R.U32.HI R5, RZ, 0x18, R5 ;  /* 0x00000018ff057819 */ /* 0x000fc80000011605 */
[----:B------:R-:W-:-:S05]  /*6ab0*/  LOP3.LUT R0, R0, R5, RZ, 0xfc, !PT ;  /* 0x0000000500007212 */ /* 0x000fca00078efcff */
.L_x_6356:
[----:B------:R-:W-:Y:S01]  /*6ac0*/  STG.E.U8 [R2.64], R0 ;  /* 0x0000000002007986 */ /* 0x000fe2000c101124 */
[----:B------:R-:W-:Y:S05]  /*6ad0*/  EXIT ;  /* 0x000000000000794d */ /* 0x000fea0003800000 */
.L_x_6354:
        /* <DEDUP_REMOVED lines=17> */
.L_x_6359:
[----:B------:R-:W-:-:S04]  /*6bf0*/  LOP3.LUT R5, R5, 0x80000000, RZ, 0xc0, !PT ;  /* 0x8000000005057812 */ /* 0x000fc800078ec0ff */
[----:B------:R-:W-:-:S04]  /*6c00*/  SHF.R.U32.HI R5, RZ, 0x18, R5 ;  /* 0x00000018ff057819 */ /* 0x000fc80000011605 */
[----:B------:R-:W-:-:S05]  /*6c10*/  LOP3.LUT R0, R0, R5, RZ, 0xfc, !PT ;  /* 0x0000000500007212 */ /* 0x000fca00078efcff */
.L_x_6358:
[----:B------:R-:W-:Y:S01]  /*6c20*/  STG.E.U8 [R2.64], R0 ;  /* 0x0000000002007986 */ /* 0x000fe2000c101124 */
[----:B------:R-:W-:Y:S05]  /*6c30*/  EXIT ;  /* 0x000000000000794d */ /* 0x000fea0003800000 */
.L_x_6353:
        /* <DEDUP_REMOVED lines=18> */
.L_x_6362:
[----:B------:R-:W-:Y:S01]  /*6d60*/  STG.E.U8 [R2.64], R0 ;  /* 0x0000000002007986 */ /* 0x000fe2000c101124 */
[----:B------:R-:W-:Y:S05]  /*6d70*/  EXIT ;  /* 0x000000000000794d */ /* 0x000fea0003800000 */
.L_x_6338:
        /* <DEDUP_REMOVED lines=20> */
.L_x_6361:
[----:B------:R-:W-:-:S05]  /*6ec0*/  PRMT R5, R5, 0x8880, RZ ;  /* 0x0000888005057816 */ /* 0x000fca00000000ff */
[----:B------:R-:W-:-:S05]  /*6ed0*/  IMAD.MOV.U32 R4, RZ, RZ, R5 ;  /* 0x000000ffff047224 */ /* 0x000fca00078e0005 */
[----:B------:R-:W-:-:S05]  /*6ee0*/  SHF.R.S32.HI R5, RZ, 0x1f, R4 ;  /* 0x0000001fff057819 */ /* 0x000fca0000011404 */
[----:B------:R-:W-:Y:S01]  /*6ef0*/  STG.E.64 [R2.64], R4 ;  /* 0x0000000402007986 */ /* 0x000fe2000c101b24 */
[----:B------:R-:W-:Y:S05]  /*6f00*/  EXIT ;  /* 0x000000000000794d */ /* 0x000fea0003800000 */
.L_x_6360:
[----:B------:R-:W-:-:S05]  /*6f10*/  PRMT R5, R5, 0x8880, RZ ;  /* 0x0000888005057816 */ /* 0x000fca00000000ff */
[----:B------:R-:W-:Y:S01]  /*6f20*/  STG.E [R2.64], R5 ;  /* 0x0000000502007986 */ /* 0x000fe2000c101924 */
[----:B------:R-:W-:Y:S05]  /*6f30*/  EXIT ;  /* 0x000000000000794d */ /* 0x000fea0003800000 */
.L_x_6363:
        /* <DEDUP_REMOVED lines=12> */
.L_x_6967:


//--------------------- .text._ZN2at6native27unrolled_elementwise_kernelINS0_11FillFunctorIaEESt5arrayIPcLm1EELi4E23TrivialOffsetCalculatorILi0EjES7_ILi1EjENS0_6memory12LoadWithCastILi0EEENSA_13StoreWithCastILi1EEEEEviT_T0_T2_T3_T4_T5_ --------------------------
	.section	.text._ZN2at6native27unrolled_elementwise_kernelINS0_11FillFunctorIaEESt5arrayIPcLm1EELi4E23TrivialOffsetCalculatorILi0EjES7_ILi1EjENS0_6memory12LoadWithCastILi0EEENSA_13StoreWithCastILi1EEEEEviT_T0_T2_T3_T4_T5_,"ax",@progbits
	.sectioninfo	@"SHI_REGISTERS=26"
	.align	128
        .global         _ZN2at6native27unrolled_elementwise_kernelINS0_11FillFunctorIaEESt5arrayIPcLm1EELi4E23TrivialOffsetCalculatorILi0EjES7_ILi1EjENS0_6memory12LoadWithCastILi0EEENSA_13StoreWithCastILi1EEEEEviT_T0_T2_T3_T4_T5_
        .type           _ZN2at6native27unrolled_elementwise_kernelINS0_11FillFunctorIaEESt5arrayIPcLm1EELi4E23TrivialOffsetCalculatorILi0EjES7_ILi1EjENS0_6memory12LoadWithCastILi0EEENSA_13StoreWithCastILi1EEEEEviT_T0_T2_T3_T4_T5_,@function
        .size           _ZN2at6native27unrolled_elementwise_kernelINS0_11FillFunctorIaEESt5arrayIPcLm1EELi4E23TrivialOffsetCalculatorILi0EjES7_ILi1EjENS0_6memory12LoadWithCastILi0EEENSA_13StoreWithCastILi1EEEEEviT_T0_T2_T3_T4_T5_,(.L_x_6968 - _ZN2at6native27unrolled_elementwise_kernelINS0_11FillFunctorIaEESt5arrayIPcLm1EELi4E23TrivialOffsetCalculatorILi0EjES7_ILi1EjENS0_6memory12LoadWithCastILi0EEENSA_13StoreWithCastILi1EEEEEviT_T0_T2_T3_T4_T5_)
        .other          _ZN2at6native27unrolled_elementwise_kernelINS0_11FillFunctorIaEESt5arrayIPcLm1EELi4E23TrivialOffsetCalculatorILi0EjES7_ILi1EjENS0_6memory12LoadWithCastILi0EEENSA_13StoreWithCastILi1EEEEEviT_T0_T2_T3_T4_T5_,@"STO_CUDA_ENTRY STV_DEFAULT"
_ZN2at6native27unrolled_elementwise_kernelINS0_11FillFunctorIaEESt5arrayIPcLm1EELi4E23TrivialOffsetCalculatorILi0EjES7_ILi1EjENS0_6memory12LoadWithCastILi0EEENSA_13StoreWithCastILi1EEEEEviT_T0_T2_T3_T4_T5_:
.text._ZN2at6native27unrolled_elementwise_kernelINS0_11FillFunctorIaEESt5arrayIPcLm1EELi4E23TrivialOffsetCalculatorILi0EjES7_ILi1EjENS0_6memory12LoadWithCastILi0EEENSA_13StoreWithCastILi1EEEEEviT_T0_T2_T3_T4_T5_:
        /* <DEDUP_REMOVED lines=30> */
.L_x_6369:
[----:B------:R0:W-:Y:S01]  /*01e0*/  STG.E.U8 [R2.64], R18 ;  /* 0x0000001202007986 */ /* 0x0001e2000c101124 */
[----:B------:R-:W-:Y:S05]  /*01f0*/  BRA `(.L_x_6365) ;  /* 0x00000d9000007947 */ /* 0x000fea0003800000 */
.L_x_6368:
        /* <DEDUP_REMOVED lines=10> */
.L_x_6372:
[----:B------:R-:W-:-:S05]  /*02a0*/  PRMT R5, R18, 0x8880, RZ ;  /* 0x0000888012057816 */ /* 0x000fca00000000ff */
[----:B------:R0:W-:Y:S01]  /*02b0*/  STG.E [R2.64], R5 ;  /* 0x0000000502007986 */ /* 0x0001e2000c101924 */
[----:B------:R-:W-:Y:S05]  /*02c0*/  BRA `(.L_x_6365) ;  /* 0x00000cc000007947 */ /* 0x000fea0003800000 */
.L_x_6371:
[----:B------:R-:W-:-:S04]  /*02d0*/  PRMT R5, R18, 0x8880, RZ ;  /* 0x0000888012057816 */ /* 0x000fc800000000ff */
[----:B------:R-:W-:-:S05]  /*02e0*/  PRMT R5, R5, 0x7710, RZ ;  /* 0x0000771005057816 */ /* 0x000fca00000000ff */
[----:B------:R0:W-:Y:S01]  /*02f0*/  STG.E.U16 [R2.64], R5 ;  /* 0x0000000502007986 */ /* 0x0001e2000c101524 */
[----:B------:R-:W-:Y:S05]  /*0300*/  BRA `(.L_x_6365) ;  /* 0x00000c8000007947 */ /* 0x000fea0003800000 */
.L_x_6367:
        /* <DEDUP_REMOVED lines=9> */
.L_x_6374:
[----:B------:R-:W0:Y:S02]  /*03a0*/  I2F.S8 R0, R18 ;  /* 0x0000001200007306 */ /* 0x000e240000001400 */
[----:B0-----:R-:W-:-:S05]  /*03b0*/  F2FP.PACK_AB R0, RZ, R0 ;  /* 0x00000000ff00723e */ /* 0x001fca00000000ff */
[----:B------:R0:W-:Y:S01]  /*03c0*/  STG.E.U16 [R2.64], R0 ;  /* 0x0000000002007986 */ /* 0x0001e2000c101524 */
[----:B------:R-:W-:Y:S05]  /*03d0*/  BRA `(.L_x_6365) ;  /* 0x00000bb000007947 */ /* 0x000fea0003800000 */
.L_x_6373:
        /* <DEDUP_REMOVED lines=10> */
.L_x_6376:
[----:B------:R-:W0:Y:S02]  /*0480*/  I2F.S8 R0, R18 ;  /* 0x0000001200007306 */ /* 0x000e240000001400 */
[----:B0-----:R-:W-:-:S04]  /*0490*/  F2FP.PACK_AB R5, RZ, R0 ;  /* 0x00000000ff05723e */ /* 0x001fc800000000ff */
[----:B------:R-:W-:-:S05]  /*04a0*/  PRMT R5, R5, 0x5410, RZ ;  /* 0x0000541005057816 */ /* 0x000fca00000000ff */
[----:B------:R0:W-:Y:S01]  /*04b0*/  STG.E [R2.64], R5 ;  /* 0x0000000502007986 */ /* 0x0001e2000c101924 */
[----:B------:R-:W-:Y:S05]  /*04c0*/  BRA `(.L_x_6365) ;  /* 0x00000ac000007947 */ /* 0x000fea0003800000 */
.L_x_6375:
[----:B------:R-:W-:-:S04]  /*04d0*/  PRMT R4, R18, 0x8880, RZ ;  /* 0x0000888012047816 */ /* 0x000fc800000000ff */
[----:B------:R-:W-:-:S06]  /*04e0*/  PRMT R4, R4, 0x7710, RZ ;  /* 0x0000771004047816 */ /* 0x000fcc00000000ff */
[----:B------:R-:W0:Y:S02]  /*04f0*/  I2F.F64.S16 R4, R4 ;  /* 0x0000000400047312 */ /* 0x000e240000101c00 */
[----:B0-----:R0:W-:Y:S01]  /*0500*/  STG.E.64 [R2.64], R4 ;  /* 0x0000000402007986 */ /* 0x0011e2000c101b24 */
[----:B------:R-:W-:Y:S05]  /*0510*/  BRA `(.L_x_6365) ;  /* 0x00000a7000007947 */ /* 0x000fea0003800000 */
.L_x_6366:
        /* <DEDUP_REMOVED lines=12> */
.L_x_6379:
[----:B------:R-:W-:Y:S01]  /*05e0*/  PRMT R4, R18, 0x8880, RZ ;  /* 0x0000888012047816 */ /* 0x000fe200000000ff */
[----:B------:R-:W-:-:S03]  /*05f0*/  CS2R R6, SRZ ;  /* 0x0000000000067805 */ /* 0x000fc6000001ff00 */
[----:B------:R-:W-:-:S06]  /*0600*/  PRMT R4, R4, 0x7710, RZ ;  /* 0x0000771004047816 */ /* 0x000fcc00000000ff */
[----:B------:R-:W0:Y:S02]  /*0610*/  I2F.F64.S16 R4, R4 ;  /* 0x0000000400047312 */ /* 0x000e240000101c00 */
[----:B0-----:R0:W-:Y:S01]  /*0620*/  STG.E.128 [R2.64], R4 ;  /* 0x0000000402007986 */ /* 0x0011e2000c101d24 */
[----:B------:R-:W-:Y:S05]  /*0630*/  BRA `(.L_x_6365) ;  /* 0x0000095000007947 */ /* 0x000fea0003800000 */
.L_x_6378:
        /* <DEDUP_REMOVED lines=20> */
.L_x_6382:
[----:B------:R-:W-:-:S05]  /*0780*/  LOP3.LUT R5, R4, R5, RZ, 0xfc, !PT ;  /* 0x0000000504057212 */ /* 0x000fca00078efcff */
[----:B------:R0:W-:Y:S01]  /*0790*/  STG.E.U8 [R2.64], R5 ;  /* 0x0000000502007986 */ /* 0x0001e2000c101124 */
[----:B------:R-:W-:Y:S05]  /*07a0*/  BRA `(.L_x_6365) ;  /* 0x000007e000007947 */ /* 0x000fea0003800000 */
.L_x_6381:
        /* <DEDUP_REMOVED lines=12> */
.L_x_6383:
[----:B------:R-:W-:Y:S01]  /*0870*/  IMAD.MOV.U32 R0, RZ, RZ, 0x7f ;  /* 0x0000007fff007424 */ /* 0x000fe200078e00ff */
[----:B------:R-:W-:-:S04]  /*0880*/  ISETP.GT.U32.AND P0, PT, R4, 0x7f800000, PT ;  /* 0x7f8000000400780c */ /* 0x000fc80003f04070 */
[----:B------:R-:W-:Y:S02]  /*0890*/  SEL R0, R0, 0x7c, P0 ;  /* 0x0000007c00007807 */ /* 0x000fe40000000000 */
.L_x_6384:
[----:B------:R-:W-:-:S04]  /*08a0*/  LOP3.LUT R5, R5, 0x80000000, RZ, 0xc0, !PT ;  /* 0x8000000005057812 */ /* 0x000fc800078ec0ff */
[----:B------:R-:W-:-:S04]  /*08b0*/  SHF.R.U32.HI R5, RZ, 0x18, R5 ;  /* 0x00000018ff057819 */ /* 0x000fc80000011605 */
[----:B------:R-:W-:-:S05]  /*08c0*/  LOP3.LUT R5, R0, R5, RZ, 0xfc, !PT ;  /* 0x0000000500057212 */ /* 0x000fca00078efcff */
[----:B------:R0:W-:Y:S01]  /*08d0*/  STG.E.U8 [R2.64], R5 ;  /* 0x0000000502007986 */ /* 0x0001e2000c101124 */
[----:B------:R-:W-:Y:S05]  /*08e0*/  BRA `(.L_x_6365) ;  /* 0x000006a000007947 */ /* 0x000fea0003800000 */
.L_x_6380:
[----:B------:R-:W0:Y:S02]  /*08f0*/  I2F.S8 R0, R18 ;  /* 0x0000001200007306 */ /* 0x000e240000001400 */
[----:B0-----:R-:W-:-:S05]  /*0900*/  F2FP.BF16.PACK_AB R0, RZ, R0 ;  /* 0x00000000ff00723e */ /* 0x001fca00000010ff */
[----:B------:R0:W-:Y:S01]  /*0910*/  STG.E.U16 [R2.64], R0 ;  /* 0x0000000002007986 */ /* 0x0001e2000c101524 */
[----:B------:R-:W-:Y:S05]  /*0920*/  BRA `(.L_x_6365) ;  /* 0x0000066000007947 */ /* 0x000fea0003800000 */
.L_x_6377:
        /* <DEDUP_REMOVED lines=12> */
.L_x_6387:
        /* <DEDUP_REMOVED lines=16> */
.L_x_6389:
[----:B------:R-:W-:-:S04]  /*0af0*/  LOP3.LUT R5, R5, 0x80000000, RZ, 0xc0, !PT ;  /* 0x8000000005057812 */ /* 0x000fc800078ec0ff */
[----:B------:R-:W-:-:S04]  /*0b00*/  SHF.R.U32.HI R5, RZ, 0x18, R5 ;  /* 0x00000018ff057819 */ /* 0x000fc80000011605 */
[----:B------:R-:W-:-:S04]  /*0b10*/  LOP3.LUT R4, R4, R5, RZ, 0xfc, !PT ;  /* 0x0000000504047212 */ /* 0x000fc800078efcff */
[----:B------:R-:W-:-:S05]  /*0b20*/  PRMT R0, R4, 0x7610, R0 ;  /* 0x0000761004007816 */ /* 0x000fca0000000000 */
.L_x_6388:
[----:B------:R0:W-:Y:S01]  /*0b30*/  STG.E.U8 [R2.64], R0 ;  /* 0x0000000002007986 */ /* 0x0001e2000c101124 */
[----:B------:R-:W-:Y:S05]  /*0b40*/  BRA `(.L_x_6365) ;  /* 0x0000044000007947 */ /* 0x000fea0003800000 */
.L_x_6386:
        /* <DEDUP_REMOVED lines=16> */
.L_x_6391:
[----:B------:R-:W-:-:S04]  /*0c50*/  LOP3.LUT R5, R5, 0x80000000, RZ, 0xc0, !PT ;  /* 0x8000000005057812 */ /* 0x000fc800078ec0ff */
[----:B------:R-:W-:-:S04]  /*0c60*/  SHF.R.U32.HI R5, RZ, 0x18, R5 ;  /* 0x00000018ff057819 */ /* 0x000fc80000011605 */
[----:B------:R-:W-:-:S04]  /*0c70*/  LOP3.LUT R4, R4, R5, RZ, 0xfc, !PT ;  /* 0x0000000504047212 */ /* 0x000fc800078efcff */
[----:B------:R-:W-:-:S05]  /*0c80*/  PRMT R0, R4, 0x7610, R0 ;  /* 0x0000761004007816 */ /* 0x000fca0000000000 */
.L_x_6390:
[----:B------:R0:W-:Y:S01]  /*0c90*/  STG.E.U8 [R2.64], R0 ;  /* 0x0000000002007986 */ /* 0x0001e2000c101124 */
[----:B------:R-:W-:Y:S05]  /*0ca0*/  BRA `(.L_x_6365) ;  /* 0x000002e000007947 */ /* 0x000fea0003800000 */
.L_x_6385:
        /* <DEDUP_REMOVED lines=18> */
.L_x_6394:
[----:B------:R0:W-:Y:S01]  /*0dd0*/  STG.E.U8 [R2.64], R5 ;  /* 0x0000000502007986 */ /* 0x0001e2000c101124 */
[----:B------:R-:W-:Y:S05]  /*0de0*/  BRA `(.L_x_6365) ;  /* 0x000001a000007947 */ /* 0x000fea0003800000 */
.L_x_6370:
        /* <DEDUP_REMOVED lines=20> */
.L_x_6393:
[----:B------:R-:W-:-:S04]  /*0f30*/  PRMT R4, R18, 0x8880, RZ ;  /* 0x0000888012047816 */ /* 0x000fc800000000ff */
[----:B------:R-:W-:-:S05]  /*0f40*/  SHF.R.S32.HI R5, RZ, 0x1f, R4 ;  /* 0x0000001fff057819 */ /* 0x000fca0000011404 */
[----:B------:R0:W-:Y:S01]  /*0f50*/  STG.E.64 [R2.64], R4 ;  /* 0x0000000402007986 */ /* 0x0001e2000c101b24 */
[----:B------:R-:W-:Y:S05]  /*0f60*/  BRA `(.L_x_6365) ;  /* 0x0000002000007947 */ /* 0x000fea0003800000 */
.L_x_6392:
[----:B------:R-:W-:-:S05]  /*0f70*/  PRMT R5, R18, 0x8880, RZ ;  /* 0x0000888012057816 */ /* 0x000fca00000000ff */
[----:B------:R0:W-:Y:S02]  /*0f80*/  STG.E [R2.64], R5 ;  /* 0x0000000502007986 */ /* 0x0001e4000c101924 */
.L_x_6365:
[----:B-1-3--:R-:W-:Y:S05]  /*0f90*/  BSYNC B6 ;  /* 0x0000000000067941 */ /* 0x00afea0003800000 */
.L_x_6364:
        /* <DEDUP_REMOVED lines=21> */
.L_x_6400:
[----:B------:R0:W-:Y:S01]  /*10f0*/  STG.E.U8 [R2.64], R18 ;  /* 0x0000001202007986 */ /* 0x0001e2000c101124 */
[----:B------:R-:W-:Y:S05]  /*1100*/  BRA `(.L_x_6402) ;  /* 0x00000d9000007947 */ /* 0x000fea0003800000 */
.L_x_6399:
        /* <DEDUP_REMOVED lines=10> */
.L_x_6404:
[----:B------:R-:W-:-:S05]  /*11b0*/  PRMT R5, R18, 0x8880, RZ ;  /* 0x0000888012057816 */ /* 0x000fca00000000ff */
[----:B------:R0:W-:Y:S01]  /*11c0*/  STG.E [R2.64], R5 ;  /* 0x0000000502007986 */ /* 0x0001e2000c101924 */
[----:B------:R-:W-:Y:S05]  /*11d0*/  BRA `(.L_x_6402) ;  /* 0x00000cc000007947 */ /* 0x000fea0003800000 */
.L_x_6403:
[----:B------:R-:W-:-:S04]  /*11e0*/  PRMT R5, R18, 0x8880, RZ ;  /* 0x0000888012057816 */ /* 0x000fc800000000ff */
[----:B------:R-:W-:-:S05]  /*11f0*/  PRMT R5, R5, 0x7710, RZ ;  /* 0x0000771005057816 */ /* 0x000fca00000000ff */
[----:B------:R0:W-:Y:S01]  /*1200*/  STG.E.U16 [R2.64], R5 ;  /* 0x0000000502007986 */ /* 0x0001e2000c101524 */
[----:B------:R-:W-:Y:S05]  /*1210*/  BRA `(.L_x_6402) ;  /* 0x00000c8000007947 */ /* 0x000fea0003800000 */
.L_x_6398:
        /* <DEDUP_REMOVED lines=9> */
.L_x_6406:
[----:B------:R-:W0:Y:S02]  /*12b0*/  I2F.S8 R0, R18 ;  /* 0x0000001200007306 */ /* 0x000e240000001400 */
[----:B0-----:R-:W-:-:S05]  /*12c0*/  F2FP.PACK_AB R0, RZ, R0 ;  /* 0x00000000ff00723e */ /* 0x001fca00000000ff */
[----:B------:R0:W-:Y:S01]  /*12d0*/  STG.E.U16 [R2.64], R0 ;  /* 0x0000000002007986 */ /* 0x0001e2000c101524 */
[----:B------:R-:W-:Y:S05]  /*12e0*/  BRA `(.L_x_6402) ;  /* 0x00000bb000007947 */ /* 0x000fea0003800000 */
.L_x_6405:
        /* <DEDUP_REMOVED lines=10> */
.L_x_6408:
[----:B------:R-:W0:Y:S02]  /*1390*/  I2F.S8 R0, R18 ;  /* 0x0000001200007306 */ /* 0x000e240000001400 */
[----:B0-----:R-:W-:-:S04]  /*13a0*/  F2FP.PACK_AB R0, RZ, R0 ;  /* 0x00000000ff00723e */ /* 0x001fc800000000ff */
[----:B------:R-:W-:-:S05]  /*13b0*/  PRMT R0, R0, 0x5410, RZ ;  /* 0x0000541000007816 */ /* 0x000fca00000000ff */
[----:B------:R0:W-:Y:S01]  /*13c0*/  STG.E [R2.64], R0 ;  /* 0x0000000002007986 */ /* 0x0001e2000c101924 */
[----:B------:R-:W-:Y:S05]  /*13d0*/  BRA `(.L_x_6402) ;  /* 0x00000ac000007947 */ /* 0x000fea0003800000 */
.L_x_6407:
[----:B------:R-:W-:-:S04]  /*13e0*/  PRMT R4, R18, 0x8880, RZ ;  /* 0x0000888012047816 */ /* 0x000fc800000000ff */
[----:B------:R-:W-:-:S06]  /*13f0*/  PRMT R4, R4, 0x7710, RZ ;  /* 0x0000771004047816 */ /* 0x000fcc00000000ff */
[----:B------:R-:W0:Y:S02]  /*1400*/  I2F.F64.S16 R4, R4 ;  /* 0x0000000400047312 */ /* 0x000e240000101c00 */
[----:B0-----:R0:W-:Y:S01]  /*1410*/  STG.E.64 [R2.64], R4 ;  /* 0x0000000402007986 */ /* 0x0011e2000c101b24 */
[----:B------:R-:W-:Y:S05]  /*1420*/  BRA `(.L_x_6402) ;  /* 0x00000a7000007947 */ /* 0x000fea0003800000 */
.L_x_6397:
        /* <DEDUP_REMOVED lines=12> */
.L_x_6411:
[----:B------:R-:W-:Y:S01]  /*14f0*/  PRMT R4, R18, 0x8880, RZ ;  /* 0x0000888012047816 */ /* 0x000fe200000000ff */
[----:B------:R-:W-:-:S03]  /*1500*/  CS2R R6, SRZ ;  /* 0x0000000000067805 */ /* 0x000fc6000001ff00 */
[----:B------:R-:W-:-:S06]  /*1510*/  PRMT R4, R4, 0x7710, RZ ;  /* 0x0000771004047816 */ /* 0x000fcc00000000ff */
[----:B------:R-:W0:Y:S02]  /*1520*/  I2F.F64.S16 R4, R4 ;  /* 0x0000000400047312 */ /* 0x000e240000101c00 */
[----:B0-----:R0:W-:Y:S01]  /*1530*/  STG.E.128 [R2.64], R4 ;  /* 0x0000000402007986 */ /* 0x0011e2000c101d24 */
[----:B------:R-:W-:Y:S05]  /*1540*/  BRA `(.L_x_6402) ;  /* 0x0000095000007947 */ /* 0x000fea0003800000 */
.L_x_6410:
        /* <DEDUP_REMOVED lines=20> */
.L_x_6414:
[----:B------:R-:W-:-:S05]  /*1690*/  LOP3.LUT R5, R0, R9, RZ, 0xfc, !PT ;  /* 0x0000000900057212 */ /* 0x000fca00078efcff */
[----:B------:R0:W-:Y:S01]  /*16a0*/  STG.E.U8 [R2.64], R5 ;  /* 0x0000000502007986 */ /* 0x0001e2000c101124 */
[----:B------:R-:W-:Y:S05]  /*16b0*/  BRA `(.L_x_6402) ;  /* 0x000007e000007947 */ /* 0x000fea0003800000 */
.L_x_6413:
        /* <DEDUP_REMOVED lines=12> */
.L_x_6415:
[----:B------:R-:W-:Y:S01]  /*1780*/  ISETP.GT.U32.AND P0, PT, R0, 0x7f800000, PT ;  /* 0x7f8000000000780c */ /* 0x000fe20003f04070 */
[----:B------:R-:W-:-:S05]  /*1790*/  IMAD.MOV.U32 R0, RZ, RZ, 0x7f ;  /* 0x0000007fff007424 */ /* 0x000fca00078e00ff */
[----:B------:R-:W-:Y:S02]  /*17a0*/  SEL R0, R0, 0x7c, P0 ;  /* 0x0000007c00007807 */ /* 0x000fe40000000000 */
.L_x_6416:
[----:B------:R-:W-:-:S04]  /*17b0*/  LOP3.LUT R4, R4, 0x80000000, RZ, 0xc0, !PT ;  /* 0x8000000004047812 */ /* 0x000fc800078ec0ff */
[----:B------:R-:W-:-:S04]  /*17c0*/  SHF.R.U32.HI R5, RZ, 0x18, R4 ;  /* 0x00000018ff057819 */ /* 0x000fc80000011604 */
[----:B------:R-:W-:-:S05]  /*17d0*/  LOP3.LUT R5, R0, R5, RZ, 0xfc, !PT ;  /* 0x0000000500057212 */ /* 0x000fca00078efcff */
[----:B------:R0:W-:Y:S01]  /*17e0*/  STG.E.U8 [R2.64], R5 ;  /* 0x0000000502007986 */ /* 0x0001e2000c101124 */
[----:B------:R-:W-:Y:S05]  /*17f0*/  BRA `(.L_x_6402) ;  /* 0x000006a000007947 */ /* 0x000fea0003800000 */
.L_x_6412:
[----:B------:R-:W0:Y:S02]  /*1800*/  I2F.S8 R0, R18 ;  /* 0x0000001200007306 */ /* 0x000e240000001400 */
[----:B0-----:R-:W-:-:S05]  /*1810*/  F2FP.BF16.PACK_AB R0, RZ, R0 ;  /* 0x00000000ff00723e */ /* 0x001fca00000010ff */
[----:B------:R0:W-:Y:S01]  /*1820*/  STG.E.U16 [R2.64], R0 ;  /* 0x0000000002007986 */ /* 0x0001e2000c101524 */
[----:B------:R-:W-:Y:S05]  /*1830*/  BRA `(.L_x_6402) ;  /* 0x0000066000007947 */ /* 0x000fea0003800000 */
.L_x_6409:
        /* <DEDUP_REMOVED lines=12> */
.L_x_6419:
        /* <DEDUP_REMOVED lines=17> */
.L_x_6421:
[----:B------:R-:W-:-:S04]  /*1a10*/  LOP3.LUT R4, R4, 0x80000000, RZ, 0xc0, !PT ;  /* 0x8000000004047812 */ /* 0x000fc800078ec0ff */
[----:B------:R-:W-:-:S04]  /*1a20*/  SHF.R.U32.HI R5, RZ, 0x18, R4 ;  /* 0x00000018ff057819 */ /* 0x000fc80000011604 */
[----:B------:R-:W-:-:S05]  /*1a30*/  LOP3.LUT R0, R0, R5, RZ, 0xfc, !PT ;  /* 0x0000000500007212 */ /* 0x000fca00078efcff */
.L_x_6420:
[----:B------:R0:W-:Y:S01]  /*1a40*/  STG.E.U8 [R2.64], R0 ;  /* 0x0000000002007986 */ /* 0x0001e2000c101124 */
[----:B------:R-:W-:Y:S05]  /*1a50*/  BRA `(.L_x_6402) ;  /* 0x0000044000007947 */ /* 0x000fea0003800000 */
.L_x_6418:
        /* <DEDUP_REMOVED lines=17> */
.L_x_6423:
[----:B------:R-:W-:-:S04]  /*1b70*/  LOP3.LUT R4, R4, 0x80000000, RZ, 0xc0, !PT ;  /* 0x8000000004047812 */ /* 0x000fc800078ec0ff */
[----:B------:R-:W-:-:S04]  /*1b80*/  SHF.R.U32.HI R5, RZ, 0x18, R4 ;  /* 0x00000018ff057819 */ /* 0x000fc80000011604 */
[----:B------:R-:W-:-:S05]  /*1b90*/  LOP3.LUT R0, R0, R5, RZ, 0xfc, !PT ;  /* 0x0000000500007212 */ /* 0x000fca00078efcff */
.L_x_6422:
[----:B------:R0:W-:Y:S01]  /*1ba0*/  STG.E.U8 [R2.64], R0 ;  /* 0x0000000002007986 */ /* 0x0001e2000c101124 */
[----:B------:R-:W-:Y:S05]  /*1bb0*/  BRA `(.L_x_6402) ;  /* 0x000002e000007947 */ /* 0x000fea0003800000 */
.L_x_6417:
        /* <DEDUP_REMOVED lines=18> */
.L_x_6426:
[----:B------:R0:W-:Y:S01]  /*1ce0*/  STG.E.U8 [R2.64], R0 ;  /* 0x0000000002007986 */ /* 0x0001e2000c101124 */
[----:B------:R-:W-:Y:S05]  /*1cf0*/  BRA `(.L_x_6402) ;  /* 0x000001a000007947 */ /* 0x000fea0003800000 */
.L_x_6401:
        /* <DEDUP_REMOVED lines=20> */
.L_x_6425:
[----:B------:R-:W-:-:S04]  /*1e40*/  PRMT R4, R18, 0x8880, RZ ;  /* 0x0000888012047816 */ /* 0x000fc800000000ff */
[----:B------:R-:W-:-:S05]  /*1e50*/  SHF.R.S32.HI R5, RZ, 0x1f, R4 ;  /* 0x0000001fff057819 */ /* 0x000fca0000011404 */
[----:B------:R0:W-:Y:S01]  /*1e60*/  STG.E.64 [R2.64], R4 ;  /* 0x0000000402007986 */ /* 0x0001e2000c101b24 */
[----:B------:R-:W-:Y:S05]  /*1e70*/  BRA `(.L_x_6402) ;  /* 0x0000002000007947 */ /* 0x000fea0003800000 */
.L_x_6424:
[----:B------:R-:W-:-:S05]  /*1e80*/  PRMT R5, R18, 0x8880, RZ ;  /* 0x0000888012057816 */ /* 0x000fca00000000ff */
[----:B------:R0:W-:Y:S02]  /*1e90*/  STG.E [R2.64], R5 ;  /* 0x0000000502007986 */ /* 0x0001e4000c101924 */
.L_x_6402:
        /* <DEDUP_REMOVED lines=21> */
.L_x_6430:
[----:B------:R0:W-:Y:S01]  /*1ff0*/  STG.E.U8 [R2.64], R18 ;  /* 0x0000001202007986 */ /* 0x0001e2000c101124 */
[----:B------:R-:W-:Y:S05]  /*2000*/  BRA `(.L_x_6432) ;  /* 0x00000d9000007947 */ /* 0x000fea0003800000 */
.L_x_6429:
        /* <DEDUP_REMOVED lines=10> */
.L_x_6434:
[----:B------:R-:W-:-:S05]  /*20b0*/  PRMT R5, R18, 0x8880, RZ ;  /* 0x0000888012057816 */ /* 0x000fca00000000ff */
[----:B------:R0:W-:Y:S01]  /*20c0*/  STG.E [R2.64], R5 ;  /* 0x0000000502007986 */ /* 0x0001e2000c101924 */
[----:B------:R-:W-:Y:S05]  /*20d0*/  BRA `(.L_x_6432) ;  /* 0x00000cc000007947 */ /* 0x000fea0003800000 */
.L_x_6433:
[----:B------:R-:W-:-:S04]  /*20e0*/  PRMT R5, R18, 0x8880, RZ ;  /* 0x0000888012057816 */ /* 0x000fc800000000ff */
[----:B------:R-:W-:-:S05]  /*20f0*/  PRMT R5, R5, 0x7710, RZ ;  /* 0x0000771005057816 */ /* 0x000fca00000000ff */
[----:B------:R0:W-:Y:S01]  /*2100*/  STG.E.U16 [R2.64], R5 ;  /* 0x0000000502007986 */ /* 0x0001e2000c101524 */
[----:B------:R-:W-:Y:S05]  /*2110*/  BRA `(.L_x_6432) ;  /* 0x00000c8000007947 */ /* 0x000fea0003800000 */
.L_x_6428:
        /* <DEDUP_REMOVED lines=9> */
.L_x_6436:
[----:B------:R-:W0:Y:S02]  /*21b0*/  I2F.S8 R0, R18 ;  /* 0x0000001200007306 */ /* 0x000e240000001400 */
[----:B0-----:R-:W-:-:S05]  /*21c0*/  F2FP.PACK_AB R0, RZ, R0 ;  /* 0x00000000ff00723e */ /* 0x001fca00000000ff */
[----:B------:R0:W-:Y:S01]  /*21d0*/  STG.E.U16 [R2.64], R0 ;  /* 0x0000000002007986 */ /* 0x0001e2000c101524 */
[----:B------:R-:W-:Y:S05]  /*21e0*/  BRA `(.L_x_6432) ;  /* 0x00000bb000007947 */ /* 0x000fea0003800000 */
.L_x_6435:
        /* <DEDUP_REMOVED lines=10> */
.L_x_6438:
[----:B------:R-:W0:Y:S02]  /*2290*/  I2F.S8 R0, R18 ;  /* 0x0000001200007306 */ /* 0x000e240000001400 */
[----:B0-----:R-:W-:-:S04]  /*22a0*/  F2FP.PACK_AB R0, RZ, R0 ;  /* 0x00000000ff00723e */ /* 0x001fc800000000ff */
[----:B------:R-:W-:-:S05]  /*22b0*/  PRMT R0, R0, 0x5410, RZ ;  /* 0x0000541000007816 */ /* 0x000fca00000000ff */
[----:B------:R0:W-:Y:S01]  /*22c0*/  STG.E [R2.64], R0 ;  /* 0x0000000002007986 */ /* 0x0001e2000c101924 */
[----:B------:R-:W-:Y:S05]  /*22d0*/  BRA `(.L_x_6432) ;  /* 0x00000ac000007947 */ /* 0x000fea0003800000 */
.L_x_6437:
[----:B------:R-:W-:-:S04]  /*22e0*/  PRMT R4, R18, 0x8880, RZ ;  /* 0x0000888012047816 */ /* 0x000fc800000000ff */
[----:B------:R-:W-:-:S06]  /*22f0*/  PRMT R4, R4, 0x7710, RZ ;  /* 0x0000771004047816 */ /* 0x000fcc00000000ff */
[----:B------:R-:W0:Y:S02]  /*2300*/  I2F.F64.S16 R4, R4 ;  /* 0x0000000400047312 */ /* 0x000e240000101c00 */
[----:B0-----:R0:W-:Y:S01]  /*2310*/  STG.E.64 [R2.64], R4 ;  /* 0x0000000402007986 */ /* 0x0011e2000c101b24 */
[----:B------:R-:W-:Y:S05]  /*2320*/  BRA `(.L_x_6432) ;  /* 0x00000a7000007947 */ /* 0x000fea0003800000 */
.L_x_6427:
        /* <DEDUP_REMOVED lines=12> */
.L_x_6441:
[----:B------:R-:W-:Y:S01]  /*23f0*/  PRMT R4, R18, 0x8880, RZ ;  /* 0x0000888012047816 */ /* 0x000fe200000000ff */
[----:B------:R-:W-:-:S03]  /*2400*/  CS2R R6, SRZ ;  /* 0x0000000000067805 */ /* 0x000fc6000001ff00 */
[----:B------:R-:W-:-:S06]  /*2410*/  PRMT R4, R4, 0x7710, RZ ;  /* 0x0000771004047816 */ /* 0x000fcc00000000ff */
[----:B------:R-:W0:Y:S02]  /*2420*/  I2F.F64.S16 R4, R4 ;  /* 0x0000000400047312 */ /* 0x000e240000101c00 */
[----:B0-----:R0:W-:Y:S01]  /*2430*/  STG.E.128 [R2.64], R4 ;  /* 0x0000000402007986 */ /* 0x0011e2000c101d24 */
[----:B------:R-:W-:Y:S05]  /*2440*/  BRA `(.L_x_6432) ;  /* 0x0000095000007947 */ /* 0x000fea0003800000 */
.L_x_6440:
        /* <DEDUP_REMOVED lines=20> */
.L_x_6444:
[----:B------:R-:W-:-:S05]  /*2590*/  LOP3.LUT R5, R0, R9, RZ, 0xfc, !PT ;  /* 0x0000000900057212 */ /* 0x000fca00078efcff */
[----:B------:R0:W-:Y:S01]  /*25a0*/  STG.E.U8 [R2.64], R5 ;  /* 0x0000000502007986 */ /* 0x0001e2000c101124 */
[----:B------:R-:W-:Y:S05]  /*25b0*/  BRA `(.L_x_6432) ;  /* 0x000007e000007947 */ /* 0x000fea0003800000 */
.L_x_6443:
        /* <DEDUP_REMOVED lines=12> */
.L_x_6445:
[----:B------:R-:W-:Y:S01]  /*2680*/  ISETP.GT.U32.AND P0, PT, R0, 0x7f800000, PT ;  /* 0x7f8000000000780c */ /* 0x000fe20003f04070 */
[----:B------:R-:W-:-:S05]  /*2690*/  IMAD.MOV.U32 R0, RZ, RZ, 0x7f ;  /* 0x0000007fff007424 */ /* 0x000fca00078e00ff */
[----:B------:R-:W-:Y:S02]  /*26a0*/  SEL R0, R0, 0x7c, P0 ;  /* 0x0000007c00007807 */ /* 0x000fe40000000000 */
.L_x_6446:
[----:B------:R-:W-:-:S04]  /*26b0*/  LOP3.LUT R4, R4, 0x80000000, RZ, 0xc0, !PT ;  /* 0x8000000004047812 */ /* 0x000fc800078ec0ff */
[----:B------:R-:W-:-:S04]  /*26c0*/  SHF.R.U32.HI R5, RZ, 0x18, R4 ;  /* 0x00000018ff057819 */ /* 0x000fc80000011604 */
[----:B------:R-:W-:-:S05]  /*26d0*/  LOP3.LUT R5, R0, R5, RZ, 0xfc, !PT ;  /* 0x0000000500057212 */ /* 0x000fca00078efcff */
[----:B------:R0:W-:Y:S01]  /*26e0*/  STG.E.U8 [R2.64], R5 ;  /* 0x0000000502007986 */ /* 0x0001e2000c101124 */
[----:B------:R-:W-:Y:S05]  /*26f0*/  BRA `(.L_x_6432) ;  /* 0x000006a000007947 */ /* 0x000fea0003800000 */
.L_x_6442:
[----:B------:R-:W0:Y:S02]  /*2700*/  I2F.S8 R0, R18 ;  /* 0x0000001200007306 */ /* 0x000e240000001400 */
[----:B0-----:R-:W-:-:S05]  /*2710*/  F2FP.BF16.PACK_AB R0, RZ, R0 ;  /* 0x00000000ff00723e */ /* 0x001fca00000010ff */
[----:B------:R0:W-:Y:S01]  /*2720*/  STG.E.U16 [R2.64], R0 ;  /* 0x0000000002007986 */ /* 0x0001e2000c101524 */
[----:B------:R-:W-:Y:S05]  /*2730*/  BRA `(.L_x_6432) ;  /* 0x0000066000007947 */ /* 0x000fea0003800000 */
.L_x_6439:
        /* <DEDUP_REMOVED lines=12> */
.L_x_6449:
        /* <DEDUP_REMOVED lines=17> */
.L_x_6451:
[----:B------:R-:W-:-:S04]  /*2910*/  LOP3.LUT R4, R4, 0x80000000, RZ, 0xc0, !PT ;  /* 0x8000000004047812 */ /* 0x000fc800078ec0ff */
[----:B------:R-:W-:-:S04]  /*2920*/  SHF.R.U32.HI R5, RZ, 0x18, R4 ;  /* 0x00000018ff057819 */ /* 0x000fc80000011604 */
[----:B------:R-:W-:-:S05]  /*2930*/  LOP3.LUT R0, R0, R5, RZ, 0xfc, !PT ;  /* 0x0000000500007212 */ /* 0x000fca00078efcff */
.L_x_6450:
[----:B------:R0:W-:Y:S01]  /*2940*/  STG.E.U8 [R2.64], R0 ;  /* 0x0000000002007986 */ /* 0x0001e2000c101124 */
[----:B------:R-:W-:Y:S05]  /*2950*/  BRA `(.L_x_6432) ;  /* 0x0000044000007947 */ /* 0x000fea0003800000 */
.L_x_6448:
        /* <DEDUP_REMOVED lines=17> */
.L_x_6453:
[----:B------:R-:W-:-:S04]  /*2a70*/  LOP3.LUT R4, R4, 0x80000000, RZ, 0xc0, !PT ;  /* 0x8000000004047812 */ /* 0x000fc800078ec0ff */
[----:B------:R-:W-:-:S04]  /*2a80*/  SHF.R.U32.HI R5, RZ, 0x18, R4 ;  /* 0x00000018ff057819 */ /* 0x000fc80000011604 */
[----:B------:R-:W-:-:S05]  /*2a90*/  LOP3.LUT R0, R0, R5, RZ, 0xfc, !PT ;  /* 0x0000000500007212 */ /* 0x000fca00078efcff */
.L_x_6452:
[----:B------:R0:W-:Y:S01]  /*2aa0*/  STG.E.U8 [R2.64], R0 ;  /* 0x0000000002007986 */ /* 0x0001e2000c101124 */
[----:B------:R-:W-:Y:S05]  /*2ab0*/  BRA `(.L_x_6432) ;  /* 0x000002e000007947 */ /* 0x000fea0003800000 */
.L_x_6447:
        /* <DEDUP_REMOVED lines=18> */
.L_x_6456:
[----:B------:R0:W-:Y:S01]  /*2be0*/  STG.E.U8 [R2.64], R0 ;  /* 0x0000000002007986 */ /* 0x0001e2000c101124 */
[----:B------:R-:W-:Y:S05]  /*2bf0*/  BRA `(.L_x_6432) ;  /* 0x000001a000007947 */ /* 0x000fea0003800000 */
.L_x_6431:
        /* <DEDUP_REMOVED lines=20> */
.L_x_6455:
[----:B------:R-:W-:-:S04]  /*2d40*/  PRMT R4, R18, 0x8880, RZ ;  /* 0x0000888012047816 */ /* 0x000fc800000000ff */
[----:B------:R-:W-:-:S05]  /*2d50*/  SHF.R.S32.HI R5, RZ, 0x1f, R4 ;  /* 0x0000001fff057819 */ /* 0x000fca0000011404 */
[----:B------:R0:W-:Y:S01]  /*2d60*/  STG.E.64 [R2.64], R4 ;  /* 0x0000000402007986 */ /* 0x0001e2000c101b24 */
[----:B------:R-:W-:Y:S05]  /*2d70*/  BRA `(.L_x_6432) ;  /* 0x0000002000007947 */ /* 0x000fea0003800000 */
.L_x_6454:
[----:B------:R-:W-:-:S05]  /*2d80*/  PRMT R5, R18, 0x8880, RZ ;  /* 0x0000888012057816 */ /* 0x000fca00000000ff */
[----:B------:R0:W-:Y:S02]  /*2d90*/  STG.E [R2.64], R5 ;  /* 0x0000000502007986 */ /* 0x0001e4000c101924 */
.L_x_6432:
[----:B------:R-:W-:Y:S02]  /*2da0*/  IADD3 R16, R16, 0x80, RZ ;  /* 0x0000008010107810 */ /* 0x000fe40007ffe0ff */
.L_x_6396:
[----:B------:R-:W-:Y:S05]  /*2db0*/  BSYNC B6 ;  /* 0x0000000000067941 */ /* 0x000fea0003800000 */
.L_x_6395:
        /* <DEDUP_REMOVED lines=19> */
.L_x_6460:
[----:B------:R-:W-:Y:S01]  /*2ef0*/  STG.E.U8 [R2.64], R18 ;  /* 0x0000001202007986 */ /* 0x000fe2000c101124 */
[----:B------:R-:W-:Y:S05]  /*2f00*/  EXIT ;  /* 0x000000000000794d */ /* 0x000fea0003800000 */
.L_x_6459:
        /* <DEDUP_REMOVED lines=10> */
.L_x_6463:
[----:B------:R-:W-:-:S05]  /*2fb0*/  PRMT R5, R18, 0x8880, RZ ;  /* 0x0000888012057816 */ /* 0x000fca00000000ff */
[----:B------:R-:W-:Y:S01]  /*2fc0*/  STG.E [R2.64], R5 ;  /* 0x0000000502007986 */ /* 0x000fe2000c101924 */
[----:B------:R-:W-:Y:S05]  /*2fd0*/  EXIT ;  /* 0x000000000000794d */ /* 0x000fea0003800000 */
.L_x_6462:
[----:B------:R-:W-:-:S04]  /*2fe0*/  PRMT R5, R18, 0x8880, RZ ;  /* 0x0000888012057816 */ /* 0x000fc800000000ff */
[----:B------:R-:W-:-:S05]  /*2ff0*/  PRMT R5, R5, 0x7710, RZ ;  /* 0x0000771005057816 */ /* 0x000fca00000000ff */
[----:B------:R-:W-:Y:S01]  /*3000*/  STG.E.U16 [R2.64], R5 ;  /* 0x0000000502007986 */ /* 0x000fe2000c101524 */
[----:B------:R-:W-:Y:S05]  /*3010*/  EXIT ;  /* 0x000000000000794d */ /* 0x000fea0003800000 */
.L_x_6458:
        /* <DEDUP_REMOVED lines=9> */
.L_x_6465:
[----:B------:R-:W0:Y:S02]  /*30b0*/  I2F.S8 R18, R18 ;  /* 0x0000001200127306 */ /* 0x000e240000001400 */
[----:B0-----:R-:W-:-:S05]  /*30c0*/  F2FP.PACK_AB R0, RZ, R18 ;  /* 0x00000012ff00723e */ /* 0x001fca00000000ff */
[----:B------:R-:W-:Y:S01]  /*30d0*/  STG.E.U16 [R2.64], R0 ;  /* 0x0000000002007986 */ /* 0x000fe2000c101524 */
[----:B------:R-:W-:Y:S05]  /*30e0*/  EXIT ;  /* 0x000000000000794d */ /* 0x000fea0003800000 */
.L_x_6464:
        /* <DEDUP_REMOVED lines=10> */
.L_x_6467:
[----:B------:R-:W0:Y:S02]  /*3190*/  I2F.S8 R18, R18 ;  /* 0x0000001200127306 */ /* 0x000e240000001400 */
[----:B0-----:R-:W-:-:S04]  /*31a0*/  F2FP.PACK_AB R0, RZ, R18 ;  /* 0x00000012ff00723e */ /* 0x001fc800000000ff */
[----:B------:R-:W-:-:S05]  /*31b0*/  PRMT R0, R0, 0x5410, RZ ;  /* 0x0000541000007816 */ /* 0x000fca00000000ff */
[----:B------:R-:W-:Y:S01]  /*31c0*/  STG.E [R2.64], R0 ;  /* 0x0000000002007986 */ /* 0x000fe2000c101924 */
[----:B------:R-:W-:Y:S05]  /*31d0*/  EXIT ;  /* 0x000000000000794d */ /* 0x000fea0003800000 */
.L_x_6466:
[----:B------:R-:W-:-:S04]  /*31e0*/  PRMT R4, R18, 0x8880, RZ ;  /* 0x0000888012047816 */ /* 0x000fc800000000ff */
[----:B------:R-:W-:-:S06]  /*31f0*/  PRMT R4, R4, 0x7710, RZ ;  /* 0x0000771004047816 */ /* 0x000fcc00000000ff */
[----:B------:R-:W0:Y:S02]  /*3200*/  I2F.F64.S16 R4, R4 ;  /* 0x0000000400047312 */ /* 0x000e240000101c00 */
[----:B0-----:R-:W-:Y:S01]  /*3210*/  STG.E.64 [R2.64], R4 ;  /* 0x0000000402007986 */ /* 0x001fe2000c101b24 */
[----:B------:R-:W-:Y:S05]  /*3220*/  EXIT ;  /* 0x000000000000794d */ /* 0x000fea0003800000 */
.L_x_6457:
        /* <DEDUP_REMOVED lines=12> */
.L_x_6470:
[----:B------:R-:W-:Y:S01]  /*32f0*/  PRMT R4, R18, 0x8880, RZ ;  /* 0x0000888012047816 */ /* 0x000fe200000000ff */
[----:B------:R-:W-:-:S03]  /*3300*/  CS2R R6, SRZ ;  /* 0x0000000000067805 */ /* 0x000fc6000001ff00 */
[----:B------:R-:W-:-:S06]  /*3310*/  PRMT R4, R4, 0x7710, RZ ;  /* 0x0000771004047816 */ /* 0x000fcc00000000ff */
[----:B------:R-:W0:Y:S02]  /*3320*/  I2F.F64.S16 R4, R4 ;  /* 0x0000000400047312 */ /* 0x000e240000101c00 */
[----:B0-----:R-:W-:Y:S01]  /*3330*/  STG.E.128 [R2.64], R4 ;  /* 0x0000000402007986 */ /* 0x001fe2000c101d24 */
[----:B------:R-:W-:Y:S05]  /*3340*/  EXIT ;  /* 0x000000000000794d */ /* 0x000fea0003800000 */
.L_x_6469:
        /* <DEDUP_REMOVED lines=20> */
.L_x_6473:
[----:B------:R-:W-:-:S05]  /*3490*/  LOP3.LUT R5, R0, R7, RZ, 0xfc, !PT ;  /* 0x0000000700057212 */ /* 0x000fca00078efcff */
[----:B------:R-:W-:Y:S01]  /*34a0*/  STG.E.U8 [R2.64], R5 ;  /* 0x0000000502007986 */ /* 0x000fe2000c101124 */
[----:B------:R-:W-:Y:S05]  /*34b0*/  EXIT ;  /* 0x000000000000794d */ /* 0x000fea0003800000 */
.L_x_6472:
        /* <DEDUP_REMOVED lines=12> */
.L_x_6474:
[----:B------:R-:W-:Y:S01]  /*3580*/  ISETP.GT.U32.AND P0, PT, R0, 0x7f800000, PT ;  /* 0x7f8000000000780c */ /* 0x000fe20003f04070 */
[----:B------:R-:W-:-:S05]  /*3590*/  IMAD.MOV.U32 R0, RZ, RZ, 0x7f ;  /* 0x0000007fff007424 */ /* 0x000fca00078e00ff */
[----:B------:R-:W-:Y:S02]  /*35a0*/  SEL R0, R0, 0x7c, P0 ;  /* 0x0000007c00007807 */ /* 0x000fe40000000000 */
.L_x_6475:
[----:B------:R-:W-:-:S04]  /*35b0*/  LOP3.LUT R18, R18, 0x80000000, RZ, 0xc0, !PT ;  /* 0x8000000012127812 */ /* 0x000fc800078ec0ff */
[----:B------:R-:W-:-:S04]  /*35c0*/  SHF.R.U32.HI R5, RZ, 0x18, R18 ;  /* 0x00000018ff057819 */ /* 0x000fc80000011612 */
[----:B------:R-:W-:-:S05]  /*35d0*/  LOP3.LUT R5, R0, R5, RZ, 0xfc, !PT ;  /* 0x0000000500057212 */ /* 0x000fca00078efcff */
[----:B------:R-:W-:Y:S01]  /*35e0*/  STG.E.U8 [R2.64], R5 ;  /* 0x0000000502007986 */ /* 0x000fe2000c101124 */
[----:B------:R-:W-:Y:S05]  /*35f0*/  EXIT ;  /* 0x000000000000794d */ /* 0x000fea0003800000 */
.L_x_6471:
[----:B------:R-:W0:Y:S02]  /*3600*/  I2F.S8 R18, R18 ;  /* 0x0000001200127306 */ /* 0x000e240000001400 */
[----:B0-----:R-:W-:-:S05]  /*3610*/  F2FP.BF16.PACK_AB R0, RZ, R18 ;  /* 0x00000012ff00723e */ /* 0x001fca00000010ff */
[----:B------:R-:W-:Y:S01]  /*3620*/  STG.E.U16 [R2.64], R0 ;  /* 0x0000000002007986 */ /* 0x000fe2000c101524 */
[----:B------:R-:W-:Y:S05]  /*3630*/  EXIT ;  /* 0x000000000000794d */ /* 0x000fea0003800000 */
.L_x_6468:
        /* <DEDUP_REMOVED lines=12> */
.L_x_6478:
        /* <DEDUP_REMOVED lines=17> */
.L_x_6480:
[----:B------:R-:W-:-:S04]  /*3810*/  LOP3.LUT R18, R18, 0x80000000, RZ, 0xc0, !PT ;  /* 0x8000000012127812 */ /* 0x000fc800078ec0ff */
[----:B------:R-:W-:-:S04]  /*3820*/  SHF.R.U32.HI R5, RZ, 0x18, R18 ;  /* 0x00000018ff057819 */ /* 0x000fc80000011612 */
[----:B------:R-:W-:-:S05]  /*3830*/  LOP3.LUT R0, R0, R5, RZ, 0xfc, !PT ;  /* 0x0000000500007212 */ /* 0x000fca00078efcff */
.L_x_6479:
[----:B------:R-:W-:Y:S01]  /*3840*/  STG.E.U8 [R2.64], R0 ;  /* 0x0000000002007986 */ /* 0x000fe2000c101124 */
[----:B------:R-:W-:Y:S05]  /*3850*/  EXIT ;  /* 0x000000000000794d */ /* 0x000fea0003800000 */
.L_x_6477:
        /* <DEDUP_REMOVED lines=17> */
.L_x_6482:
[----:B------:R-:W-:-:S04]  /*3970*/  LOP3.LUT R18, R18, 0x80000000, RZ, 0xc0, !PT ;  /* 0x8000000012127812 */ /* 0x000fc800078ec0ff */
[----:B------:R-:W-:-:S04]  /*3980*/  SHF.R.U32.HI R5, RZ, 0x18, R18 ;  /* 0x00000018ff057819 */ /* 0x000fc80000011612 */
[----:B------:R-:W-:-:S05]  /*3990*/  LOP3.LUT R0, R0, R5, RZ, 0xfc, !PT ;  /* 0x0000000500007212 */ /* 0x000fca00078efcff */
.L_x_6481:
[----:B------:R-:W-:Y:S01]  /*39a0*/  STG.E.U8 [R2.64], R0 ;  /* 0x0000000002007986 */ /* 0x000fe2000c101124 */
[----:B------:R-:W-:Y:S05]  /*39b0*/  EXIT ;  /* 0x000000000000794d */ /* 0x000fea0003800000 */
.L_x_6476:
        /* <DEDUP_REMOVED lines=18> */
.L_x_6485:
[----:B------:R-:W-:Y:S01]  /*3ae0*/  STG.E.U8 [R2.64], R0 ;  /* 0x0000000002007986 */ /* 0x000fe2000c101124 */
[----:B------:R-:W-:Y:S05]  /*3af0*/  EXIT ;  /* 0x000000000000794d */ /* 0x000fea0003800000 */
.L_x_6461:
        /* <DEDUP_REMOVED lines=20> */
.L_x_6484:
[----:B------:R-:W-:-:S04]  /*3c40*/  PRMT R4, R18, 0x8880, RZ ;  /* 0x0000888012047816 */ /* 0x000fc800000000ff */
[----:B------:R-:W-:-:S05]  /*3c50*/  SHF.R.S32.HI R5, RZ, 0x1f, R4 ;  /* 0x0000001fff057819 */ /* 0x000fca0000011404 */
[----:B------:R-:W-:Y:S01]  /*3c60*/  STG.E.64 [R2.64], R4 ;  /* 0x0000000402007986 */ /* 0x000fe2000c101b24 */
[----:B------:R-:W-:Y:S05]  /*3c70*/  EXIT ;  /* 0x000000000000794d */ /* 0x000fea0003800000 */
.L_x_6483:
[----:B------:R-:W-:-:S05]  /*3c80*/  PRMT R5, R18, 0x8880, RZ ;  /* 0x0000888012057816 */ /* 0x000fca00000000ff */
[----:B------:R-:W-:Y:S01]  /*3c90*/  STG.E [R2.64], R5 ;  /* 0x0000000502007986 */ /* 0x000fe2000c101924 */
[----:B------:R-:W-:Y:S05]  /*3ca0*/  EXIT ;  /* 0x000000000000794d */ /* 0x000fea0003800000 */
.L_x_6486:
        /* <DEDUP_REMOVED lines=13> */
.L_x_6968:


//--------------------- .text._ZN2at6native18elementwise_kernelILi128ELi4EZNS0_22gpu_kernel_impl_nocastINS0_11FillFunctorIaEEEEvRNS_18TensorIteratorBaseERKT_EUliE_EEviT1_ --------------------------
	.section	.text._ZN2at6native18elementwise_kernelILi128ELi4EZNS0_22gpu_kernel_impl_nocastINS0_11FillFunctorIaEEEEvRNS_18TensorIteratorBaseERKT_EUliE_EEviT1_,"ax",@progbits
	.sectioninfo	@"SHI_REGISTERS=12"
	.align	128
        .global         _ZN2at6native18elementwise_kernelILi128ELi4EZNS0_22gpu_kernel_impl_nocastINS0_11FillFunctorIaEEEEvRNS_18TensorIteratorBaseERKT_EUliE_EEviT1_
        .type           _ZN2at6native18elementwise_kernelILi128ELi4EZNS0_22gpu_kernel_impl_nocastINS0_11FillFunctorIaEEEEvRNS_18TensorIteratorBaseERKT_EUliE_EEviT1_,@function
        .size           _ZN2at6native18elementwise_kernelILi128ELi4EZNS0_22gpu_kernel_impl_nocastINS0_11FillFunctorIaEEEEvRNS_18TensorIteratorBaseERKT_EUliE_EEviT1_,(.L_x_6969 - _ZN2at6native18elementwise_kernelILi128ELi4EZNS0_22gpu_kernel_impl_nocastINS0_11FillFunctorIaEEEEvRNS_18TensorIteratorBaseERKT_EUliE_EEviT1_)
        .other          _ZN2at6native18elementwise_kernelILi128ELi4EZNS0_22gpu_kernel_impl_nocastINS0_11FillFunctorIaEEEEvRNS_18TensorIteratorBaseERKT_EUliE_EEviT1_,@"STO_CUDA_ENTRY STV_DEFAULT"
_ZN2at6native18elementwise_kernelILi128ELi4EZNS0_22gpu_kernel_impl_nocastINS0_11FillFunctorIaEEEEvRNS_18TensorIteratorBaseERKT_EUliE_EEviT1_:
.text._ZN2at6native18elementwise_kernelILi128ELi4EZNS0_22gpu_kernel_impl_nocastINS0_11FillFunctorIaEEEEvRNS_18TensorIteratorBaseERKT_EUliE_EEviT1_:
        /* <DEDUP_REMOVED lines=211> */
.L_x_6491:
        /* <DEDUP_REMOVED lines=206> */
.L_x_6493:
[----:B------:R-:W-:Y:S02]  /*1a10*/  IADD3 R4, P0, R3, c[0x0][0x300], RZ ;  /* 0x0000c00003047a10 */ /* 0x000fe40007f1e0ff */
[----:B------:R-:W-:-:S03]  /*1a20*/  IADD3 R2, R2, 0x80, RZ ;  /* 0x0000008002027810 */ /* 0x000fc60007ffe0ff */
[----:B------:R-:W-:-:S05]  /*1a30*/  IMAD.X R5, RZ, RZ, c[0x0][0x304], P0 ;  /* 0x0000c100ff057624 */ /* 0x000fca00000e06ff */
[----:B------:R0:W-:Y:S03]  /*1a40*/  STG.E.U8 [R4.64], R0 ;  /* 0x0000000004007986 */ /* 0x0001e6000c101104 */
.L_x_6490:
[----:B------:R-:W-:-:S13]  /*1a50*/  ISETP.GE.AND P0, PT, R2, c[0x0][0x160], PT ;  /* 0x0000580002007a0c */ /* 0x000fda0003f06270 */
[----:B------:R-:W-:Y:S01]  /*1a60*/  @P0 BREAK B1 ;  /* 0x0000000000010942 */ /* 0x000fe20003800000 */
[----:B------:R-:W-:Y:S05]  /*1a70*/  @P0 BRA `(.L_x_6492) ;  /* 0x00000cc000000947 */ /* 0x000fea0003800000 */
[----:B------:R-:W-:Y:S05]  /*1a80*/  BSYNC B1 ;  /* 0x0000000000017941 */ /* 0x000fea0003800000 */
.L_x_6489:
        /* <DEDUP_REMOVED lines=199> */
.L_x_6494:
[----:B------:R-:W-:Y:S02]  /*2700*/  IADD3 R4, P0, R3, c[0x0][0x300], RZ ;  /* 0x0000c00003047a10 */ /* 0x000fe40007f1e0ff */
[----:B------:R-:W-:Y:S02]  /*2710*/  IADD3 R2, R2, 0x80, RZ ;  /* 0x0000008002027810 */ /* 0x000fe40007ffe0ff */
[----:B------:R-:W-:-:S05]  /*2720*/  IADD3.X R5, RZ, c[0x0][0x304], RZ, P0, !PT ;  /* 0x0000c100ff057a10 */ /* 0x000fca00007fe4ff */
[----:B------:R0:W-:Y:S04]  /*2730*/  STG.E.U8 [R4.64], R0 ;  /* 0x0000000004007986 */ /* 0x0001e8000c101104 */
.L_x_6492:
[----:B------:R-:W-:Y:S05]  /*2740*/  BSYNC B0 ;  /* 0x0000000000007941 */ /* 0x000fea0003800000 */
.L_x_6488:
        /* <DEDUP_REMOVED lines=202> */
.L_x_6495:
[----:B------:R-:W-:-:S04]  /*33f0*/  IADD3 R2, P0, R2, c[0x0][0x300], RZ ;  /* 0x0000c00002027a10 */ /* 0x000fc80007f1e0ff */
[----:B------:R-:W-:-:S05]  /*3400*/  IADD3.X R3, RZ, c[0x0][0x304], RZ, P0, !PT ;  /* 0x0000c100ff037a10 */ /* 0x000fca00007fe4ff */
[----:B------:R-:W-:Y:S01]  /*3410*/  STG.E.U8 [R2.64], R0 ;  /* 0x0000000002007986 */ /* 0x000fe2000c101104 */
[----:B------:R-:W-:Y:S05]  /*3420*/  EXIT ;  /* 0x000000000000794d */ /* 0x000fea0003800000 */
.L_x_6487:
        /* <DEDUP_REMOVED lines=16> */
.L_x_6496:
        /* <DEDUP_REMOVED lines=13> */
.L_x_6969:


//--------------------- .text._ZN2at6native27unrolled_elementwise_kernelINS0_11FillFunctorIaEESt5arrayIPcLm1EELi4E23TrivialOffsetCalculatorILi0EjES7_ILi1EjENS0_6memory15LoadWithoutCastENSA_16StoreWithoutCastEEEviT_T0_T2_T3_T4_T5_ --------------------------
	.section	.text._ZN2at6native27unrolled_elementwise_kernelINS0_11FillFunctorIaEESt5arrayIPcLm1EELi4E23TrivialOffsetCalculatorILi0EjES7_ILi1EjENS0_6memory15LoadWithoutCastENSA_16StoreWithoutCastEEEviT_T0_T2_T3_T4_T5_,"ax",@progbits
	.sectioninfo	@"SHI_REGISTERS=12"
	.align	128
        .global         _ZN2at6native27unrolled_elementwise_kernelINS0_11FillFunctorIaEESt5arrayIPcLm1EELi4E23TrivialOffsetCalculatorILi0EjES7_ILi1EjENS0_6memory15LoadWithoutCastENSA_16StoreWithoutCastEEEviT_T0_T2_T3_T4_T5_
        .type           _ZN2at6native27unrolled_elementwise_kernelINS0_11FillFunctorIaEESt5arrayIPcLm1EELi4E23TrivialOffsetCalculatorILi0EjES7_ILi1EjENS0_6memory15LoadWithoutCastENSA_16StoreWithoutCastEEEviT_T0_T2_T3_T4_T5_,@function
        .size           _ZN2at6native27unrolled_elementwise_kernelINS0_11FillFunctorIaEESt5arrayIPcLm1EELi4E23TrivialOffsetCalculatorILi0EjES7_ILi1EjENS0_6memory15LoadWithoutCastENSA_16StoreWithoutCastEEEviT_T0_T2_T3_T4_T5_,(.L_x_6970 - _ZN2at6native27unrolled_elementwise_kernelINS0_11FillFunctorIaEESt5arrayIPcLm1EELi4E23TrivialOffsetCalculatorILi0EjES7_ILi1EjENS0_6memory15LoadWithoutCastENSA_16StoreWithoutCastEEEviT_T0_T2_T3_T4_T5_)
        .other          _ZN2at6native27unrolled_elementwise_kernelINS0_11FillFunctorIaEESt5arrayIPcLm1EELi4E23TrivialOffsetCalculatorILi0EjES7_ILi1EjENS0_6memory15LoadWithoutCastENSA_16StoreWithoutCastEEEviT_T0_T2_T3_T4_T5_,@"STO_CUDA_ENTRY STV_DEFAULT"
_ZN2at6native27unrolled_elementwise_kernelINS0_11FillFunctorIaEESt5arrayIPcLm1EELi4E23TrivialOffsetCalculatorILi0EjES7_ILi1EjENS0_6memory15LoadWithoutCastENSA_16StoreWithoutCastEEEviT_T0_T2_T3_T4_T5_:
.text._ZN2at6native27unrolled_elementwise_kernelINS0_11FillFunctorIaEESt5arrayIPcLm1EELi4E23TrivialOffsetCalculatorILi0EjES7_ILi1EjENS0_6memory15LoadWithoutCastENSA_16StoreWithoutCastEEEviT_T0_T2_T3_T4_T5_:
        /* <DEDUP_REMOVED lines=27> */
.L_x_6498:
[----:B------:R-:W-:Y:S05]  /*01b0*/  BSYNC B0 ;  /* 0x0000000000007941 */ /* 0x000fea0003800000 */
.L_x_6497:
[----:B------:R-:W-:-:S13]  /*01c0*/  ISETP.GE.AND P0, PT, R7, R0, PT ;  /* 0x000000000700720c */ /* 0x000fda0003f06270 */
[----:B------:R-:W-:Y:S05]  /*01d0*/  @P0 EXIT ;  /* 0x000000000000094d */ /* 0x000fea0003800000 */
[----:B0-----:R-:W-:-:S05]  /*01e0*/  IMAD R2, R6, 0x200, R7 ;  /* 0x0000020006027824 */ /* 0x001fca00078e0207 */
[----:B------:R-:W-:-:S05]  /*01f0*/  IADD3 R2, P0, R2, c[0x0][0x168], RZ ;  /* 0x00005a0002027a10 */ /* 0x000fca0007f1e0ff */
[----:B------:R-:W-:-:S05]  /*0200*/  IMAD.X R3, RZ, RZ, c[0x0][0x16c], P0 ;  /* 0x00005b00ff037624 */ /* 0x000fca00000e06ff */
[----:B------:R-:W-:Y:S01]  /*0210*/  STG.E.U8 [R2.64], R9 ;  /* 0x0000000902007986 */ /* 0x000fe2000c101104 */
[----:B------:R-:W-:Y:S05]  /*0220*/  EXIT ;  /* 0x000000000000794d */ /* 0x000fea0003800000 */
.L_x_6499:
        /* <DEDUP_REMOVED lines=13> */
.L_x_6970:


//--------------------- .text._ZN2at6native29vectorized_elementwise_kernelILi2ENS0_11FillFunctorIaEESt5arrayIPcLm1EEEEviT0_T1_ --------------------------
	.section	.text._ZN2at6native29vectorized_elementwise_kernelILi2ENS0_11FillFunctorIaEESt5arrayIPcLm1EEEEviT0_T1_,"ax",@progbits
	.sectioninfo	@"SHI_REGISTERS=10"
	.align	128
        .global         _ZN2at6native29vectorized_elementwise_kernelILi2ENS0_11FillFunctorIaEESt5arrayIPcLm1EEEEviT0_T1_
        .type           _ZN2at6native29vectorized_elementwise_kernelILi2ENS0_11FillFunctorIaEESt5arrayIPcLm1EEEEviT0_T1_,@function
        .size           _ZN2at6native29vectorized_elementwise_kernelILi2ENS0_11FillFunctorIaEESt5arrayIPcLm1EEEEviT0_T1_,(.L_x_6971 - _ZN2at6native29vectorized_elementwise_kernelILi2ENS0_11FillFunctorIaEESt5arrayIPcLm1EEEEviT0_T1_)
        .other          _ZN2at6native29vectorized_elementwise_kernelILi2ENS0_11FillFunctorIaEESt5arrayIPcLm1EEEEviT0_T1_,@"STO_CUDA_ENTRY STV_DEFAULT"
_ZN2at6native29vectorized_elementwise_kernelILi2ENS0_11FillFunctorIaEESt5arrayIPcLm1EEEEviT0_T1_:
.text._ZN2at6native29vectorized_elementwise_kernelILi2ENS0_11FillFunctorIaEESt5arrayIPcLm1EEEEviT0_T1_:
        /* <DEDUP_REMOVED lines=22> */
.L_x_6500:
        /* <DEDUP_REMOVED lines=23> */
.L_x_6503:
[----:B0-----:R-:W-:-:S13]  /*02d0*/  ISETP.GE.AND P0, PT, R4, R3, PT ;  /* 0x000000030400720c */ /* 0x001fda0003f06270 */
[----:B------:R-:W-:Y:S05]  /*02e0*/  @P0 BRA `(.L_x_6505) ;  /* 0x000000c000000947 */ /* 0x000fea0003800000 */
[----:B------:R-:W-:Y:S01]  /*02f0*/  IMAD.IADD R6, R2, 0x1, R4 ;  /* 0x0000000102067824 */ /* 0x000fe200078e0204 */
[----:B------:R-:W-:-:S04]  /*0300*/  IADD3 R4, R4, 0x80, RZ ;  /* 0x0000008004047810 */ /* 0x000fc80007ffe0ff */
[----:B------:R-:W-:-:S05]  /*0310*/  IADD3 R6, P0, R6, c[0x0][0x168], RZ ;  /* 0x00005a0006067a10 */ /* 0x000fca0007f1e0ff */
[----:B------:R-:W-:-:S05]  /*0320*/  IMAD.X R7, RZ, RZ, c[0x0][0x16c], P0 ;  /* 0x00005b00ff077624 */ /* 0x000fca00000e06ff */
[----:B------:R0:W-:Y:S03]  /*0330*/  STG.E.U8 [R6.64], R0 ;  /* 0x0000000006007986 */ /* 0x0001e6000c101104 */
.L_x_6504:
[----:B------:R-:W-:-:S13]  /*0340*/  ISETP.GE.AND P0, PT, R4, R3, PT ;  /* 0x000000030400720c */ /* 0x000fda0003f06270 */
[----:B------:R-:W-:Y:S05]  /*0350*/  @P0 BRA `(.L_x_6506) ;  /* 0x000000c000000947 */ /* 0x000fea0003800000 */
[----:B0-----:R-:W-:Y:S01]  /*0360*/  IMAD.IADD R6, R2, 0x1, R4 ;  /* 0x0000000102067824 */ /* 0x001fe200078e0204 */
[----:B------:R-:W-:-:S04]  /*0370*/  IADD3 R4, R4, 0x80, RZ ;  /* 0x0000008004047810 */ /* 0x000fc80007ffe0ff */
[----:B------:R-:W-:-:S05]  /*0380*/  IADD3 R6, P0, R6, c[0x0][0x168], RZ ;  /* 0x00005a0006067a10 */ /* 0x000fca0007f1e0ff */
[----:B------:R-:W-:-:S05]  /*0390*/  IMAD.X R7, RZ, RZ, c[0x0][0x16c], P0 ;  /* 0x00005b00ff077624 */ /* 0x000fca00000e06ff */
[----:B------:R0:W-:Y:S03]  /*03a0*/  STG.E.U8 [R6.64], R0 ;  /* 0x0000000006007986 */ /* 0x0001e6000c101104 */
.L_x_6505:
[----:B------:R-:W-:-:S13]  /*03b0*/  ISETP.GE.AND P0, PT, R4, R3, PT ;  /* 0x000000030400720c */ /* 0x000fda0003f06270 */
[----:B------:R-:W-:Y:S05]  /*03c0*/  @P0 BRA `(.L_x_6507) ;  /* 0x000000c000000947 */ /* 0x000fea0003800000 */
[----:B0-----:R-:W-:Y:S01]  /*03d0*/  IMAD.IADD R6, R2, 0x1, R4 ;  /* 0x0000000102067824 */ /* 0x001fe200078e0204 */
[----:B------:R-:W-:-:S04]  /*03e0*/  IADD3 R4, R4, 0x80, RZ ;  /* 0x0000008004047810 */ /* 0x000fc80007ffe0ff */
[----:B------:R-:W-:-:S05]  /*03f0*/  IADD3 R6, P0, R6, c[0x0][0x168], RZ ;  /* 0x00005a0006067a10 */ /* 0x000fca0007f1e0ff */
[----:B------:R-:W-:-:S05]  /*0400*/  IMAD.X R7, RZ, RZ, c[0x0][0x16c], P0 ;  /* 0x00005b00ff077624 */ /* 0x000fca00000e06ff */
[----:B------:R0:W-:Y:S03]  /*0410*/  STG.E.U8 [R6.64], R0 ;  /* 0x0000000006007986 */ /* 0x0001e6000c101104 */
.L_x_6506:
[----:B------:R-:W-:-:S13]  /*0420*/  ISETP.GE.AND P0, PT, R4, R3, PT ;  /* 0x000000030400720c */ /* 0x000fda0003f06270 */
[----:B------:R-:W-:Y:S05]  /*0430*/  @P0 BRA `(.L_x_6508) ;  /* 0x000000c000000947 */ /* 0x000fea0003800000 */
[----:B0-----:R-:W-:Y:S01]  /*0440*/  IMAD.IADD R6, R2, 0x1, R4 ;  /* 0x0000000102067824 */ /* 0x001fe200078e0204 */
[----:B------:R-:W-:-:S04]  /*0450*/  IADD3 R4, R4, 0x80, RZ ;  /* 0x0000008004047810 */ /* 0x000fc80007ffe0ff */
[----:B------:R-:W-:-:S05]  /*0460*/  IADD3 R6, P0, R6, c[0x0][0x168], RZ ;  /* 0x00005a0006067a10 */ /* 0x000fca0007f1e0ff */
[----:B------:R-:W-:-:S05]  /*0470*/  IMAD.X R7, RZ, RZ, c[0x0][0x16c], P0 ;  /* 0x00005b00ff077624 */ /* 0x000fca00000e06ff */
[----:B------:R0:W-:Y:S03]  /*0480*/  STG.E.U8 [R6.64], R0 ;  /* 0x0000000006007986 */ /* 0x0001e6000c101104 */
.L_x_6507:
[----:B------:R-:W-:-:S13]  /*0490*/  ISETP.GE.AND P0, PT, R4, R3, PT ;  /* 0x000000030400720c */ /* 0x000fda0003f06270 */
[----:B------:R-:W-:Y:S05]  /*04a0*/  @P0 BRA `(.L_x_6509) ;  /* 0x000000c000000947 */ /* 0x000fea0003800000 */
[----:B0-----:R-:W-:Y:S01]  /*04b0*/  IMAD.IADD R6, R2, 0x1, R4 ;  /* 0x0000000102067824 */ /* 0x001fe200078e0204 */
[----:B------:R-:W-:-:S04]  /*04c0*/  IADD3 R4, R4, 0x80, RZ ;  /* 0x0000008004047810 */ /* 0x000fc80007ffe0ff */
[----:B------:R-:W-:-:S05]  /*04d0*/  IADD3 R6, P0, R6, c[0x0][0x168], RZ ;  /* 0x00005a0006067a10 */ /* 0x000fca0007f1e0ff */
[----:B------:R-:W-:-:S05]  /*04e0*/  IMAD.X R7, RZ, RZ, c[0x0][0x16c], P0 ;  /* 0x00005b00ff077624 */ /* 0x000fca00000e06ff */
[----:B------:R0:W-:Y:S03]  /*04f0*/  STG.E.U8 [R6.64], R0 ;  /* 0x0000000006007986 */ /* 0x0001e6000c101104 */
.L_x_6508:
[----:B------:R-:W-:-:S13]  /*0500*/  ISETP.GE.AND P0, PT, R4, R3, PT ;  /* 0x000000030400720c */ /* 0x000fda0003f06270 */
[----:B------:R-:W-:Y:S05]  /*0510*/  @P0 BRA `(.L_x_6510) ;  /* 0x000000c000000947 */ /* 0x000fea0003800000 */
[----:B0-----:R-:W-:Y:S01]  /*0520*/  IMAD.IADD R6, R2, 0x1, R4 ;  /* 0x0000000102067824 */ /* 0x001fe200078e0204 */
[----:B------:R-:W-:-:S04]  /*0530*/  IADD3 R4, R4, 0x80, RZ ;  /* 0x0000008004047810 */ /* 0x000fc80007ffe0ff */
[----:B------:R-:W-:-:S05]  /*0540*/  IADD3 R6, P0, R6, c[0x0][0x168], RZ ;  /* 0x00005a0006067a10 */ /* 0x000fca0007f1e0ff */
[----:B------:R-:W-:-:S05]  /*0550*/  IMAD.X R7, RZ, RZ, c[0x0][0x16c], P0 ;  /* 0x00005b00ff077624 */ /* 0x000fca00000e06ff */
[----:B------:R0:W-:Y:S03]  /*0560*/  STG.E.U8 [R6.64], R0 ;  /* 0x0000000006007986 */ /* 0x0001e6000c101104 */
.L_x_6509:
[----:B------:R-:W-:-:S13]  /*0570*/  ISETP.GE.AND P0, PT, R4, R3, PT ;  /* 0x000000030400720c */ /* 0x000fda0003f06270 */
[----:B------:R-:W-:Y:S05]  /*0580*/  @P0 BRA `(.L_x_6511) ;  /* 0x000000c000000947 */ /* 0x000fea0003800000 */
[----:B0-----:R-:W-:Y:S01]  /*0590*/  IMAD.IADD R6, R2, 0x1, R4 ;  /* 0x0000000102067824 */ /* 0x001fe200078e0204 */
[----:B------:R-:W-:-:S04]  /*05a0*/  IADD3 R4, R4, 0x80, RZ ;  /* 0x0000008004047810 */ /* 0x000fc80007ffe0ff */
[----:B------:R-:W-:-:S05]  /*05b0*/  IADD3 R6, P0, R6, c[0x0][0x168], RZ ;  /* 0x00005a0006067a10 */ /* 0x000fca0007f1e0ff */
[----:B------:R-:W-:-:S05]  /*05c0*/  IMAD.X R7, RZ, RZ, c[0x0][0x16c], P0 ;  /* 0x00005b00ff077624 */ /* 0x000fca00000e06ff */
[----:B------:R0:W-:Y:S03]  /*05d0*/  STG.E.U8 [R6.64], R0 ;  /* 0x0000000006007986 */ /* 0x0001e6000c101104 */
.L_x_6510:
[----:B------:R-:W-:-:S13]  /*05e0*/  ISETP.GE.AND P0, PT, R4, R3, PT ;  /* 0x000000030400720c */ /* 0x000fda0003f06270 */
[----:B------:R-:W-:Y:S05]  /*05f0*/  @P0 BRA `(.L_x_6512) ;  /* 0x000000c000000947 */ /* 0x000fea0003800000 */
[----:B0-----:R-:W-:Y:S01]  /*0600*/  IMAD.IADD R6, R2, 0x1, R4 ;  /* 0x0000000102067824 */ /* 0x001fe200078e0204 */
[----:B------:R-:W-:-:S04]  /*0610*/  IADD3 R4, R4, 0x80, RZ ;  /* 0x0000008004047810 */ /* 0x000fc80007ffe0ff */
[----:B------:R-:W-:-:S05]  /*0620*/  IADD3 R6, P0, R6, c[0x0][0x168], RZ ;  /* 0x00005a0006067a10 */ /* 0x000fca0007f1e0ff */
[----:B------:R-:W-:-:S05]  /*0630*/  IMAD.X R7, RZ, RZ, c[0x0][0x16c], P0 ;  /* 0x00005b00ff077624 */ /* 0x000fca00000e06ff */
[----:B------:R0:W-:Y:S03]  /*0640*/  STG.E.U8 [R6.64], R0 ;  /* 0x0000000006007986 */ /* 0x0001e6000c101104 */
.L_x_6511:
[----:B------:R-:W-:-:S13]  /*0650*/  ISETP.GE.AND P0, PT, R4, R3, PT ;  /* 0x000000030400720c */ /* 0x000fda0003f06270 */
[----:B------:R-:W-:Y:S05]  /*0660*/  @P0 BRA `(.L_x_6513) ;  /* 0x000000c000000947 */ /* 0x000fea0003800000 */
[----:B0-----:R-:W-:Y:S01]  /*0670*/  IMAD.IADD R6, R2, 0x1, R4 ;  /* 0x0000000102067824 */ /* 0x001fe200078e0204 */
[----:B------:R-:W-:-:S04]  /*0680*/  IADD3 R4, R4, 0x80, RZ ;  /* 0x0000008004047810 */ /* 0x000fc80007ffe0ff */
[----:B------:R-:W-:-:S05]  /*0690*/  IADD3 R6, P0, R6, c[0x0][0x168], RZ ;  /* 0x00005a0006067a10 */ /* 0x000fca0007f1e0ff */
[----:B------:R-:W-:-:S05]  /*06a0*/  IMAD.X R7, RZ, RZ, c[0x0][0x16c], P0 ;  /* 0x00005b00ff077624 */ /* 0x000fca00000e06ff */
[----:B------:R0:W-:Y:S03]  /*06b0*/  STG.E.U8 [R6.64], R0 ;  /* 0x0000000006007986 */ /* 0x0001e6000c101104 */
.L_x_6512:
[----:B------:R-:W-:-:S13]  /*06c0*/  ISETP.GE.AND P0, PT, R4, R3, PT ;  /* 0x000000030400720c */ /* 0x000fda0003f06270 */
[----:B------:R-:W-:Y:S05]  /*06d0*/  @P0 BRA `(.L_x_6514) ;  /* 0x000000d000000947 */ /* 0x000fea0003800000 */
[----:B0-----:R-:W-:Y:S01]  /*06e0*/  IMAD.IADD R6, R2, 0x1, R4 ;  /* 0x0000000102067824 */ /* 0x001fe200078e0204 */
[----:B------:R-:W-:-:S04]  /*06f0*/  IADD3 R4, R4, 0x80, RZ ;  /* 0x0000008004047810 */ /* 0x000fc80007ffe0ff */
[----:B------:R-:W-:-:S05]  /*0700*/  IADD3 R6, P0, R6, c[0x0][0x168], RZ ;  /* 0x00005a0006067a10 */ /* 0x000fca0007f1e0ff */
[----:B------:R-:W-:-:S05]  /*0710*/  IMAD.X R7, RZ, RZ, c[0x0][0x16c], P0 ;  /* 0x00005b00ff077624 */ /* 0x000fca00000e06ff */
[----:B------:R0:W-:Y:S03]  /*0720*/  STG.E.U8 [R6.64], R0 ;  /* 0x0000000006007986 */ /* 0x0001e6000c101104 */
.L_x_6513:
        /* <DEDUP_REMOVED lines=8> */
.L_x_6514:
[----:B------:R-:W-:Y:S05]  /*07b0*/  BSYNC B1 ;  /* 0x0000000000017941 */ /* 0x000fea0003800000 */
.L_x_6502:
[----:B------:R-:W-:-:S13]  /*07c0*/  ISETP.GE.AND P0, PT, R4, R3, PT ;  /* 0x000000030400720c */ /* 0x000fda0003f06270 */
[----:B0-----:R-:W-:Y:S01]  /*07d0*/  @!P0 IMAD.IADD R6, R2, 0x1, R4 ;  /* 0x0000000102068824 */ /* 0x001fe200078e0204 */
[----:B------:R-:W-:-:S04]  /*07e0*/  @!P0 IADD3 R4, R4, 0x80, RZ ;  /* 0x0000008004048810 */ /* 0x000fc80007ffe0ff */
[----:B------:R-:W-:-:S05]  /*07f0*/  @!P0 IADD3 R6, P1, R6, c[0x0][0x168], RZ ;  /* 0x00005a0006068a10 */ /* 0x000fca0007f3e0ff */
[----:B------:R-:W-:-:S05]  /*0800*/  @!P0 IMAD.X R7, RZ, RZ, c[0x0][0x16c], P1 ;  /* 0x00005b00ff078624 */ /* 0x000fca00008e06ff */
[----:B------:R0:W-:Y:S03]  /*0810*/  @!P0 STG.E.U8 [R6.64], R0 ;  /* 0x0000000006008986 */ /* 0x0001e6000c101104 */
.L_x_6515:
[----:B------:R-:W-:Y:S05]  /*0820*/  BSYNC B0 ;  /* 0x0000000000007941 */ /* 0x000fea0003800000 */
.L_x_6501:
        /* <DEDUP_REMOVED lines=8> */
.L_x_6516:
        /* <DEDUP_REMOVED lines=13> */
.L_x_6971:


//--------------------- .text._ZN2at6native29vectorized_elementwise_kernelILi4ENS0_11FillFunctorIaEESt5arrayIPcLm1EEEEviT0_T1_ --------------------------
	.section	.text._ZN2at6native29vectorized_elementwise_kernelILi4ENS0_11FillFunctorIaEESt5arrayIPcLm1EEEEviT0_T1_,"ax",@progbits
	.sectioninfo	@"SHI_REGISTERS=10"
	.align	128
        .global         _ZN2at6native29vectorized_elementwise_kernelILi4ENS0_11FillFunctorIaEESt5arrayIPcLm1EEEEviT0_T1_
        .type           _ZN2at6native29vectorized_elementwise_kernelILi4ENS0_11FillFunctorIaEESt5arrayIPcLm1EEEEviT0_T1_,@function
        .size           _ZN2at6native29vectorized_elementwise_kernelILi4ENS0_11FillFunctorIaEESt5arrayIPcLm1EEEEviT0_T1_,(.L_x_6972 - _ZN2at6native29vectorized_elementwise_kernelILi4ENS0_11FillFunctorIaEESt5arrayIPcLm1EEEEviT0_T1_)
        .other          _ZN2at6native29vectorized_elementwise_kernelILi4ENS0_11FillFunctorIaEESt5arrayIPcLm1EEEEviT0_T1_,@"STO_CUDA_ENTRY STV_DEFAULT"
_ZN2at6native29vectorized_elementwise_kernelILi4ENS0_11FillFunctorIaEESt5arrayIPcLm1EEEEviT0_T1_:
.text._ZN2at6native29vectorized_elementwise_kernelILi4ENS0_11FillFunctorIaEESt5arrayIPcLm1EEEEviT0_T1_:
        /* <DEDUP_REMOVED lines=20> */
.L_x_6517:
        /* <DEDUP_REMOVED lines=23> */
.L_x_6520:
[----:B0-----:R-:W-:-:S13]  /*02b0*/  ISETP.GE.AND P0, PT, R4, R3, PT ;  /* 0x000000030400720c */ /* 0x001fda0003f06270 */
[----:B------:R-:W-:Y:S05]  /*02c0*/  @P0 BRA `(.L_x_6522) ;  /* 0x000000c000000947 */ /* 0x000fea0003800000 */
[----:B------:R-:W-:Y:S01]  /*02d0*/  IMAD.IADD R6, R2, 0x1, R4 ;  /* 0x0000000102067824 */ /* 0x000fe200078e0204 */
[----:B------:R-:W-:-:S04]  /*02e0*/  IADD3 R4, R4, 0x80, RZ ;  /* 0x0000008004047810 */ /* 0x000fc80007ffe0ff */
[----:B------:R-:W-:-:S05]  /*02f0*/  IADD3 R6, P0, R6, c[0x0][0x168], RZ ;  /* 0x00005a0006067a10 */ /* 0x000fca0007f1e0ff */
[----:B------:R-:W-:-:S05]  /*0300*/  IMAD.X R7, RZ, RZ, c[0x0][0x16c], P0 ;  /* 0x00005b00ff077624 */ /* 0x000fca00000e06ff */
[----:B------:R0:W-:Y:S03]  /*0310*/  STG.E.U8 [R6.64], R0 ;  /* 0x0000000006007986 */ /* 0x0001e6000c101104 */
.L_x_6521:
[----:B------:R-:W-:-:S13]  /*0320*/  ISETP.GE.AND P0, PT, R4, R3, PT ;  /* 0x000000030400720c */ /* 0x000fda0003f06270 */
[----:B------:R-:W-:Y:S05]  /*0330*/  @P0 BRA `(.L_x_6523) ;  /* 0x000000c000000947 */ /* 0x000fea0003800000 */
[----:B0-----:R-:W-:Y:S01]  /*0340*/  IMAD.IADD R6, R2, 0x1, R4 ;  /* 0x0000000102067824 */ /* 0x001fe200078e0204 */
[----:B------:R-:W-:-:S04]  /*0350*/  IADD3 R4, R4, 0x80, RZ ;  /* 0x0000008004047810 */ /* 0x000fc80007ffe0ff */
[----:B------:R-:W-:-:S05]  /*0360*/  IADD3 R6, P0, R6, c[0x0][0x168], RZ ;  /* 0x00005a0006067a10 */ /* 0x000fca0007f1e0ff */
[----:B------:R-:W-:-:S05]  /*0370*/  IMAD.X R7, RZ, RZ, c[0x0][0x16c], P0 ;  /* 0x00005b00ff077624 */ /* 0x000fca00000e06ff */
[----:B------:R0:W-:Y:S03]  /*0380*/  STG.E.U8 [R6.64], R0 ;  /* 0x0000000006007986 */ /* 0x0001e6000c101104 */
.L_x_6522:
[----:B------:R-:W-:-:S13]  /*0390*/  ISETP.GE.AND P0, PT, R4, R3, PT ;  /* 0x000000030400720c */ /* 0x000fda0003f06270 */
[----:B------:R-:W-:Y:S05]  /*03a0*/  @P0 BRA `(.L_x_6524) ;  /* 0x000000c000000947 */ /* 0x000fea0003800000 */
[----:B0-----:R-:W-:Y:S01]  /*03b0*/  IMAD.IADD R6, R2, 0x1, R4 ;  /* 0x0000000102067824 */ /* 0x001fe200078e0204 */
[----:B------:R-:W-:-:S04]  /*03c0*/  IADD3 R4, R4, 0x80, RZ ;  /* 0x0000008004047810 */ /* 0x000fc80007ffe0ff */
[----:B------:R-:W-:-:S05]  /*03d0*/  IADD3 R6, P0, R6, c[0x0][0x168], RZ ;  /* 0x00005a0006067a10 */ /* 0x000fca0007f1e0ff */
[----:B------:R-:W-:-:S05]  /*03e0*/  IMAD.X R7, RZ, RZ, c[0x0][0x16c], P0 ;  /* 0x00005b00ff077624 */ /* 0x000fca00000e06ff */
[----:B------:R0:W-:Y:S03]  /*03f0*/  STG.E.U8 [R6.64], R0 ;  /* 0x0000000006007986 */ /* 0x0001e6000c101104 */
.L_x_6523:
[----:B------:R-:W-:-:S13]  /*0400*/  ISETP.GE.AND P0, PT, R4, R3, PT ;  /* 0x000000030400720c */ /* 0x000fda0003f06270 */
[----:B------:R-:W-:Y:S05]  /*0410*/  @P0 BRA `(.L_x_6525) ;  /* 0x000000c000000947 */ /* 0x000fea0003800000 */
[----:B0-----:R-:W-:Y:S01]  /*0420*/  IMAD.IADD R6, R2, 0x1, R4 ;  /* 0x0000000102067824 */ /* 0x001fe200078e0204 */
[----:B------:R-:W-:-:S04]  /*0430*/  IADD3 R4, R4, 0x80, RZ ;  /* 0x0000008004047810 */ /* 0x000fc80007ffe0ff */
[----:B------:R-:W-:-:S05]  /*0440*/  IADD3 R6, P0, R6, c[0x0][0x168], RZ ;  /* 0x00005a0006067a10 */ /* 0x000fca0007f1e0ff */
[----:B------:R-:W-:-:S05]  /*0450*/  IMAD.X R7, RZ, RZ, c[0x0][0x16c], P0 ;  /* 0x00005b00ff077624 */ /* 0x000fca00000e06ff */
[----:B------:R0:W-:Y:S03]  /*0460*/  STG.E.U8 [R6.64], R0 ;  /* 0x0000000006007986 */ /* 0x0001e6000c101104 */
.L_x_6524:
[----:B------:R-:W-:-:S13]  /*0470*/  ISETP.GE.AND P0, PT, R4, R3, PT ;  /* 0x000000030400720c */ /* 0x000fda0003f06270 */
[----:B------:R-:W-:Y:S05]  /*0480*/  @P0 BRA `(.L_x_6526) ;  /* 0x000000c000000947 */ /* 0x000fea0003800000 */
[----:B0-----:R-:W-:Y:S01]  /*0490*/  IMAD.IADD R6, R2, 0x1, R4 ;  /* 0x0000000102067824 */ /* 0x001fe200078e0204 */
[----:B------:R-:W-:-:S04]  /*04a0*/  IADD3 R4, R4, 0x80, RZ ;  /* 0x0000008004047810 */ /* 0x000fc80007ffe0ff */
[----:B------:R-:W-:-:S05]  /*04b0*/  IADD3 R6, P0, R6, c[0x0][0x168], RZ ;  /* 0x00005a0006067a10 */ /* 0x000fca0007f1e0ff */
[----:B------:R-:W-:-:S05]  /*04c0*/  IMAD.X R7, RZ, RZ, c[0x0][0x16c], P0 ;  /* 0x00005b00ff077624 */ /* 0x000fca00000e06ff */
[----:B------:R0:W-:Y:S03]  /*04d0*/  STG.E.U8 [R6.64], R0 ;  /* 0x0000000006007986 */ /* 0x0001e6000c101104 */
.L_x_6525:
[----:B------:R-:W-:-:S13]  /*04e0*/  ISETP.GE.AND P0, PT, R4, R3, PT ;  /* 0x000000030400720c */ /* 0x000fda0003f06270 */
[----:B------:R-:W-:Y:S05]  /*04f0*/  @P0 BRA `(.L_x_6527) ;  /* 0x000000c000000947 */ /* 0x000fea0003800000 */
[----:B0-----:R-:W-:Y:S01]  /*0500*/  IMAD.IADD R6, R2, 0x1, R4 ;  /* 0x0000000102067824 */ /* 0x001fe200078e0204 */
[----:B------:R-:W-:-:S04]  /*0510*/  IADD3 R4, R4, 0x80, RZ ;  /* 0x0000008004047810 */ /* 0x000fc80007ffe0ff */
[----:B------:R-:W-:-:S05]  /*0520*/  IADD3 R6, P0, R6, c[0x0][0x168], RZ ;  /* 0x00005a0006067a10 */ /* 0x000fca0007f1e0ff */
[----:B------:R-:W-:-:S05]  /*0530*/  IMAD.X R7, RZ, RZ, c[0x0][0x16c], P0 ;  /* 0x00005b00ff077624 */ /* 0x000fca00000e06ff */
[----:B------:R0:W-:Y:S03]  /*0540*/  STG.E.U8 [R6.64], R0 ;  /* 0x0000000006007986 */ /* 0x0001e6000c101104 */
.L_x_6526:
[----:B------:R-:W-:-:S13]  /*0550*/  ISETP.GE.AND P0, PT, R4, R3, PT ;  /* 0x000000030400720c */ /* 0x000fda0003f06270 */
[----:B------:R-:W-:Y:S05]  /*0560*/  @P0 BRA `(.L_x_6528) ;  /* 0x000000c000000947 */ /* 0x000fea0003800000 */
[----:B0-----:R-:W-:Y:S01]  /*0570*/  IMAD.IADD R6, R2, 0x1, R4 ;  /* 0x0000000102067824 */ /* 0x001fe200078e0204 */
[----:B------:R-:W-:-:S04]  /*0580*/  IADD3 R4, R4, 0x80, RZ ;  /* 0x0000008004047810 */ /* 0x000fc80007ffe0ff */
[----:B------:R-:W-:-:S05]  /*0590*/  IADD3 R6, P0, R6, c[0x0][0x168], RZ ;  /* 0x00005a0006067a10 */ /* 0x000fca0007f1e0ff */
[----:B------:R-:W-:-:S05]  /*05a0*/  IMAD.X R7, RZ, RZ, c[0x0][0x16c], P0 ;  /* 0x00005b00ff077624 */ /* 0x000fca00000e06ff */
[----:B------:R0:W-:Y:S03]  /*05b0*/  STG.E.U8 [R6.64], R0 ;  /* 0x0000000006007986 */ /* 0x0001e6000c101104 */
.L_x_6527:
[----:B------:R-:W-:-:S13]  /*05c0*/  ISETP.GE.AND P0, PT, R4, R3, PT ;  /* 0x000000030400720c */ /* 0x000fda0003f06270 */
[----:B------:R-:W-:Y:S05]  /*05d0*/  @P0 BRA `(.L_x_6529) ;  /* 0x000000c000000947 */ /* 0x000fea0003800000 */
[----:B0-----:R-:W-:Y:S01]  /*05e0*/  IMAD.IADD R6, R2, 0x1, R4 ;  /* 0x0000000102067824 */ /* 0x001fe200078e0204 */
[----:B------:R-:W-:-:S04]  /*05f0*/  IADD3 R4, R4, 0x80, RZ ;  /* 0x0000008004047810 */ /* 0x000fc80007ffe0ff */
[----:B------:R-:W-:-:S05]  /*0600*/  IADD3 R6, P0, R6, c[0x0][0x168], RZ ;  /* 0x00005a0006067a10 */ /* 0x000fca0007f1e0ff */
[----:B------:R-:W-:-:S05]  /*0610*/  IMAD.X R7, RZ, RZ, c[0x0][0x16c], P0 ;  /* 0x00005b00ff077624 */ /* 0x000fca00000e06ff */
[----:B------:R0:W-:Y:S03]  /*0620*/  STG.E.U8 [R6.64], R0 ;  /* 0x0000000006007986 */ /* 0x0001e6000c101104 */
.L_x_6528:
[----:B------:R-:W-:-:S13]  /*0630*/  ISETP.GE.AND P0, PT, R4, R3, PT ;  /* 0x000000030400720c */ /* 0x000fda0003f06270 */
[----:B------:R-:W-:Y:S05]  /*0640*/  @P0 BRA `(.L_x_6530) ;  /* 0x000000c000000947 */ /* 0x000fea0003800000 */
[----:B0-----:R-:W-:Y:S01]  /*0650*/  IMAD.IADD R6, R2, 0x1, R4 ;  /* 0x0000000102067824 */ /* 0x001fe200078e0204 */
[----:B------:R-:W-:-:S04]  /*0660*/  IADD3 R4, R4, 0x80, RZ ;  /* 0x0000008004047810 */ /* 0x000fc80007ffe0ff */
[----:B------:R-:W-:-:S05]  /*0670*/  IADD3 R6, P0, R6, c[0x0][0x168], RZ ;  /* 0x00005a0006067a10 */ /* 0x000fca0007f1e0ff */
[----:B------:R-:W-:-:S05]  /*0680*/  IMAD.X R7, RZ, RZ, c[0x0][0x16c], P0 ;  /* 0x00005b00ff077624 */ /* 0x000fca00000e06ff */
[----:B------:R0:W-:Y:S03]  /*0690*/  STG.E.U8 [R6.64], R0 ;  /* 0x0000000006007986 */ /* 0x0001e6000c101104 */
.L_x_6529:
[----:B------:R-:W-:-:S13]  /*06a0*/  ISETP.GE.AND P0, PT, R4, R3, PT ;  /* 0x000000030400720c */ /* 0x000fda0003f06270 */
[----:B------:R-:W-:Y:S05]  /*06b0*/  @P0 BRA `(.L_x_6531) ;  /* 0x000000d000000947 */ /* 0x000fea0003800000 */
[----:B0-----:R-:W-:Y:S01]  /*06c0*/  IMAD.IADD R6, R2, 0x1, R4 ;  /* 0x0000000102067824 */ /* 0x001fe200078e0204 */
[----:B------:R-:W-:-:S04]  /*06d0*/  IADD3 R4, R4, 0x80, RZ ;  /* 0x0000008004047810 */ /* 0x000fc80007ffe0ff */
[----:B------:R-:W-:-:S05]  /*06e0*/  IADD3 R6, P0, R6, c[0x0][0x168], RZ ;  /* 0x00005a0006067a10 */ /* 0x000fca0007f1e0ff */
[----:B------:R-:W-:-:S05]  /*06f0*/  IMAD.X R7, RZ, RZ, c[0x0][0x16c], P0 ;  /* 0x00005b00ff077624 */ /* 0x000fca00000e06ff */
[----:B------:R0:W-:Y:S03]  /*0700*/  STG.E.U8 [R6.64], R0 ;  /* 0x0000000006007986 */ /* 0x0001e6000c101104 */
.L_x_6530:
        /* <DEDUP_REMOVED lines=8> */
.L_x_6531:
[----:B------:R-:W-:Y:S05]  /*0790*/  BSYNC B1 ;  /* 0x0000000000017941 */ /* 0x000fea0003800000 */
.L_x_6519:
[----:B------:R-:W-:-:S13]  /*07a0*/  ISETP.GE.AND P0, PT, R4, R3, PT ;  /* 0x000000030400720c */ /* 0x000fda0003f06270 */
[----:B0-----:R-:W-:Y:S01]  /*07b0*/  @!P0 IMAD.IADD R6, R2, 0x1, R4 ;  /* 0x0000000102068824 */ /* 0x001fe200078e0204 */
[----:B------:R-:W-:-:S04]  /*07c0*/  @!P0 IADD3 R4, R4, 0x80, RZ ;  /* 0x0000008004048810 */ /* 0x000fc80007ffe0ff */
[----:B------:R-:W-:-:S05]  /*07d0*/  @!P0 IADD3 R6, P1, R6, c[0x0][0x168], RZ ;  /* 0x00005a0006068a10 */ /* 0x000fca0007f3e0ff */
[----:B------:R-:W-:-:S05]  /*07e0*/  @!P0 IMAD.X R7, RZ, RZ, c[0x0][0x16c], P1 ;  /* 0x00005b00ff078624 */ /* 0x000fca00008e06ff */
[----:B------:R0:W-:Y:S03]  /*07f0*/  @!P0 STG.E.U8 [R6.64], R0 ;  /* 0x0000000006008986 */ /* 0x0001e6000c101104 */
.L_x_6532:
[----:B------:R-:W-:Y:S05]  /*0800*/  BSYNC B0 ;  /* 0x0000000000007941 */ /* 0x000fea0003800000 */
.L_x_6518:
        /* <DEDUP_REMOVED lines=8> */
.L_x_6533:
        /* <DEDUP_REMOVED lines=15> */
.L_x_6972:


//--------------------- .text._ZN2at6native29vectorized_elementwise_kernelILi8ENS0_11FillFunctorIaEESt5arrayIPcLm1EEEEviT0_T1_ --------------------------
	.section	.text._ZN2at6native29vectorized_elementwise_kernelILi8ENS0_11FillFunctorIaEESt5arrayIPcLm1EEEEviT0_T1_,"ax",@progbits
	.sectioninfo	@"SHI_REGISTERS=4"
	.align	128
        .global         _ZN2at6native29vectorized_elementwise_kernelILi8ENS0_11FillFunctorIaEESt5arrayIPcLm1EEEEviT0_T1_
        .type           _ZN2at6native29vectorized_elementwise_kernelILi8ENS0_11FillFunctorIaEESt5arrayIPcLm1EEEEviT0_T1_,@function
        .size           _ZN2at6native29vectorized_elementwise_kernelILi8ENS0_11FillFunctorIaEESt5arrayIPcLm1EEEEviT0_T1_,(.L_x_6973 - _ZN2at6native29vectorized_elementwise_kernelILi8ENS0_11FillFunctorIaEESt5arrayIPcLm1EEEEviT0_T1_)
        .other          _ZN2at6native29vectorized_elementwise_kernelILi8ENS0_11FillFunctorIaEESt5arrayIPcLm1EEEEviT0_T1_,@"STO_CUDA_ENTRY STV_DEFAULT"
_ZN2at6native29vectorized_elementwise_kernelILi8ENS0_11FillFunctorIaEESt5arrayIPcLm1EEEEviT0_T1_:
.text._ZN2at6native29vectorized_elementwise_kernelILi8ENS0_11FillFunctorIaEESt5arrayIPcLm1EEEEviT0_T1_:
[----:B------:R-:W-:Y:S02]  /*0000*/  MOV R1, c[0x0][0x28] ;  /* 0x00000a0000017a02 */ /* 0x000fe40000000f00 */
[----:B------:R-:W-:Y:S05]  /*0010*/  EXIT ;  /* 0x000000000000794d */ /* 0x000fea0003800000 */
.L_x_6534:
        /* <DEDUP_REMOVED lines=14> */
.L_x_6973:


//--------------------- .text._ZN2at6native18elementwise_kernelILi128ELi4EZNS0_15gpu_kernel_implINS0_11FillFunctorIhEEEEvRNS_18TensorIteratorBaseERKT_EUliE_EEviT1_ --------------------------
	.section	.text._ZN2at6native18elementwise_kernelILi128ELi4EZNS0_15gpu_kernel_implINS0_11FillFunctorIhEEEEvRNS_18TensorIteratorBaseERKT_EUliE_EEviT1_,"ax",@progbits
	.sectioninfo	@"SHI_REGISTERS=24"
	.align	128
        .global         _ZN2at6native18elementwise_kernelILi128ELi4EZNS0_15gpu_kernel_implINS0_11FillFunctorIhEEEEvRNS_18TensorIteratorBaseERKT_EUliE_EEviT1_
        .type           _ZN2at6native18elementwise_kernelILi128ELi4EZNS0_15gpu_kernel_implINS0_11FillFunctorIhEEEEvRNS_18TensorIteratorBaseERKT_EUliE_EEviT1_,@function
        .size           _ZN2at6native18elementwise_kernelILi128ELi4EZNS0_15gpu_kernel_implINS0_11FillFunctorIhEEEEvRNS_18TensorIteratorBaseERKT_EUliE_EEviT1_,(.L_x_6974 - _ZN2at6native18elementwise_kernelILi128ELi4EZNS0_15gpu_kernel_implINS0_11FillFunctorIhEEEEvRNS_18TensorIteratorBaseERKT_EUliE_EEviT1_)
        .other          _ZN2at6native18elementwise_kernelILi128ELi4EZNS0_15gpu_kernel_implINS0_11FillFunctorIhEEEEvRNS_18TensorIteratorBaseERKT_EUliE_EEviT1_,@"STO_CUDA_ENTRY STV_DEFAULT"
_ZN2at6native18elementwise_kernelILi128ELi4EZNS0_15gpu_kernel_implINS0_11FillFunctorIhEEEEvRNS_18TensorIteratorBaseERKT_EUliE_EEviT1_:
.text._ZN2at6native18elementwise_kernelILi128ELi4EZNS0_15gpu_kernel_implINS0_11FillFunctorIhEEEEvRNS_18TensorIteratorBaseERKT_EUliE_EEviT1_:
        /* <DEDUP_REMOVED lines=210> */
.L_x_6537:
        /* <DEDUP_REMOVED lines=17> */
.L_x_6541:
[----:B------:R0:W-:Y:S01]  /*0e30*/  STG.E.U8 [R2.64], R9 ;  /* 0x0000000902007986 */ /* 0x0001e2000c101124 */
[----:B------:R-:W-:Y:S05]  /*0e40*/  BRA `(.L_x_6543) ;  /* 0x00000cf000007947 */ /* 0x000fea0003800000 */
.L_x_6540:
[----:B------:R-:W-:-:S13]  /*0e50*/  ISETP.NE.AND P0, PT, R4, 0x2, PT ;  /* 0x000000020400780c */ /* 0x000fda0003f05270 */
[----:B------:R-:W-:Y:S05]  /*0e60*/  @!P0 BRA `(.L_x_6544) ;  /* 0x000000a000008947 */ /* 0x000fea0003800000 */
[----:B------:R-:W-:-:S13]  /*0e70*/  ISETP.NE.AND P0, PT, R4, 0x3, PT ;  /* 0x000000030400780c */ /* 0x000fda0003f05270 */
[----:B------:R-:W-:Y:S05]  /*0e80*/  @!P0 BRA `(.L_x_6545) ;  /* 0x0000006000008947 */ /* 0x000fea0003800000 */
[----:B------:R-:W-:-:S13]  /*0e90*/  ISETP.NE.AND P0, PT, R4, 0x4, PT ;  /* 0x000000040400780c */ /* 0x000fda0003f05270 */
[----:B------:R-:W-:Y:S05]  /*0ea0*/  @P0 BRA `(.L_x_6542) ;  /* 0x00000b0000000947 */ /* 0x000fea0003800000 */
[----:B------:R-:W-:Y:S01]  /*0eb0*/  LOP3.LUT R4, R9, 0xff, RZ, 0xc0, !PT ;  /* 0x000000ff09047812 */ /* 0x000fe200078ec0ff */
[----:B------:R-:W-:-:S05]  /*0ec0*/  IMAD.MOV.U32 R5, RZ, RZ, RZ ;  /* 0x000000ffff057224 */ /* 0x000fca00078e00ff */
[----:B------:R0:W-:Y:S01]  /*0ed0*/  STG.E.64 [R2.64], R4 ;  /* 0x0000000402007986 */ /* 0x0001e2000c101b24 */
[----:B------:R-:W-:Y:S05]  /*0ee0*/  BRA `(.L_x_6543) ;  /* 0x00000c5000007947 */ /* 0x000fea0003800000 */
.L_x_6545:
[----:B------:R0:W-:Y:S01]  /*0ef0*/  STG.E [R2.64], R9 ;  /* 0x0000000902007986 */ /* 0x0001e2000c101924 */
[----:B------:R-:W-:Y:S05]  /*0f00*/  BRA `(.L_x_6543) ;  /* 0x00000c3000007947 */ /* 0x000fea0003800000 */
.L_x_6544:
[----:B------:R0:W-:Y:S01]  /*0f10*/  STG.E.U16 [R2.64], R9 ;  /* 0x0000000902007986 */ /* 0x0001e2000c101524 */
[----:B------:R-:W-:Y:S05]  /*0f20*/  BRA `(.L_x_6543) ;  /* 0x00000c1000007947 */ /* 0x000fea0003800000 */
.L_x_6539:
[----:B------:R-:W-:-:S13]  /*0f30*/  ISETP.GT.AND P0, PT, R4, 0x6, PT ;  /* 0x000000060400780c */ /* 0x000fda0003f04270 */
[----:B------:R-:W-:Y:S05]  /*0f40*/  @P0 BRA `(.L_x_6546) ;  /* 0x000000b000000947 */ /* 0x000fea0003800000 */
[----:B------:R-:W-:-:S13]  /*0f50*/  ISETP.NE.AND P0, PT, R4, 0x5, PT ;  /* 0x000000050400780c */ /* 0x000fda0003f05270 */
[----:B------:R-:W-:Y:S05]  /*0f60*/  @!P0 BRA `(.L_x_6547) ;  /* 0x0000005000008947 */ /* 0x000fea0003800000 */
[----:B------:R-:W-:-:S13]  /*0f70*/  ISETP.NE.AND P0, PT, R4, 0x6, PT ;  /* 0x000000060400780c */ /* 0x000fda0003f05270 */
[----:B------:R-:W-:Y:S05]  /*0f80*/  @P0 BRA `(.L_x_6542) ;  /* 0x00000a2000000947 */ /* 0x000fea0003800000 */
[----:B------:R-:W0:Y:S02]  /*0f90*/  I2F.U8 R5, R9 ;  /* 0x0000000900057306 */ /* 0x000e240000001000 */
[----:B0-----:R0:W-:Y:S01]  /*0fa0*/  STG.E [R2.64], R5 ;  /* 0x0000000502007986 */ /* 0x0011e2000c101924 */
[----:B------:R-:W-:Y:S05]  /*0fb0*/  BRA `(.L_x_6543) ;  /* 0x00000b8000007947 */ /* 0x000fea0003800000 */
.L_x_6547:
[----:B------:R-:W0:Y:S02]  /*0fc0*/  I2F.U8 R0, R9 ;  /* 0x0000000900007306 */ /* 0x000e240000001000 */
[----:B0-----:R-:W-:-:S05]  /*0fd0*/  F2FP.PACK_AB R0, RZ, R0 ;  /* 0x00000000ff00723e */ /* 0x001fca00000000ff */
[----:B------:R0:W-:Y:S01]  /*0fe0*/  STG.E.U16 [R2.64], R0 ;  /* 0x0000000002007986 */ /* 0x0001e2000c101524 */
[----:B------:R-:W-:Y:S05]  /*0ff0*/  BRA `(.L_x_6543) ;  /* 0x00000b4000007947 */ /* 0x000fea0003800000 */
.L_x_6546:
[----:B------:R-:W-:-:S13]  /*1000*/  ISETP.NE.AND P0, PT, R4, 0x7, PT ;  /* 0x000000070400780c */ /* 0x000fda0003f05270 */
[----:B------:R-:W-:Y:S05]  /*1010*/  @!P0 BRA `(.L_x_6548) ;  /* 0x000000d000008947 */ /* 0x000fea0003800000 */
[----:B------:R-:W-:-:S13]  /*1020*/  ISETP.NE.AND P0, PT, R4, 0x8, PT ;  /* 0x000000080400780c */ /* 0x000fda0003f05270 */
[----:B------:R-:W-:Y:S05]  /*1030*/  @!P0 BRA `(.L_x_6549) ;  /* 0x0000006000008947 */ /* 0x000fea0003800000 */
[----:B------:R-:W-:-:S13]  /*1040*/  ISETP.NE.AND P0, PT, R4, 0x9, PT ;  /* 0x000000090400780c */ /* 0x000fda0003f05270 */
[----:B------:R-:W-:Y:S05]  /*1050*/  @P0 BRA `(.L_x_6542) ;  /* 0x0000095000000947 */ /* 0x000fea0003800000 */
[----:B------:R-:W0:Y:S01]  /*1060*/  I2F.U8 R4, R9 ;  /* 0x0000000900047306 */ /* 0x000e220000001000 */
[----:B------:R-:W-:-:S05]  /*1070*/  IMAD.MOV.U32 R5, RZ, RZ, RZ ;  /* 0x000000ffff057224 */ /* 0x000fca00078e00ff */
[----:B0-----:R0:W-:Y:S01]  /*1080*/  STG.E.64 [R2.64], R4 ;  /* 0x0000000402007986 */ /* 0x0011e2000c101b24 */
[----:B------:R-:W-:Y:S05]  /*1090*/  BRA `(.L_x_6543) ;  /* 0x00000aa000007947 */ /* 0x000fea0003800000 */
.L_x_6549:
[----:B------:R-:W0:Y:S02]  /*10a0*/  I2F.U8 R9, R9 ;  /* 0x0000000900097306 */ /* 0x000e240000001000 */
[----:B0-----:R-:W-:-:S04]  /*10b0*/  F2FP.PACK_AB R5, RZ, R9 ;  /* 0x00000009ff05723e */ /* 0x001fc800000000ff */
[----:B------:R-:W-:-:S05]  /*10c0*/  PRMT R5, R5, 0x5410, RZ ;  /* 0x0000541005057816 */ /* 0x000fca00000000ff */
[----:B------:R0:W-:Y:S01]  /*10d0*/  STG.E [R2.64], R5 ;  /* 0x0000000502007986 */ /* 0x0001e2000c101924 */
[----:B------:R-:W-:Y:S05]  /*10e0*/  BRA `(.L_x_6543) ;  /* 0x00000a5000007947 */ /* 0x000fea0003800000 */
.L_x_6548:
[----:B------:R-:W0:Y:S02]  /*10f0*/  I2F.F64.U16 R4, R9 ;  /* 0x0000000900047312 */ /* 0x000e240000101800 */
[----:B0-----:R0:W-:Y:S01]  /*1100*/  STG.E.64 [R2.64], R4 ;  /* 0x0000000402007986 */ /* 0x0011e2000c101b24 */
[----:B------:R-:W-:Y:S05]  /*1110*/  BRA `(.L_x_6543) ;  /* 0x00000a2000007947 */ /* 0x000fea0003800000 */
.L_x_6538:
        /* <DEDUP_REMOVED lines=12> */
.L_x_6552:
[----:B------:R-:W0:Y:S01]  /*11e0*/  I2F.F64.U16 R4, R9 ;  /* 0x0000000900047312 */ /* 0x000e220000101800 */
[----:B------:R-:W-:-:S05]  /*11f0*/  CS2R R6, SRZ ;  /* 0x0000000000067805 */ /* 0x000fca000001ff00 */
[----:B0-----:R0:W-:Y:S01]  /*1200*/  STG.E.128 [R2.64], R4 ;  /* 0x0000000402007986 */ /* 0x0011e2000c101d24 */
[----:B------:R-:W-:Y:S05]  /*1210*/  BRA `(.L_x_6543) ;  /* 0x0000092000007947 */ /* 0x000fea0003800000 */
.L_x_6551:
[----:B------:R-:W-:-:S13]  /*1220*/  ISETP.NE.AND P0, PT, R4, 0xf, PT ;  /* 0x0000000f0400780c */ /* 0x000fda0003f05270 */
[----:B------:R-:W-:Y:S05]  /*1230*/  @!P0 BRA `(.L_x_6553) ;  /* 0x0000029000008947 */ /* 0x000fea0003800000 */
[----:B------:R-:W-:-:S13]  /*1240*/  ISETP.NE.AND P0, PT, R4, 0x17, PT ;  /* 0x000000170400780c */ /* 0x000fda0003f05270 */
[----:B------:R-:W-:Y:S05]  /*1250*/  @!P0 BRA `(.L_x_6554) ;  /* 0x0000013000008947 */ /* 0x000fea0003800000 */
[----:B------:R-:W-:-:S13]  /*1260*/  ISETP.NE.AND P0, PT, R4, 0x18, PT ;  /* 0x000000180400780c */ /* 0x000fda0003f05270 */
[----:B------:R-:W-:Y:S05]  /*1270*/  @P0 BRA `(.L_x_6542) ;  /* 0x0000073000000947 */ /* 0x000fea0003800000 */
[----:B------:R-:W0:Y:S02]  /*1280*/  I2F.U8 R9, R9 ;  /* 0x0000000900097306 */ /* 0x000e240000001000 */
        /* <DEDUP_REMOVED lines=13> */
.L_x_6555:
[----:B------:R-:W-:-:S05]  /*1360*/  LOP3.LUT R5, R4, R5, RZ, 0xfc, !PT ;  /* 0x0000000504057212 */ /* 0x000fca00078efcff */
[----:B------:R0:W-:Y:S01]  /*1370*/  STG.E.U8 [R2.64], R5 ;  /* 0x0000000502007986 */ /* 0x0001e2000c101124 */
[----:B------:R-:W-:Y:S05]  /*1380*/  BRA `(.L_x_6543) ;  /* 0x000007b000007947 */ /* 0x000fea0003800000 */
.L_x_6554:
[----:B------:R-:W0:Y:S02]  /*1390*/  I2F.U8 R9, R9 ;  /* 0x0000000900097306 */ /* 0x000e240000001000 */
        /* <DEDUP_REMOVED lines=11> */
.L_x_6556:
[----:B------:R-:W-:Y:S01]  /*1450*/  IMAD.MOV.U32 R0, RZ, RZ, 0x7f ;  /* 0x0000007fff007424 */ /* 0x000fe200078e00ff */
[----:B------:R-:W-:-:S04]  /*1460*/  ISETP.GT.U32.AND P0, PT, R4, 0x7f800000, PT ;  /* 0x7f8000000400780c */ /* 0x000fc80003f04070 */
[----:B------:R-:W-:Y:S02]  /*1470*/  SEL R0, R0, 0x7c, P0 ;  /* 0x0000007c00007807 */ /* 0x000fe40000000000 */
.L_x_6557:
[----:B------:R-:W-:-:S04]  /*1480*/  LOP3.LUT R9, R9, 0x80000000, RZ, 0xc0, !PT ;  /* 0x8000000009097812 */ /* 0x000fc800078ec0ff */
[----:B------:R-:W-:-:S04]  /*1490*/  SHF.R.U32.HI R5, RZ, 0x18, R9 ;  /* 0x00000018ff057819 */ /* 0x000fc80000011609 */
[----:B------:R-:W-:-:S05]  /*14a0*/  LOP3.LUT R5, R0, R5, RZ, 0xfc, !PT ;  /* 0x0000000500057212 */ /* 0x000fca00078efcff */
[----:B------:R0:W-:Y:S01]  /*14b0*/  STG.E.U8 [R2.64], R5 ;  /* 0x0000000502007986 */ /* 0x0001e2000c101124 */
[----:B------:R-:W-:Y:S05]  /*14c0*/  BRA `(.L_x_6543) ;  /* 0x0000067000007947 */ /* 0x000fea0003800000 */
.L_x_6553:
[----:B------:R-:W0:Y:S02]  /*14d0*/  I2F.U8 R0, R9 ;  /* 0x0000000900007306 */ /* 0x000e240000001000 */
[----:B0-----:R-:W-:-:S05]  /*14e0*/  F2FP.BF16.PACK_AB R0, RZ, R0 ;  /* 0x00000000ff00723e */ /* 0x001fca00000010ff */
[----:B------:R0:W-:Y:S01]  /*14f0*/  STG.E.U16 [R2.64], R0 ;  /* 0x0000000002007986 */ /* 0x0001e2000c101524 */
[----:B------:R-:W-:Y:S05]  /*1500*/  BRA `(.L_x_6543) ;  /* 0x0000063000007947 */ /* 0x000fea0003800000 */
.L_x_6550:
        /* <DEDUP_REMOVED lines=8> */
[----:B------:R0:W-:Y:S01]  /*1590*/  STG.E.U16 [R2.64], R9 ;  /* 0x0000000902007986 */ /* 0x0001e2000c101524 */
[----:B------:R-:W-:Y:S05]  /*15a0*/  BRA `(.L_x_6543) ;  /* 0x0000059000007947 */ /* 0x000fea0003800000 */
.L_x_6560:
[----:B------:R-:W0:Y:S01]  /*15b0*/  I2F.U8 R9, R9 ;  /* 0x0000000900097306 */ /* 0x000e220000001000 */
        /* <DEDUP_REMOVED lines=15> */
.L_x_6562:
[----:B------:R-:W-:-:S04]  /*16b0*/  LOP3.LUT R9, R9, 0x80000000, RZ, 0xc0, !PT ;  /* 0x8000000009097812 */ /* 0x000fc800078ec0ff */
[----:B------:R-:W-:-:S04]  /*16c0*/  SHF.R.U32.HI R9, RZ, 0x18, R9 ;  /* 0x00000018ff097819 */ /* 0x000fc80000011609 */
[----:B------:R-:W-:-:S04]  /*16d0*/  LOP3.LUT R4, R4, R9, RZ, 0xfc, !PT ;  /* 0x0000000904047212 */ /* 0x000fc800078efcff */
[----:B------:R-:W-:-:S05]  /*16e0*/  PRMT R0, R4, 0x7610, R0 ;  /* 0x0000761004007816 */ /* 0x000fca0000000000 */
.L_x_6561:
[----:B------:R0:W-:Y:S01]  /*16f0*/  STG.E.U8 [R2.64], R0 ;  /* 0x0000000002007986 */ /* 0x0001e2000c101124 */
[----:B------:R-:W-:Y:S05]  /*1700*/  BRA `(.L_x_6543) ;  /* 0x0000043000007947 */ /* 0x000fea0003800000 */
.L_x_6559:
        /* <DEDUP_REMOVED lines=16> */
.L_x_6564:
[----:B------:R-:W-:-:S04]  /*1810*/  LOP3.LUT R9, R9, 0x80000000, RZ, 0xc0, !PT ;  /* 0x8000000009097812 */ /* 0x000fc800078ec0ff */
[----:B------:R-:W-:-:S04]  /*1820*/  SHF.R.U32.HI R9, RZ, 0x18, R9 ;  /* 0x00000018ff097819 */ /* 0x000fc80000011609 */
[----:B------:R-:W-:-:S04]  /*1830*/  LOP3.LUT R4, R4, R9, RZ, 0xfc, !PT ;  /* 0x0000000904047212 */ /* 0x000fc800078efcff */
[----:B------:R-:W-:-:S05]  /*1840*/  PRMT R0, R4, 0x7610, R0 ;  /* 0x0000761004007816 */ /* 0x000fca0000000000 */
.L_x_6563:
[----:B------:R0:W-:Y:S01]  /*1850*/  STG.E.U8 [R2.64], R0 ;  /* 0x0000000002007986 */ /* 0x0001e2000c101124 */
[----:B------:R-:W-:Y:S05]  /*1860*/  BRA `(.L_x_6543) ;  /* 0x000002d000007947 */ /* 0x000fea0003800000 */
.L_x_6558:
[----:B------:R-:W-:-:S13]  /*1870*/  ISETP.NE.AND P0, PT, R4, 0x1c, PT ;  /* 0x0000001c0400780c */ /* 0x000fda0003f05270 */
[----:B------:R-:W-:Y:S05]  /*1880*/  @!P0 BRA `(.L_x_6565) ;  /* 0x000002a000008947 */ /* 0x000fea0003800000 */
[----:B------:R-:W-:-:S13]  /*1890*/  ISETP.NE.AND P0, PT, R4, 0x1d, PT ;  /* 0x0000001d0400780c */ /* 0x000fda0003f05270 */
[----:B------:R-:W-:Y:S05]  /*18a0*/  @!P0 BRA `(.L_x_6566) ;  /* 0x0000024000008947 */ /* 0x000fea0003800000 */
[----:B------:R-:W-:-:S13]  /*18b0*/  ISETP.NE.AND P0, PT, R4, 0x2c, PT ;  /* 0x0000002c0400780c */ /* 0x000fda0003f05270 */
[----:B------:R-:W-:Y:S05]  /*18c0*/  @P0 BRA `(.L_x_6542) ;  /* 0x000000e000000947 */ /* 0x000fea0003800000 */
[----:B------:R-:W0:Y:S01]  /*18d0*/  I2F.U8 R9, R9 ;  /* 0x0000000900097306 */ /* 0x000e220000001000 */
        /* <DEDUP_REMOVED lines=11> */
.L_x_6567:
[----:B------:R0:W-:Y:S01]  /*1990*/  STG.E.U8 [R2.64], R5 ;  /* 0x0000000502007986 */ /* 0x0001e2000c101124 */
[----:B------:R-:W-:Y:S05]  /*19a0*/  BRA `(.L_x_6543) ;  /* 0x0000019000007947 */ /* 0x000fea0003800000 */
.L_x_6542:
        /* <DEDUP_REMOVED lines=20> */
.L_x_6566:
[----:B------:R-:W-:Y:S01]  /*1af0*/  LOP3.LUT R4, R9, 0xff, RZ, 0xc0, !PT ;  /* 0x000000ff09047812 */ /* 0x000fe200078ec0ff */
[----:B------:R-:W-:-:S05]  /*1b00*/  IMAD.MOV.U32 R5, RZ, RZ, RZ ;  /* 0x000000ffff057224 */ /* 0x000fca00078e00ff */
[----:B------:R0:W-:Y:S01]  /*1b10*/  STG.E.64 [R2.64], R4 ;  /* 0x0000000402007986 */ /* 0x0001e2000c101b24 */
[----:B------:R-:W-:Y:S05]  /*1b20*/  BRA `(.L_x_6543) ;  /* 0x0000001000007947 */ /* 0x000fea0003800000 */
.L_x_6565:
[----:B------:R0:W-:Y:S02]  /*1b30*/  STG.E [R2.64], R9 ;  /* 0x0000000902007986 */ /* 0x0001e4000c101924 */
.L_x_6543:
[----:B------:R-:W-:-:S05]  /*1b40*/  IMAD R16, R19, 0x200, R16 ;  /* 0x0000020013107824 */ /* 0x000fca00078e0210 */
[----:B------:R-:W-:Y:S02]  /*1b50*/  IADD3 R17, R16, 0x80, RZ ;  /* 0x0000008010117810 */ /* 0x000fe40007ffe0ff */
.L_x_6536:
[----:B------:R-:W-:Y:S05]  /*1b60*/  BSYNC B6 ;  /* 0x0000000000067941 */ /* 0x000fea0003800000 */
.L_x_6535:
        /* <DEDUP_REMOVED lines=205> */
.L_x_6570:
        /* <DEDUP_REMOVED lines=17> */
.L_x_6574:
[----:B------:R0:W-:Y:S01]  /*2950*/  STG.E.U8 [R2.64], R5 ;  /* 0x0000000502007986 */ /* 0x0001e2000c101124 */
[----:B------:R-:W-:Y:S05]  /*2960*/  BRA `(.L_x_6576) ;  /* 0x00000cf000007947 */ /* 0x000fea0003800000 */
.L_x_6573:
        /* <DEDUP_REMOVED lines=10> */
.L_x_6578:
[----:B------:R0:W-:Y:S01]  /*2a10*/  STG.E [R2.64], R5 ;  /* 0x0000000502007986 */ /* 0x0001e2000c101924 */
[----:B------:R-:W-:Y:S05]  /*2a20*/  BRA `(.L_x_6576) ;  /* 0x00000c3000007947 */ /* 0x000fea0003800000 */
.L_x_6577:
[----:B------:R0:W-:Y:S01]  /*2a30*/  STG.E.U16 [R2.64], R5 ;  /* 0x0000000502007986 */ /* 0x0001e2000c101524 */
[----:B------:R-:W-:Y:S05]  /*2a40*/  BRA `(.L_x_6576) ;  /* 0x00000c1000007947 */ /* 0x000fea0003800000 */
.L_x_6572:
        /* <DEDUP_REMOVED lines=9> */
.L_x_6580:
[----:B------:R-:W0:Y:S02]  /*2ae0*/  I2F.U8 R5, R5 ;  /* 0x0000000500057306 */ /* 0x000e240000001000 */
[----:B0-----:R-:W-:-:S05]  /*2af0*/  F2FP.PACK_AB R0, RZ, R5 ;  /* 0x00000005ff00723e */ /* 0x001fca00000000ff */
[----:B------:R0:W-:Y:S01]  /*2b00*/  STG.E.U16 [R2.64], R0 ;  /* 0x0000000002007986 */ /* 0x0001e2000c101524 */
[----:B------:R-:W-:Y:S05]  /*2b10*/  BRA `(.L_x_6576) ;  /* 0x00000b4000007947 */ /* 0x000fea0003800000 */
.L_x_6579:
        /* <DEDUP_REMOVED lines=10> */
.L_x_6582:
[----:B------:R-:W0:Y:S02]  /*2bc0*/  I2F.U8 R5, R5 ;  /* 0x0000000500057306 */ /* 0x000e240000001000 */
[----:B0-----:R-:W-:-:S04]  /*2bd0*/  F2FP.PACK_AB R0, RZ, R5 ;  /* 0x00000005ff00723e */ /* 0x001fc800000000ff */
[----:B------:R-:W-:-:S05]  /*2be0*/  PRMT R0, R0, 0x5410, RZ ;  /* 0x0000541000007816 */ /* 0x000fca00000000ff */
[----:B------:R0:W-:Y:S01]  /*2bf0*/  STG.E [R2.64], R0 ;  /* 0x0000000002007986 */ /* 0x0001e2000c101924 */
[----:B------:R-:W-:Y:S05]  /*2c00*/  BRA `(.L_x_6576) ;  /* 0x00000a5000007947 */ /* 0x000fea0003800000 */
.L_x_6581:
[----:B------:R-:W0:Y:S02]  /*2c10*/  I2F.F64.U16 R4, R5 ;  /* 0x0000000500047312 */ /* 0x000e240000101800 */
[----:B0-----:R0:W-:Y:S01]  /*2c20*/  STG.E.64 [R2.64], R4 ;  /* 0x0000000402007986 */ /* 0x0011e2000c101b24 */
[----:B------:R-:W-:Y:S05]  /*2c30*/  BRA `(.L_x_6576) ;  /* 0x00000a2000007947 */ /* 0x000fea0003800000 */
.L_x_6571:
        /* <DEDUP_REMOVED lines=12> */
.L_x_6585:
[----:B------:R-:W0:Y:S01]  /*2d00*/  I2F.F64.U16 R4, R5 ;  /* 0x0000000500047312 */ /* 0x000e220000101800 */
[----:B------:R-:W-:-:S05]  /*2d10*/  CS2R R6, SRZ ;  /* 0x0000000000067805 */ /* 0x000fca000001ff00 */
[----:B0-----:R0:W-:Y:S01]  /*2d20*/  STG.E.128 [R2.64], R4 ;  /* 0x0000000402007986 */ /* 0x0011e2000c101d24 */
[----:B------:R-:W-:Y:S05]  /*2d30*/  BRA `(.L_x_6576) ;  /* 0x0000092000007947 */ /* 0x000fea0003800000 */
.L_x_6584:
        /* <DEDUP_REMOVED lines=20> */
.L_x_6588:
[----:B------:R-:W-:-:S05]  /*2e80*/  LOP3.LUT R5, R0, R7, RZ, 0xfc, !PT ;  /* 0x0000000700057212 */ /* 0x000fca00078efcff */
[----:B------:R0:W-:Y:S01]  /*2e90*/  STG.E.U8 [R2.64], R5 ;  /* 0x0000000502007986 */ /* 0x0001e2000c101124 */
[----:B------:R-:W-:Y:S05]  /*2ea0*/  BRA `(.L_x_6576) ;  /* 0x000007b000007947 */ /* 0x000fea0003800000 */
.L_x_6587:
        /* <DEDUP_REMOVED lines=12> */
.L_x_6589:
[----:B------:R-:W-:Y:S01]  /*2f70*/  ISETP.GT.U32.AND P0, PT, R0, 0x7f800000, PT ;  /* 0x7f8000000000780c */ /* 0x000fe20003f04070 */
[----:B------:R-:W-:-:S05]  /*2f80*/  IMAD.MOV.U32 R0, RZ, RZ, 0x7f ;  /* 0x0000007fff007424 */ /* 0x000fca00078e00ff */
[----:B------:R-:W-:Y:S02]  /*2f90*/  SEL R0, R0, 0x7c, P0 ;  /* 0x0000007c00007807 */ /* 0x000fe40000000000 */
.L_x_6590:
[----:B------:R-:W-:-:S04]  /*2fa0*/  LOP3.LUT R5, R5, 0x80000000, RZ, 0xc0, !PT ;  /* 0x8000000005057812 */ /* 0x000fc800078ec0ff */
[----:B------:R-:W-:-:S04]  /*2fb0*/  SHF.R.U32.HI R5, RZ, 0x18, R5 ;  /* 0x00000018ff057819 */ /* 0x000fc80000011605 */
[----:B------:R-:W-:-:S05]  /*2fc0*/  LOP3.LUT R5, R0, R5, RZ, 0xfc, !PT ;  /* 0x0000000500057212 */ /* 0x000fca00078efcff */
[----:B------:R0:W-:Y:S01]  /*2fd0*/  STG.E.U8 [R2.64], R5 ;  /* 0x0000000502007986 */ /* 0x0001e2000c101124 */
[----:B------:R-:W-:Y:S05]  /*2fe0*/  BRA `(.L_x_6576) ;  /* 0x0000067000007947 */ /* 0x000fea0003800000 */
.L_x_6586:
[----:B------:R-:W0:Y:S02]  /*2ff0*/  I2F.U8 R5, R5 ;  /* 0x0000000500057306 */ /* 0x000e240000001000 */
[----:B0-----:R-:W-:-:S05]  /*3000*/  F2FP.BF16.PACK_AB R0, RZ, R5 ;  /* 0x00000005ff00723e */ /* 0x001fca00000010ff */
[----:B------:R0:W-:Y:S01]  /*3010*/  STG.E.U16 [R2.64], R0 ;  /* 0x0000000002007986 */ /* 0x0001e2000c101524 */
[----:B------:R-:W-:Y:S05]  /*3020*/  BRA `(.L_x_6576) ;  /* 0x0000063000007947 */ /* 0x000fea0003800000 */
.L_x_6583:
        /* <DEDUP_REMOVED lines=10> */
.L_x_6593:
        /* <DEDUP_REMOVED lines=17> */
.L_x_6595:
[----:B------:R-:W-:-:S04]  /*31e0*/  LOP3.LUT R5, R5, 0x80000000, RZ, 0xc0, !PT ;  /* 0x8000000005057812 */ /* 0x000fc800078ec0ff */
[----:B------:R-:W-:-:S04]  /*31f0*/  SHF.R.U32.HI R5, RZ, 0x18, R5 ;  /* 0x00000018ff057819 */ /* 0x000fc80000011605 */
[----:B------:R-:W-:-:S05]  /*3200*/  LOP3.LUT R0, R0, R5, RZ, 0xfc, !PT ;  /* 0x0000000500007212 */ /* 0x000fca00078efcff */
.L_x_6594:
[----:B------:R0:W-:Y:S01]  /*3210*/  STG.E.U8 [R2.64], R0 ;  /* 0x0000000002007986 */ /* 0x0001e2000c101124 */
[----:B------:R-:W-:Y:S05]  /*3220*/  BRA `(.L_x_6576) ;  /* 0x0000043000007947 */ /* 0x000fea0003800000 */
.L_x_6592:
        /* <DEDUP_REMOVED lines=17> */
.L_x_6597:
[----:B------:R-:W-:-:S04]  /*3340*/  LOP3.LUT R5, R5, 0x80000000, RZ, 0xc0, !PT ;  /* 0x8000000005057812 */ /* 0x000fc800078ec0ff */
[----:B------:R-:W-:-:S04]  /*3350*/  SHF.R.U32.HI R5, RZ, 0x18, R5 ;  /* 0x00000018ff057819 */ /* 0x000fc80000011605 */
[----:B------:R-:W-:-:S05]  /*3360*/  LOP3.LUT R0, R0, R5, RZ, 0xfc, !PT ;  /* 0x0000000500007212 */ /* 0x000fca00078efcff */
.L_x_6596:
[----:B------:R0:W-:Y:S01]  /*3370*/  STG.E.U8 [R2.64], R0 ;  /* 0x0000000002007986 */ /* 0x0001e2000c101124 */
[----:B------:R-:W-:Y:S05]  /*3380*/  BRA `(.L_x_6576) ;  /* 0x000002d000007947 */ /* 0x000fea0003800000 */
.L_x_6591:
        /* <DEDUP_REMOVED lines=18> */
.L_x_6600:
[----:B------:R0:W-:Y:S01]  /*34b0*/  STG.E.U8 [R2.64], R0 ;  /* 0x0000000002007986 */ /* 0x0001e2000c101124 */
[----:B------:R-:W-:Y:S05]  /*34c0*/  BRA `(.L_x_6576) ;  /* 0x0000019000007947 */ /* 0x000fea0003800000 */
.L_x_6575:
        /* <DEDUP_REMOVED lines=20> */
.L_x_6599:
[----:B------:R-:W-:Y:S01]  /*3610*/  LOP3.LUT R4, R5, 0xff, RZ, 0xc0, !PT ;  /* 0x000000ff05047812 */ /* 0x000fe200078ec0ff */
[----:B------:R-:W-:-:S05]  /*3620*/  IMAD.MOV.U32 R5, RZ, RZ, RZ ;  /* 0x000000ffff057224 */ /* 0x000fca00078e00ff */
[----:B------:R0:W-:Y:S01]  /*3630*/  STG.E.64 [R2.64], R4 ;  /* 0x0000000402007986 */ /* 0x0001e2000c101b24 */
[----:B------:R-:W-:Y:S05]  /*3640*/  BRA `(.L_x_6576) ;  /* 0x0000001000007947 */ /* 0x000fea0003800000 */
.L_x_6598:
[----:B------:R0:W-:Y:S02]  /*3650*/  STG.E [R2.64], R5 ;  /* 0x0000000502007986 */ /* 0x0001e4000c101924 */
.L_x_6576:
        /* <DEDUP_REMOVED lines=205> */
.L_x_6601:
        /* <DEDUP_REMOVED lines=17> */
.L_x_6605:
[----:B------:R0:W-:Y:S01]  /*4440*/  STG.E.U8 [R2.64], R5 ;  /* 0x0000000502007986 */ /* 0x0001e2000c101124 */
[----:B------:R-:W-:Y:S05]  /*4450*/  BRA `(.L_x_6607) ;  /* 0x00000cf000007947 */ /* 0x000fea0003800000 */
.L_x_6604:
        /* <DEDUP_REMOVED lines=10> */
.L_x_6609:
[----:B------:R0:W-:Y:S01]  /*4500*/  STG.E [R2.64], R5 ;  /* 0x0000000502007986 */ /* 0x0001e2000c101924 */
[----:B------:R-:W-:Y:S05]  /*4510*/  BRA `(.L_x_6607) ;  /* 0x00000c3000007947 */ /* 0x000fea0003800000 */
.L_x_6608:
[----:B------:R0:W-:Y:S01]  /*4520*/  STG.E.U16 [R2.64], R5 ;  /* 0x0000000502007986 */ /* 0x0001e2000c101524 */
[----:B------:R-:W-:Y:S05]  /*4530*/  BRA `(.L_x_6607) ;  /* 0x00000c1000007947 */ /* 0x000fea0003800000 */
.L_x_6603:
        /* <DEDUP_REMOVED lines=9> */
.L_x_6611:
[----:B------:R-:W0:Y:S02]  /*45d0*/  I2F.U8 R5, R5 ;  /* 0x0000000500057306 */ /* 0x000e240000001000 */
[----:B0-----:R-:W-:-:S05]  /*45e0*/  F2FP.PACK_AB R0, RZ, R5 ;  /* 0x00000005ff00723e */ /* 0x001fca00000000ff */
[----:B------:R0:W-:Y:S01]  /*45f0*/  STG.E.U16 [R2.64], R0 ;  /* 0x0000000002007986 */ /* 0x0001e2000c101524 */
[----:B------:R-:W-:Y:S05]  /*4600*/  BRA `(.L_x_6607) ;  /* 0x00000b4000007947 */ /* 0x000fea0003800000 */
.L_x_6610:
        /* <DEDUP_REMOVED lines=10> */
.L_x_6613:
[----:B------:R-:W0:Y:S02]  /*46b0*/  I2F.U8 R5, R5 ;  /* 0x0000000500057306 */ /* 0x000e240000001000 */
[----:B0-----:R-:W-:-:S04]  /*46c0*/  F2FP.PACK_AB R0, RZ, R5 ;  /* 0x00000005ff00723e */ /* 0x001fc800000000ff */
[----:B------:R-:W-:-:S05]  /*46d0*/  PRMT R0, R0, 0x5410, RZ ;  /* 0x0000541000007816 */ /* 0x000fca00000000ff */
[----:B------:R0:W-:Y:S01]  /*46e0*/  STG.E [R2.64], R0 ;  /* 0x0000000002007986 */ /* 0x0001e2000c101924 */
[----:B------:R-:W-:Y:S05]  /*46f0*/  BRA `(.L_x_6607) ;  /* 0x00000a5000007947 */ /* 0x000fea0003800000 */
.L_x_6612:
[----:B------:R-:W0:Y:S02]  /*4700*/  I2F.F64.U16 R4, R5 ;  /* 0x0000000500047312 */ /* 0x000e240000101800 */
[----:B0-----:R0:W-:Y:S01]  /*4710*/  STG.E.64 [R2.64], R4 ;  /* 0x0000000402007986 */ /* 0x0011e2000c101b24 */
[----:B------:R-:W-:Y:S05]  /*4720*/  BRA `(.L_x_6607) ;  /* 0x00000a2000007947 */ /* 0x000fea0003800000 */
.L_x_6602:
        /* <DEDUP_REMOVED lines=12> */
.L_x_6616:
[----:B------:R-:W0:Y:S01]  /*47f0*/  I2F.F64.U16 R4, R5 ;  /* 0x0000000500047312 */ /* 0x000e220000101800 */
[----:B------:R-:W-:-:S05]  /*4800*/  CS2R R6, SRZ ;  /* 0x0000000000067805 */ /* 0x000fca000001ff00 */
[----:B0-----:R0:W-:Y:S01]  /*4810*/  STG.E.128 [R2.64], R4 ;  /* 0x0000000402007986 */ /* 0x0011e2000c101d24 */
[----:B------:R-:W-:Y:S05]  /*4820*/  BRA `(.L_x_6607) ;  /* 0x0000092000007947 */ /* 0x000fea0003800000 */
.L_x_6615:
        /* <DEDUP_REMOVED lines=20> */
.L_x_6619:
[----:B------:R-:W-:-:S05]  /*4970*/  LOP3.LUT R5, R0, R7, RZ, 0xfc, !PT ;  /* 0x0000000700057212 */ /* 0x000fca00078efcff */
[----:B------:R0:W-:Y:S01]  /*4980*/  STG.E.U8 [R2.64], R5 ;  /* 0x0000000502007986 */ /* 0x0001e2000c101124 */
[----:B------:R-:W-:Y:S05]  /*4990*/  BRA `(.L_x_6607) ;  /* 0x000007b000007947 */ /* 0x000fea0003800000 */
.L_x_6618:
        /* <DEDUP_REMOVED lines=12> */
.L_x_6620:
[----:B------:R-:W-:Y:S01]  /*4a60*/  ISETP.GT.U32.AND P0, PT, R0, 0x7f800000, PT ;  /* 0x7f8000000000780c */ /* 0x000fe20003f04070 */
[----:B------:R-:W-:-:S05]  /*4a70*/  IMAD.MOV.U32 R0, RZ, RZ, 0x7f ;  /* 0x0000007fff007424 */ /* 0x000fca00078e00ff */
[----:B------:R-:W-:Y:S02]  /*4a80*/  SEL R0, R0, 0x7c, P0 ;  /* 0x0000007c00007807 */ /* 0x000fe40000000000 */
.L_x_6621:
[----:B------:R-:W-:-:S04]  /*4a90*/  LOP3.LUT R5, R5, 0x80000000, RZ, 0xc0, !PT ;  /* 0x8000000005057812 */ /* 0x000fc800078ec0ff */
[----:B------:R-:W-:-:S04]  /*4aa0*/  SHF.R.U32.HI R5, RZ, 0x18, R5 ;  /* 0x00000018ff057819 */ /* 0x000fc80000011605 */
[----:B------:R-:W-:-:S05]  /*4ab0*/  LOP3.LUT R5, R0, R5, RZ, 0xfc, !PT ;  /* 0x0000000500057212 */ /* 0x000fca00078efcff */
[----:B------:R0:W-:Y:S01]  /*4ac0*/  STG.E.U8 [R2.64], R5 ;  /* 0x0000000502007986 */ /* 0x0001e2000c101124 */
[----:B------:R-:W-:Y:S05]  /*4ad0*/  BRA `(.L_x_6607) ;  /* 0x0000067000007947 */ /* 0x000fea0003800000 */
.L_x_6617:
[----:B------:R-:W0:Y:S02]  /*4ae0*/  I2F.U8 R5, R5 ;  /* 0x0000000500057306 */ /* 0x000e240000001000 */
[----:B0-----:R-:W-:-:S05]  /*4af0*/  F2FP.BF16.PACK_AB R0, RZ, R5 ;  /* 0x00000005ff00723e */ /* 0x001fca00000010ff */
[----:B------:R0:W-:Y:S01]  /*4b00*/  STG.E.U16 [R2.64], R0 ;  /* 0x0000000002007986 */ /* 0x0001e2000c101524 */
[----:B------:R-:W-:Y:S05]  /*4b10*/  BRA `(.L_x_6607) ;  /* 0x0000063000007947 */ /* 0x000fea0003800000 */
.L_x_6614:
        /* <DEDUP_REMOVED lines=10> */
.L_x_6624:
        /* <DEDUP_REMOVED lines=17> */
.L_x_6626:
[----:B------:R-:W-:-:S04]  /*4cd0*/  LOP3.LUT R5, R5, 0x80000000, RZ, 0xc0, !PT ;  /* 0x8000000005057812 */ /* 0x000fc800078ec0ff */
[----:B------:R-:W-:-:S04]  /*4ce0*/  SHF.R.U32.HI R5, RZ, 0x18, R5 ;  /* 0x00000018ff057819 */ /* 0x000fc80000011605 */
[----:B------:R-:W-:-:S05]  /*4cf0*/  LOP3.LUT R0, R0, R5, RZ, 0xfc, !PT ;  /* 0x0000000500007212 */ /* 0x000fca00078efcff */
.L_x_6625:
[----:B------:R0:W-:Y:S01]  /*4d00*/  STG.E.U8 [R2.64], R0 ;  /* 0x0000000002007986 */ /* 0x0001e2000c101124 */
[----:B------:R-:W-:Y:S05]  /*4d10*/  BRA `(.L_x_6607) ;  /* 0x0000043000007947 */ /* 0x000fea0003800000 */
.L_x_6623:
        /* <DEDUP_REMOVED lines=17> */
.L_x_6628:
[----:B------:R-:W-:-:S04]  /*4e30*/  LOP3.LUT R5, R5, 0x80000000, RZ, 0xc0, !PT ;  /* 0x8000000005057812 */ /* 0x000fc800078ec0ff */
[----:B------:R-:W-:-:S04]  /*4e40*/  SHF.R.U32.HI R5, RZ, 0x18, R5 ;  /* 0x00000018ff057819 */ /* 0x000fc80000011605 */
[----:B------:R-:W-:-:S05]  /*4e50*/  LOP3.LUT R0, R0, R5, RZ, 0xfc, !PT ;  /* 0x0000000500007212 */ /* 0x000fca00078efcff */
.L_x_6627:
[----:B------:R0:W-:Y:S01]  /*4e60*/  STG.E.U8 [R2.64], R0 ;  /* 0x0000000002007986 */ /* 0x0001e2000c101124 */
[----:B------:R-:W-:Y:S05]  /*4e70*/  BRA `(.L_x_6607) ;  /* 0x000002d000007947 */ /* 0x000fea0003800000 */
.L_x_6622:
        /* <DEDUP_REMOVED lines=18> */
.L_x_6631:
[----:B------:R0:W-:Y:S01]  /*4fa0*/  STG.E.U8 [R2.64], R0 ;  /* 0x0000000002007986 */ /* 0x0001e2000c101124 */
[----:B------:R-:W-:Y:S05]  /*4fb0*/  BRA `(.L_x_6607) ;  /* 0x0000019000007947 */ /* 0x000fea0003800000 */
.L_x_6606:
        /* <DEDUP_REMOVED lines=20> */
.L_x_6630:
[----:B------:R-:W-:Y:S01]  /*5100*/  LOP3.LUT R4, R5, 0xff, RZ, 0xc0, !PT ;  /* 0x000000ff05047812 */ /* 0x000fe200078ec0ff */
[----:B------:R-:W-:-:S05]  /*5110*/  IMAD.MOV.U32 R5, RZ, RZ, RZ ;  /* 0x000000ffff057224 */ /* 0x000fca00078e00ff */
[----:B------:R0:W-:Y:S01]  /*5120*/  STG.E.64 [R2.64], R4 ;  /* 0x0000000402007986 */ /* 0x0001e2000c101b24 */
[----:B------:R-:W-:Y:S05]  /*5130*/  BRA `(.L_x_6607) ;  /* 0x0000001000007947 */ /* 0x000fea0003800000 */
.L_x_6629:
[----:B------:R0:W-:Y:S02]  /*5140*/  STG.E [R2.64], R5 ;  /* 0x0000000502007986 */ /* 0x0001e4000c101924 */
.L_x_6607:
[----:B------:R-:W-:Y:S02]  /*5150*/  IADD3 R17, R17, 0x80, RZ ;  /* 0x0000008011117810 */ /* 0x000fe40007ffe0ff */
.L_x_6569:
[----:B------:R-:W-:Y:S05]  /*5160*/  BSYNC B6 ;  /* 0x0000000000067941 */ /* 0x000fea0003800000 */
.L_x_6568:
        /* <DEDUP_REMOVED lines=204> */
.L_x_6632:
        /* <DEDUP_REMOVED lines=17> */
.L_x_6636:
[----:B------:R-:W-:Y:S01]  /*5f40*/  STG.E.U8 [R2.64], R5 ;  /* 0x0000000502007986 */ /* 0x000fe2000c101124 */
[----:B------:R-:W-:Y:S05]  /*5f50*/  EXIT ;  /* 0x000000000000794d */ /* 0x000fea0003800000 */
.L_x_6635:
        /* <DEDUP_REMOVED lines=8> */
[----:B------:R-:W-:Y:S01]  /*5fe0*/  STG.E.64 [R2.64], R4 ;  /* 0x0000000402007986 */ /* 0x000fe2000c101b24 */
[----:B------:R-:W-:Y:S05]  /*5ff0*/  EXIT ;  /* 0x000000000000794d */ /* 0x000fea0003800000 */
.L_x_6639:
[----:B------:R-:W-:Y:S01]  /*6000*/  STG.E [R2.64], R5 ;  /* 0x0000000502007986 */ /* 0x000fe2000c101924 */
[----:B------:R-:W-:Y:S05]  /*6010*/  EXIT ;  /* 0x000000000000794d */ /* 0x000fea0003800000 */
.L_x_6638:
[----:B------:R-:W-:Y:S01]  /*6020*/  STG.E.U16 [R2.64], R5 ;  /* 0x0000000502007986 */ /* 0x000fe2000c101524 */
[----:B------:R-:W-:Y:S05]  /*6030*/  EXIT ;  /* 0x000000000000794d */ /* 0x000fea0003800000 */
.L_x_6634:
[----:B------:R-:W-:-:S13]  /*6040*/  ISETP.GT.AND P0, PT, R4, 0x6, PT ;  /* 0x000000060400780c */ /* 0x000fda0003f04270 */
[----:B------:R-:W-:Y:S05]  /*6050*/  @P0 BRA `(.L_x_6640) ;  /* 0x000000b000000947 */ /* 0x000fea0003800000 */
[----:B------:R-:W-:-:S13]  /*6060*/  ISETP.NE.AND P0, PT, R4, 0x5, PT ;  /* 0x000000050400780c */ /* 0x000fda0003f05270 */
[----:B------:R-:W-:Y:S05]  /*6070*/  @!P0 BRA `(.L_x_6641) ;  /* 0x0000005000008947 */ /* 0x000fea0003800000 */
[----:B------:R-:W-:-:S13]  /*6080*/  ISETP.NE.AND P0, PT, R4, 0x6, PT ;  /* 0x000000060400780c */ /* 0x000fda0003f05270 */
[----:B------:R-:W-:Y:S05]  /*6090*/  @P0 BRA `(.L_x_6637) ;  /* 0x00000a2000000947 */ /* 0x000fea0003800000 */
[----:B------:R-:W0:Y:S02]  /*60a0*/  I2F.U8 R5, R5 ;  /* 0x0000000500057306 */ /* 0x000e240000001000 */
[----:B0-----:R-:W-:Y:S01]  /*60b0*/  STG.E [R2.64], R5 ;  /* 0x0000000502007986 */ /* 0x001fe2000c101924 */
[----:B------:R-:W-:Y:S05]  /*60c0*/  EXIT ;  /* 0x000000000000794d */ /* 0x000fea0003800000 */
.L_x_6641:
[----:B------:R-:W0:Y:S02]  /*60d0*/  I2F.U8 R5, R5 ;  /* 0x0000000500057306 */ /* 0x000e240000001000 */
[----:B0-----:R-:W-:-:S05]  /*60e0*/  F2FP.PACK_AB R0, RZ, R5 ;  /* 0x00000005ff00723e */ /* 0x001fca00000000ff */
[----:B------:R-:W-:Y:S01]  /*60f0*/  STG.E.U16 [R2.64], R0 ;  /* 0x0000000002007986 */ /* 0x000fe2000c101524 */
[----:B------:R-:W-:Y:S05]  /*6100*/  EXIT ;  /* 0x000000000000794d */ /* 0x000fea0003800000 */
.L_x_6640:
        /* <DEDUP_REMOVED lines=8> */
[----:B0-----:R-:W-:Y:S01]  /*6190*/  STG.E.64 [R2.64], R6 ;  /* 0x0000000602007986 */ /* 0x001fe2000c101b24 */
[----:B------:R-:W-:Y:S05]  /*61a0*/  EXIT ;  /* 0x000000000000794d */ /* 0x000fea0003800000 */
.L_x_6643:
[----:B------:R-:W0:Y:S02]  /*61b0*/  I2F.U8 R5, R5 ;  /* 0x0000000500057306 */ /* 0x000e240000001000 */
[----:B0-----:R-:W-:-:S04]  /*61c0*/  F2FP.PACK_AB R0, RZ, R5 ;  /* 0x00000005ff00723e */ /* 0x001fc800000000ff */
[----:B------:R-:W-:-:S05]  /*61d0*/  PRMT R0, R0, 0x5410, RZ ;  /* 0x0000541000007816 */ /* 0x000fca00000000ff */
[----:B------:R-:W-:Y:S01]  /*61e0*/  STG.E [R2.64], R0 ;  /* 0x0000000002007986 */ /* 0x000fe2000c101924 */
[----:B------:R-:W-:Y:S05]  /*61f0*/  EXIT ;  /* 0x000000000000794d */ /* 0x000fea0003800000 */
.L_x_6642:
[----:B------:R-:W0:Y:S02]  /*6200*/  I2F.F64.U16 R4, R5 ;  /* 0x0000000500047312 */ /* 0x000e240000101800 */
[----:B0-----:R-:W-:Y:S01]  /*6210*/  STG.E.64 [R2.64], R4 ;  /* 0x0000000402007986 */ /* 0x001fe2000c101b24 */
[----:B------:R-:W-:Y:S05]  /*6220*/  EXIT ;  /* 0x000000000000794d */ /* 0x000fea0003800000 */
.L_x_6633:
        /* <DEDUP_REMOVED lines=12> */
.L_x_6646:
[----:B------:R-:W0:Y:S01]  /*62f0*/  I2F.F64.U16 R4, R5 ;  /* 0x0000000500047312 */ /* 0x000e220000101800 */
[----:B------:R-:W-:-:S05]  /*6300*/  CS2R R6, SRZ ;  /* 0x0000000000067805 */ /* 0x000fca000001ff00 */
[----:B0-----:R-:W-:Y:S01]  /*6310*/  STG.E.128 [R2.64], R4 ;  /* 0x0000000402007986 */ /* 0x001fe2000c101d24 */
[----:B------:R-:W-:Y:S05]  /*6320*/  EXIT ;  /* 0x000000000000794d */ /* 0x000fea0003800000 */
.L_x_6645:
        /* <DEDUP_REMOVED lines=20> */
.L_x_6649:
[----:B------:R-:W-:-:S05]  /*6470*/  LOP3.LUT R5, R0, R7, RZ, 0xfc, !PT ;  /* 0x0000000700057212 */ /* 0x000fca00078efcff */
[----:B------:R-:W-:Y:S01]  /*6480*/  STG.E.U8 [R2.64], R5 ;  /* 0x0000000502007986 */ /* 0x000fe2000c101124 */
[----:B------:R-:W-:Y:S05]  /*6490*/  EXIT ;  /* 0x000000000000794d */ /* 0x000fea0003800000 */
.L_x_6648:
        /* <DEDUP_REMOVED lines=12> */
.L_x_6650:
[----:B------:R-:W-:Y:S01]  /*6560*/  ISETP.GT.U32.AND P0, PT, R0, 0x7f800000, PT ;  /* 0x7f8000000000780c */ /* 0x000fe20003f04070 */
[----:B------:R-:W-:-:S05]  /*6570*/  IMAD.MOV.U32 R0, RZ, RZ, 0x7f ;  /* 0x0000007fff007424 */ /* 0x000fca00078e00ff */
[----:B------:R-:W-:Y:S02]  /*6580*/  SEL R0, R0, 0x7c, P0 ;  /* 0x0000007c00007807 */ /* 0x000fe40000000000 */
.L_x_6651:
[----:B------:R-:W-:-:S04]  /*6590*/  LOP3.LUT R5, R5, 0x80000000, RZ, 0xc0, !PT ;  /* 0x8000000005057812 */ /* 0x000fc800078ec0ff */
[----:B------:R-:W-:-:S04]  /*65a0*/  SHF.R.U32.HI R5, RZ, 0x18, R5 ;  /* 0x00000018ff057819 */ /* 0x000fc80000011605 */
[----:B------:R-:W-:-:S05]  /*65b0*/  LOP3.LUT R5, R0, R5, RZ, 0xfc, !PT ;  /* 0x0000000500057212 */ /* 0x000fca00078efcff */
[----:B------:R-:W-:Y:S01]  /*65c0*/  STG.E.U8 [R2.64], R5 ;  /* 0x0000000502007986 */ /* 0x000fe2000c101124 */
[----:B------:R-:W-:Y:S05]  /*65d0*/  EXIT ;  /* 0x000000000000794d */ /* 0x000fea0003800000 */
.L_x_6647:
[----:B------:R-:W0:Y:S02]  /*65e0*/  I2F.U8 R5, R5 ;  /* 0x0000000500057306 */ /* 0x000e240000001000 */
[----:B0-----:R-:W-:-:S05]  /*65f0*/  F2FP.BF16.PACK_AB R0, RZ, R5 ;  /* 0x00000005ff00723e */ /* 0x001fca00000010ff */
[----:B------:R-:W-:Y:S01]  /*6600*/  STG.E.U16 [R2.64], R0 ;  /* 0x0000000002007986 */ /* 0x000fe2000c101524 */
[----:B------:R-:W-:Y:S05]  /*6610*/  EXIT ;  /* 0x000000000000794d */ /* 0x000fea0003800000 */
.L_x_6644:
        /* <DEDUP_REMOVED lines=8> */
[----:B------:R-:W-:Y:S01]  /*66a0*/  STG.E.U16 [R2.64], R5 ;  /* 0x0000000502007986 */ /* 0x000fe2000c101524 */
[----:B------:R-:W-:Y:S05]  /*66b0*/  EXIT ;  /* 0x000000000000794d */ /* 0x000fea0003800000 */
.L_x_6654:
        /* <DEDUP_REMOVED lines=17> */
.L_x_6656:
[----:B------:R-:W-:-:S04]  /*67d0*/  LOP3.LUT R5, R5, 0x80000000, RZ, 0xc0, !PT ;  /* 0x8000000005057812 */ /* 0x000fc800078ec0ff */
[----:B------:R-:W-:-:S04]  /*67e0*/  SHF.R.U32.HI R5, RZ, 0x18, R5 ;  /* 0x00000018ff057819 */ /* 0x000fc80000011605 */
[----:B------:R-:W-:-:S05]  /*67f0*/  LOP3.LUT R0, R0, R5, RZ, 0xfc, !PT ;  /* 0x0000000500007212 */ /* 0x000fca00078efcff */
.L_x_6655:
[----:B------:R-:W-:Y:S01]  /*6800*/  STG.E.U8 [R2.64], R0 ;  /* 0x0000000002007986 */ /* 0x000fe2000c101124 */
[----:B------:R-:W-:Y:S05]  /*6810*/  EXIT ;  /* 0x000000000000794d */ /* 0x000fea0003800000 */
.L_x_6653:
        /* <DEDUP_REMOVED lines=17> */
.L_x_6658:
[----:B------:R-:W-:-:S04]  /*6930*/  LOP3.LUT R5, R5, 0x80000000, RZ, 0xc0, !PT ;  /* 0x8000000005057812 */ /* 0x000fc800078ec0ff */
[----:B------:R-:W-:-:S04]  /*6940*/  SHF.R.U32.HI R5, RZ, 0x18, R5 ;  /* 0x00000018ff057819 */ /* 0x000fc80000011605 */
[----:B------:R-:W-:-:S05]  /*6950*/  LOP3.LUT R0, R0, R5, RZ, 0xfc, !PT ;  /* 0x0000000500007212 */ /* 0x000fca00078efcff */
.L_x_6657:
[----:B------:R-:W-:Y:S01]  /*6960*/  STG.E.U8 [R2.64], R0 ;  /* 0x0000000002007986 */ /* 0x000fe2000c101124 */
[----:B------:R-:W-:Y:S05]  /*6970*/  EXIT ;  /* 0x000000000000794d */ /* 0x000fea0003800000 */
.L_x_6652:
        /* <DEDUP_REMOVED lines=18> */
.L_x_6661:
[----:B------:R-:W-:Y:S01]  /*6aa0*/  STG.E.U8 [R2.64], R0 ;  /* 0x0000000002007986 */ /* 0x000fe2000c101124 */
[----:B------:R-:W-:Y:S05]  /*6ab0*/  EXIT ;  /* 0x000000000000794d */ /* 0x000fea0003800000 */
.L_x_6637:
        /* <DEDUP_REMOVED lines=20> */
.L_x_6660:
[----:B------:R-:W-:Y:S01]  /*6c00*/  LOP3.LUT R4, R5, 0xff, RZ, 0xc0, !PT ;  /* 0x000000ff05047812 */ /* 0x000fe200078ec0ff */
[----:B------:R-:W-:-:S05]  /*6c10*/  IMAD.MOV.U32 R5, RZ, RZ, RZ ;  /* 0x000000ffff057224 */ /* 0x000fca00078e00ff */
[----:B------:R-:W-:Y:S01]  /*6c20*/  STG.E.64 [R2.64], R4 ;  /* 0x0000000402007986 */ /* 0x000fe2000c101b24 */
[----:B------:R-:W-:Y:S05]  /*6c30*/  EXIT ;  /* 0x000000000000794d */ /* 0x000fea0003800000 */
.L_x_6659:
[----:B------:R-:W-:Y:S01]  /*6c40*/  STG.E [R2.64], R5 ;  /* 0x0000000502007986 */ /* 0x000fe2000c101924 */
[----:B------:R-:W-:Y:S05]  /*6c50*/  EXIT ;  /* 0x000000000000794d */ /* 0x000fea0003800000 */
.L_x_6662:
        /* <DEDUP_REMOVED lines=10> */
.L_x_6974:


//--------------------- .text._ZN2at6native27unrolled_elementwise_kernelINS0_11FillFunctorIhEESt5arrayIPcLm1EELi4E23TrivialOffsetCalculatorILi0EjES7_ILi1EjENS0_6memory12LoadWithCastILi0EEENSA_13StoreWithCastILi1EEEEEviT_T0_T2_T3_T4_T5_ --------------------------
	.section	.text._ZN2at6native27unrolled_elementwise_kernelINS0_11FillFunctorIhEESt5arrayIPcLm1EELi4E23TrivialOffsetCalculatorILi0EjES7_ILi1EjENS0_6memory12LoadWithCastILi0EEENSA_13StoreWithCastILi1EEEEEviT_T0_T2_T3_T4_T5_,"ax",@progbits
	.sectioninfo	@"SHI_REGISTERS=26"
	.align	128
        .global         _ZN2at6native27unrolled_elementwise_kernelINS0_11FillFunctorIhEESt5arrayIPcLm1EELi4E23TrivialOffsetCalculatorILi0EjES7_ILi1EjENS0_6memory12LoadWithCastILi0EEENSA_13StoreWithCastILi1EEEEEviT_T0_T2_T3_T4_T5_
        .type           _ZN2at6native27unrolled_elementwise_kernelINS0_11FillFunctorIhEESt5arrayIPcLm1EELi4E23TrivialOffsetCalculatorILi0EjES7_ILi1EjENS0_6memory12LoadWithCastILi0EEENSA_13StoreWithCastILi1EEEEEviT_T0_T2_T3_T4_T5_,@function
        .size           _ZN2at6native27unrolled_elementwise_kernelINS0_11FillFunctorIhEESt5arrayIPcLm1EELi4E23TrivialOffsetCalculatorILi0EjES7_ILi1EjENS0_6memory12LoadWithCastILi0EEENSA_13StoreWithCastILi1EEEEEviT_T0_T2_T3_T4_T5_,(.L_x_6975 - _ZN2at6native27unrolled_elementwise_kernelINS0_11FillFunctorIhEESt5arrayIPcLm1EELi4E23TrivialOffsetCalculatorILi0EjES7_ILi1EjENS0_6memory12LoadWithCastILi0EEENSA_13StoreWithCastILi1EEEEEviT_T0_T2_T3_T4_T5_)
        .other          _ZN2at6native27unrolled_elementwise_kernelINS0_11FillFunctorIhEESt5arrayIPcLm1EELi4E23TrivialOffsetCalculatorILi0EjES7_ILi1EjENS0_6memory12LoadWithCastILi0EEENSA_13StoreWithCastILi1EEEEEviT_T0_T2_T3_T4_T5_,@"STO_CUDA_ENTRY STV_DEFAULT"
_ZN2at6native27unrolled_elementwise_kernelINS0_11FillFunctorIhEESt5arrayIPcLm1EELi4E23TrivialOffsetCalculatorILi0EjES7_ILi1EjENS0_6memory12LoadWithCastILi0EEENSA_13StoreWithCastILi1EEEEEviT_T0_T2_T3_T4_T5_:
.text._ZN2at6native27unrolled_elementwise_kernelINS0_11FillFunctorIhEESt5arrayIPcLm1EELi4E23TrivialOffsetCalculatorILi0EjES7_ILi1EjENS0_6memory12LoadWithCastILi0EEENSA_13StoreWithCastILi1EEEEEviT_T0_T2_T3_T4_T5_:
        /* <DEDUP_REMOVED lines=30> */
.L_x_6668:
[----:B------:R0:W-:Y:S01]  /*01e0*/  STG.E.U8 [R2.64], R18 ;  /* 0x0000001202007986 */ /* 0x0001e2000c101124 */
[----:B------:R-:W-:Y:S05]  /*01f0*/  BRA `(.L_x_6664) ;  /* 0x00000cf000007947 */ /* 0x000fea0003800000 */
.L_x_6667:
        /* <DEDUP_REMOVED lines=10> */
.L_x_6671:
[----:B------:R0:W-:Y:S01]  /*02a0*/  STG.E [R2.64], R18 ;  /* 0x0000001202007986 */ /* 0x0001e2000c101924 */
[----:B------:R-:W-:Y:S05]  /*02b0*/  BRA `(.L_x_6664) ;  /* 0x00000c3000007947 */ /* 0x000fea0003800000 */
.L_x_6670:
[----:B------:R0:W-:Y:S01]  /*02c0*/  STG.E.U16 [R2.64], R18 ;  /* 0x0000001202007986 */ /* 0x0001e2000c101524 */
[----:B------:R-:W-:Y:S05]  /*02d0*/  BRA `(.L_x_6664) ;  /* 0x00000c1000007947 */ /* 0x000fea0003800000 */
.L_x_6666:
        /* <DEDUP_REMOVED lines=9> */
.L_x_6673:
[----:B------:R-:W0:Y:S02]  /*0370*/  I2F.U8 R0, R18 ;  /* 0x0000001200007306 */ /* 0x000e240000001000 */
[----:B0-----:R-:W-:-:S05]  /*0380*/  F2FP.PACK_AB R0, RZ, R0 ;  /* 0x00000000ff00723e */ /* 0x001fca00000000ff */
[----:B------:R0:W-:Y:S01]  /*0390*/  STG.E.U16 [R2.64], R0 ;  /* 0x0000000002007986 */ /* 0x0001e2000c101524 */
[----:B------:R-:W-:Y:S05]  /*03a0*/  BRA `(.L_x_6664) ;  /* 0x00000b4000007947 */ /* 0x000fea0003800000 */
.L_x_6672:
        /* <DEDUP_REMOVED lines=10> */
.L_x_6675:
[----:B------:R-:W0:Y:S02]  /*0450*/  I2F.U8 R0, R18 ;  /* 0x0000001200007306 */ /* 0x000e240000001000 */
[----:B0-----:R-:W-:-:S04]  /*0460*/  F2FP.PACK_AB R5, RZ, R0 ;  /* 0x00000000ff05723e */ /* 0x001fc800000000ff */
[----:B------:R-:W-:-:S05]  /*0470*/  PRMT R5, R5, 0x5410, RZ ;  /* 0x0000541005057816 */ /* 0x000fca00000000ff */
[----:B------:R0:W-:Y:S01]  /*0480*/  STG.E [R2.64], R5 ;  /* 0x0000000502007986 */ /* 0x0001e2000c101924 */
[----:B------:R-:W-:Y:S05]  /*0490*/  BRA `(.L_x_6664) ;  /* 0x00000a5000007947 */ /* 0x000fea0003800000 */
.L_x_6674:
[----:B------:R-:W0:Y:S02]  /*04a0*/  I2F.F64.U16 R4, R18 ;  /* 0x0000001200047312 */ /* 0x000e240000101800 */
[----:B0-----:R0:W-:Y:S01]  /*04b0*/  STG.E.64 [R2.64], R4 ;  /* 0x0000000402007986 */ /* 0x0011e2000c101b24 */
[----:B------:R-:W-:Y:S05]  /*04c0*/  BRA `(.L_x_6664) ;  /* 0x00000a2000007947 */ /* 0x000fea0003800000 */
.L_x_6665:
        /* <DEDUP_REMOVED lines=12> */
.L_x_6678:
[----:B------:R-:W0:Y:S01]  /*0590*/  I2F.F64.U16 R4, R18 ;  /* 0x0000001200047312 */ /* 0x000e220000101800 */
[----:B------:R-:W-:-:S05]  /*05a0*/  CS2R R6, SRZ ;  /* 0x0000000000067805 */ /* 0x000fca000001ff00 */
[----:B0-----:R0:W-:Y:S01]  /*05b0*/  STG.E.128 [R2.64], R4 ;  /* 0x0000000402007986 */ /* 0x0011e2000c101d24 */
[----:B------:R-:W-:Y:S05]  /*05c0*/  BRA `(.L_x_6664) ;  /* 0x0000092000007947 */ /* 0x000fea0003800000 */
.L_x_6677:
        /* <DEDUP_REMOVED lines=20> */
.L_x_6681:
[----:B------:R-:W-:-:S05]  /*0710*/  LOP3.LUT R5, R4, R5, RZ, 0xfc, !PT ;  /* 0x0000000504057212 */ /* 0x000fca00078efcff */
[----:B------:R0:W-:Y:S01]  /*0720*/  STG.E.U8 [R2.64], R5 ;  /* 0x0000000502007986 */ /* 0x0001e2000c101124 */
[----:B------:R-:W-:Y:S05]  /*0730*/  BRA `(.L_x_6664) ;  /* 0x000007b000007947 */ /* 0x000fea0003800000 */
.L_x_6680:
        /* <DEDUP_REMOVED lines=12> */
.L_x_6682:
[----:B------:R-:W-:Y:S01]  /*0800*/  IMAD.MOV.U32 R0, RZ, RZ, 0x7f ;  /* 0x0000007fff007424 */ /* 0x000fe200078e00ff */
[----:B------:R-:W-:-:S04]  /*0810*/  ISETP.GT.U32.AND P0, PT, R4, 0x7f800000, PT ;  /* 0x7f8000000400780c */ /* 0x000fc80003f04070 */
[----:B------:R-:W-:Y:S02]  /*0820*/  SEL R0, R0, 0x7c, P0 ;  /* 0x0000007c00007807 */ /* 0x000fe40000000000 */
.L_x_6683:
[----:B------:R-:W-:-:S04]  /*0830*/  LOP3.LUT R5, R5, 0x80000000, RZ, 0xc0, !PT ;  /* 0x8000000005057812 */ /* 0x000fc800078ec0ff */
[----:B------:R-:W-:-:S04]  /*0840*/  SHF.R.U32.HI R5, RZ, 0x18, R5 ;  /* 0x00000018ff057819 */ /* 0x000fc80000011605 */
[----:B------:R-:W-:-:S05]  /*0850*/  LOP3.LUT R5, R0, R5, RZ, 0xfc, !PT ;  /* 0x0000000500057212 */ /* 0x000fca00078efcff */
[----:B------:R0:W-:Y:S01]  /*0860*/  STG.E.U8 [R2.64], R5 ;  /* 0x0000000502007986 */ /* 0x0001e2000c101124 */
[----:B------:R-:W-:Y:S05]  /*0870*/  BRA `(.L_x_6664) ;  /* 0x0000067000007947 */ /* 0x000fea0003800000 */
.L_x_6679:
[----:B------:R-:W0:Y:S02]  /*0880*/  I2F.U8 R0, R18 ;  /* 0x0000001200007306 */ /* 0x000e240000001000 */
[----:B0-----:R-:W-:-:S05]  /*0890*/  F2FP.BF16.PACK_AB R0, RZ, R0 ;  /* 0x00000000ff00723e */ /* 0x001fca00000010ff */
[----:B------:R0:W-:Y:S01]  /*08a0*/  STG.E.U16 [R2.64], R0 ;  /* 0x0000000002007986 */ /* 0x0001e2000c101524 */
[----:B------:R-:W-:Y:S05]  /*08b0*/  BRA `(.L_x_6664) ;  /* 0x0000063000007947 */ /* 0x000fea0003800000 */
.L_x_6676:
        /* <DEDUP_REMOVED lines=10> */
.L_x_6686:
        /* <DEDUP_REMOVED lines=16> */
.L_x_6688:
[----:B------:R-:W-:-:S04]  /*0a60*/  LOP3.LUT R5, R5, 0x80000000, RZ, 0xc0, !PT ;  /* 0x8000000005057812 */ /* 0x000fc800078ec0ff */
[----:B------:R-:W-:-:S04]  /*0a70*/  SHF.R.U32.HI R5, RZ, 0x18, R5 ;  /* 0x00000018ff057819 */ /* 0x000fc80000011605 */
[----:B------:R-:W-:-:S04]  /*0a80*/  LOP3.LUT R4, R4, R5, RZ, 0xfc, !PT ;  /* 0x0000000504047212 */ /* 0x000fc800078efcff */
[----:B------:R-:W-:-:S05]  /*0a90*/  PRMT R0, R4, 0x7610, R0 ;  /* 0x0000761004007816 */ /* 0x000fca0000000000 */
.L_x_6687:
[----:B------:R0:W-:Y:S01]  /*0aa0*/  STG.E.U8 [R2.64], R0 ;  /* 0x0000000002007986 */ /* 0x0001e2000c101124 */
[----:B------:R-:W-:Y:S05]  /*0ab0*/  BRA `(.L_x_6664) ;  /* 0x0000043000007947 */ /* 0x000fea0003800000 */
.L_x_6685:
        /* <DEDUP_REMOVED lines=16> */
.L_x_6690:
[----:B------:R-:W-:-:S04]  /*0bc0*/  LOP3.LUT R5, R5, 0x80000000, RZ, 0xc0, !PT ;  /* 0x8000000005057812 */ /* 0x000fc800078ec0ff */
[----:B------:R-:W-:-:S04]  /*0bd0*/  SHF.R.U32.HI R5, RZ, 0x18, R5 ;  /* 0x00000018ff057819 */ /* 0x000fc80000011605 */
[----:B------:R-:W-:-:S04]  /*0be0*/  LOP3.LUT R4, R4, R5, RZ, 0xfc, !PT ;  /* 0x0000000504047212 */ /* 0x000fc800078efcff */
[----:B------:R-:W-:-:S05]  /*0bf0*/  PRMT R0, R4, 0x7610, R0 ;  /* 0x0000761004007816 */ /* 0x000fca0000000000 */
.L_x_6689:
[----:B------:R0:W-:Y:S01]  /*0c00*/  STG.E.U8 [R2.64], R0 ;  /* 0x0000000002007986 */ /* 0x0001e2000c101124 */
[----:B------:R-:W-:Y:S05]  /*0c10*/  BRA `(.L_x_6664) ;  /* 0x000002d000007947 */ /* 0x000fea0003800000 */
.L_x_6684:
        /* <DEDUP_REMOVED lines=18> */
.L_x_6693:
[----:B------:R0:W-:Y:S01]  /*0d40*/  STG.E.U8 [R2.64], R5 ;  /* 0x0000000502007986 */ /* 0x0001e2000c101124 */
[----:B------:R-:W-:Y:S05]  /*0d50*/  BRA `(.L_x_6664) ;  /* 0x0000019000007947 */ /* 0x000fea0003800000 */
.L_x_6669:
        /* <DEDUP_REMOVED lines=20> */
.L_x_6692:
[----:B------:R-:W-:Y:S01]  /*0ea0*/  LOP3.LUT R4, R18, 0xff, RZ, 0xc0, !PT ;  /* 0x000000ff12047812 */ /* 0x000fe200078ec0ff */
[----:B------:R-:W-:-:S05]  /*0eb0*/  IMAD.MOV.U32 R5, RZ, RZ, RZ ;  /* 0x000000ffff057224 */ /* 0x000fca00078e00ff */
[----:B------:R0:W-:Y:S01]  /*0ec0*/  STG.E.64 [R2.64], R4 ;  /* 0x0000000402007986 */ /* 0x0001e2000c101b24 */
[----:B------:R-:W-:Y:S05]  /*0ed0*/  BRA `(.L_x_6664) ;  /* 0x0000001000007947 */ /* 0x000fea0003800000 */
.L_x_6691:
[----:B------:R0:W-:Y:S02]  /*0ee0*/  STG.E [R2.64], R18 ;  /* 0x0000001202007986 */ /* 0x0001e4000c101924 */
.L_x_6664:
[----:B-1-3--:R-:W-:Y:S05]  /*0ef0*/  BSYNC B6 ;  /* 0x0000000000067941 */ /* 0x00afea0003800000 */
.L_x_6663:
        /* <DEDUP_REMOVED lines=21> */
.L_x_6699:
[----:B------:R0:W-:Y:S01]  /*1050*/  STG.E.U8 [R2.64], R18 ;  /* 0x0000001202007986 */ /* 0x0001e2000c101124 */
[----:B------:R-:W-:Y:S05]  /*1060*/  BRA `(.L_x_6701) ;  /* 0x00000d9000007947 */ /* 0x000fea0003800000 */
.L_x_6698:
        /* <DEDUP_REMOVED lines=10> */
.L_x_6703:
[----:B------:R0:W-:Y:S01]  /*1110*/  STG.E [R2.64], R18 ;  /* 0x0000001202007986 */ /* 0x0001e2000c101924 */
[----:B------:R-:W-:Y:S05]  /*1120*/  BRA `(.L_x_6701) ;  /* 0x00000cd000007947 */ /* 0x000fea0003800000 */
.L_x_6702:
[----:B------:R0:W-:Y:S01]  /*1130*/  STG.E.U16 [R2.64], R18 ;  /* 0x0000001202007986 */ /* 0x0001e2000c101524 */
[----:B------:R-:W-:Y:S05]  /*1140*/  BRA `(.L_x_6701) ;  /* 0x00000cb000007947 */ /* 0x000fea0003800000 */
.L_x_6697:
[----:B------:R-:W-:-:S13]  /*1150*/  ISETP.GT.AND P0, PT, R0, 0x6, PT ;  /* 0x000000060000780c */ /* 0x000fda0003f04270 */
[----:B------:R-:W-:Y:S05]  /*1160*/  @P0 BRA `(.L_x_6704) ;  /* 0x000000d000000947 */ /* 0x000fea0003800000 */
[----:B------:R-:W-:-:S13]  /*1170*/  ISETP.NE.AND P0, PT, R0, 0x5, PT ;  /* 0x000000050000780c */ /* 0x000fda0003f05270 */
[----:B------:R-:W-:Y:S05]  /*1180*/  @!P0 BRA `(.L_x_6705) ;  /* 0x0000006000008947 */ /* 0x000fea0003800000 */
[----:B------:R-:W-:-:S13]  /*1190*/  ISETP.NE.AND P0, PT, R0, 0x6, PT ;  /* 0x000000060000780c */ /* 0x000fda0003f05270 */
[----:B------:R-:W-:Y:S05]  /*11a0*/  @P0 BRA `(.L_x_6700) ;  /* 0x00000ac000000947 */ /* 0x000fea0003800000 */
[----:B------:R-:W-:Y:S02]  /*11b0*/  ULDC.U8 UR4, c[0x0][0x164] ;  /* 0x0000590000047ab9 */ /* 0x000fe40000000000 */
[----:B------:R-:W0:Y:S02]  /*11c0*/  I2F.U8 R5, UR4 ;  /* 0x0000000400057d06 */ /* 0x000e240008001000 */
[----:B0-----:R0:W-:Y:S01]  /*11d0*/  STG.E [R2.64], R5 ;  /* 0x0000000502007986 */ /* 0x0011e2000c101924 */
[----:B------:R-:W-:Y:S05]  /*11e0*/  BRA `(.L_x_6701) ;  /* 0x00000c1000007947 */ /* 0x000fea0003800000 */
.L_x_6705:
[----:B------:R-:W-:Y:S02]  /*11f0*/  ULDC.U8 UR4, c[0x0][0x164] ;  /* 0x0000590000047ab9 */ /* 0x000fe40000000000 */
[----:B------:R-:W0:Y:S02]  /*1200*/  I2F.U8 R0, UR4 ;  /* 0x0000000400007d06 */ /* 0x000e240008001000 */
[----:B0-----:R-:W-:-:S05]  /*1210*/  F2FP.PACK_AB R0, RZ, R0 ;  /* 0x00000000ff00723e */ /* 0x001fca00000000ff */
[----:B------:R0:W-:Y:S01]  /*1220*/  STG.E.U16 [R2.64], R0 ;  /* 0x0000000002007986 */ /* 0x0001e2000c101524 */
[----:B------:R-:W-:Y:S05]  /*1230*/  BRA `(.L_x_6701) ;  /* 0x00000bc000007947 */ /* 0x000fea0003800000 */
.L_x_6704:
[----:B------:R-:W-:-:S13]  /*1240*/  ISETP.NE.AND P0, PT, R0, 0x7, PT ;  /* 0x000000070000780c */ /* 0x000fda0003f05270 */
[----:B------:R-:W-:Y:S05]  /*1250*/  @!P0 BRA `(.L_x_6706) ;  /* 0x000000f000008947 */ /* 0x000fea0003800000 */
[----:B------:R-:W-:-:S13]  /*1260*/  ISETP.NE.AND P0, PT, R0, 0x8, PT ;  /* 0x000000080000780c */ /* 0x000fda0003f05270 */
[----:B------:R-:W-:Y:S05]  /*1270*/  @!P0 BRA `(.L_x_6707) ;  /* 0x0000007000008947 */ /* 0x000fea0003800000 */
[----:B------:R-:W-:-:S13]  /*1280*/  ISETP.NE.AND P0, PT, R0, 0x9, PT ;  /* 0x000000090000780c */ /* 0x000fda0003f05270 */
[----:B------:R-:W-:Y:S05]  /*1290*/  @P0 BRA `(.L_x_6700) ;  /* 0x000009d000000947 */ /* 0x000fea0003800000 */
[----:B------:R-:W-:Y:S01]  /*12a0*/  ULDC.U8 UR4, c[0x0][0x164] ;  /* 0x0000590000047ab9 */ /* 0x000fe20000000000 */
[----:B------:R-:W-:Y:S01]  /*12b0*/  IMAD.MOV.U32 R5, RZ, RZ, RZ ;  /* 0x000000ffff057224 */ /* 0x000fe200078e00ff */
[----:B------:R-:W0:Y:S04]  /*12c0*/  I2F.U8 R4, UR4 ;  /* 0x0000000400047d06 */ /* 0x000e280008001000 */
[----:B0-----:R0:W-:Y:S01]  /*12d0*/  STG.E.64 [R2.64], R4 ;  /* 0x0000000402007986 */ /* 0x0011e2000c101b24 */
[----:B------:R-:W-:Y:S05]  /*12e0*/  BRA `(.L_x_6701) ;  /* 0x00000b1000007947 */ /* 0x000fea0003800000 */
.L_x_6707:
[----:B------:R-:W-:Y:S02]  /*12f0*/  ULDC.U8 UR4, c[0x0][0x164] ;  /* 0x0000590000047ab9 */ /* 0x000fe40000000000 */
[----:B------:R-:W0:Y:S02]  /*1300*/  I2F.U8 R0, UR4 ;  /* 0x0000000400007d06 */ /* 0x000e240008001000 */
[----:B0-----:R-:W-:-:S04]  /*1310*/  F2FP.PACK_AB R0, RZ, R0 ;  /* 0x00000000ff00723e */ /* 0x001fc800000000ff */
[----:B------:R-:W-:-:S05]  /*1320*/  PRMT R0, R0, 0x5410, RZ ;  /* 0x0000541000007816 */ /* 0x000fca00000000ff */
[----:B------:R0:W-:Y:S01]  /*1330*/  STG.E [R2.64], R0 ;  /* 0x0000000002007986 */ /* 0x0001e2000c101924 */
[----:B------:R-:W-:Y:S05]  /*1340*/  BRA `(.L_x_6701) ;  /* 0x00000ab000007947 */ /* 0x000fea0003800000 */
.L_x_6706:
[----:B------:R-:W0:Y:S02]  /*1350*/  I2F.F64.U16 R4, R18 ;  /* 0x0000001200047312 */ /* 0x000e240000101800 */
[----:B0-----:R0:W-:Y:S01]  /*1360*/  STG.E.64 [R2.64], R4 ;  /* 0x0000000402007986 */ /* 0x0011e2000c101b24 */
[----:B------:R-:W-:Y:S05]  /*1370*/  BRA `(.L_x_6701) ;  /* 0x00000a8000007947 */ /* 0x000fea0003800000 */
.L_x_6696:
        /* <DEDUP_REMOVED lines=12> */
.L_x_6710:
[----:B------:R-:W0:Y:S01]  /*1440*/  I2F.F64.U16 R4, R18 ;  /* 0x0000001200047312 */ /* 0x000e220000101800 */
[----:B------:R-:W-:-:S05]  /*1450*/  CS2R R6, SRZ ;  /* 0x0000000000067805 */ /* 0x000fca000001ff00 */
[----:B0-----:R0:W-:Y:S01]  /*1460*/  STG.E.128 [R2.64], R4 ;  /* 0x0000000402007986 */ /* 0x0011e2000c101d24 */
[----:B------:R-:W-:Y:S05]  /*1470*/  BRA `(.L_x_6701) ;  /* 0x0000098000007947 */ /* 0x000fea0003800000 */
.L_x_6709:
[----:B------:R-:W-:-:S13]  /*1480*/  ISETP.NE.AND P0, PT, R0, 0xf, PT ;  /* 0x0000000f0000780c */ /* 0x000fda0003f05270 */
[----:B------:R-:W-:Y:S05]  /*1490*/  @!P0 BRA `(.L_x_6711) ;  /* 0x000002b000008947 */ /* 0x000fea0003800000 */
[----:B------:R-:W-:-:S13]  /*14a0*/  ISETP.NE.AND P0, PT, R0, 0x17, PT ;  /* 0x000000170000780c */ /* 0x000fda0003f05270 */
[----:B------:R-:W-:Y:S05]  /*14b0*/  @!P0 BRA `(.L_x_6712) ;  /* 0x0000014000008947 */ /* 0x000fea0003800000 */
[----:B------:R-:W-:-:S13]  /*14c0*/  ISETP.NE.AND P0, PT, R0, 0x18, PT ;  /* 0x000000180000780c */ /* 0x000fda0003f05270 */
[----:B------:R-:W-:Y:S05]  /*14d0*/  @P0 BRA `(.L_x_6700) ;  /* 0x0000079000000947 */ /* 0x000fea0003800000 */
[----:B------:R-:W-:Y:S02]  /*14e0*/  ULDC.U8 UR4, c[0x0][0x164] ;  /* 0x0000590000047ab9 */ /* 0x000fe40000000000 */
[----:B------:R-:W0:Y:S02]  /*14f0*/  I2F.U8 R4, UR4 ;  /* 0x0000000400047d06 */ /* 0x000e240008001000 */
        /* <DEDUP_REMOVED lines=13> */
.L_x_6713:
[----:B------:R-:W-:-:S05]  /*15d0*/  LOP3.LUT R5, R0, R9, RZ, 0xfc, !PT ;  /* 0x0000000900057212 */ /* 0x000fca00078efcff */
[----:B------:R0:W-:Y:S01]  /*15e0*/  STG.E.U8 [R2.64], R5 ;  /* 0x0000000502007986 */ /* 0x0001e2000c101124 */
[----:B------:R-:W-:Y:S05]  /*15f0*/  BRA `(.L_x_6701) ;  /* 0x0000080000007947 */ /* 0x000fea0003800000 */
.L_x_6712:
[----:B------:R-:W-:Y:S02]  /*1600*/  ULDC.U8 UR4, c[0x0][0x164] ;  /* 0x0000590000047ab9 */ /* 0x000fe40000000000 */
[----:B------:R-:W0:Y:S02]  /*1610*/  I2F.U8 R4, UR4 ;  /* 0x0000000400047d06 */ /* 0x000e240008001000 */
        /* <DEDUP_REMOVED lines=11> */
.L_x_6714:
[----:B------:R-:W-:Y:S01]  /*16d0*/  ISETP.GT.U32.AND P0, PT, R0, 0x7f800000, PT ;  /* 0x7f8000000000780c */ /* 0x000fe20003f04070 */
[----:B------:R-:W-:-:S05]  /*16e0*/  IMAD.MOV.U32 R0, RZ, RZ, 0x7f ;  /* 0x0000007fff007424 */ /* 0x000fca00078e00ff */
[----:B------:R-:W-:Y:S02]  /*16f0*/  SEL R0, R0, 0x7c, P0 ;  /* 0x0000007c00007807 */ /* 0x000fe40000000000 */
.L_x_6715:
[----:B------:R-:W-:-:S04]  /*1700*/  LOP3.LUT R4, R4, 0x80000000, RZ, 0xc0, !PT ;  /* 0x8000000004047812 */ /* 0x000fc800078ec0ff */
[----:B------:R-:W-:-:S04]  /*1710*/  SHF.R.U32.HI R5, RZ, 0x18, R4 ;  /* 0x00000018ff057819 */ /* 0x000fc80000011604 */
[----:B------:R-:W-:-:S05]  /*1720*/  LOP3.LUT R5, R0, R5, RZ, 0xfc, !PT ;  /* 0x0000000500057212 */ /* 0x000fca00078efcff */
[----:B------:R0:W-:Y:S01]  /*1730*/  STG.E.U8 [R2.64], R5 ;  /* 0x0000000502007986 */ /* 0x0001e2000c101124 */
[----:B------:R-:W-:Y:S05]  /*1740*/  BRA `(.L_x_6701) ;  /* 0x000006b000007947 */ /* 0x000fea0003800000 */
.L_x_6711:
[----:B------:R-:W-:Y:S02]  /*1750*/  ULDC.U8 UR4, c[0x0][0x164] ;  /* 0x0000590000047ab9 */ /* 0x000fe40000000000 */
[----:B------:R-:W0:Y:S02]  /*1760*/  I2F.U8 R0, UR4 ;  /* 0x0000000400007d06 */ /* 0x000e240008001000 */
[----:B0-----:R-:W-:-:S05]  /*1770*/  F2FP.BF16.PACK_AB R0, RZ, R0 ;  /* 0x00000000ff00723e */ /* 0x001fca00000010ff */
[----:B------:R0:W-:Y:S01]  /*1780*/  STG.E.U16 [R2.64], R0 ;  /* 0x0000000002007986 */ /* 0x0001e2000c101524 */
[----:B------:R-:W-:Y:S05]  /*1790*/  BRA `(.L_x_6701) ;  /* 0x0000066000007947 */ /* 0x000fea0003800000 */
.L_x_6708:
        /* <DEDUP_REMOVED lines=10> */
.L_x_6718:
[----:B------:R-:W-:Y:S01]  /*1840*/  ULDC.U8 UR4, c[0x0][0x164] ;  /* 0x0000590000047ab9 */ /* 0x000fe20000000000 */
[----:B------:R-:W-:Y:S01]  /*1850*/  IMAD.MOV.U32 R0, RZ, RZ, 0x80 ;  /* 0x00000080ff007424 */ /* 0x000fe200078e00ff */
[----:B------:R-:W0:Y:S02]  /*1860*/  I2F.U8 R4, UR4 ;  /* 0x0000000400047d06 */ /* 0x000e240008001000 */
        /* <DEDUP_REMOVED lines=15> */
.L_x_6720:
[----:B------:R-:W-:-:S04]  /*1960*/  LOP3.LUT R4, R4, 0x80000000, RZ, 0xc0, !PT ;  /* 0x8000000004047812 */ /* 0x000fc800078ec0ff */
[----:B------:R-:W-:-:S04]  /*1970*/  SHF.R.U32.HI R5, RZ, 0x18, R4 ;  /* 0x00000018ff057819 */ /* 0x000fc80000011604 */
[----:B------:R-:W-:-:S05]  /*1980*/  LOP3.LUT R0, R0, R5, RZ, 0xfc, !PT ;  /* 0x0000000500007212 */ /* 0x000fca00078efcff */
.L_x_6719:
[----:B------:R0:W-:Y:S01]  /*1990*/  STG.E.U8 [R2.64], R0 ;  /* 0x0000000002007986 */ /* 0x0001e2000c101124 */
[----:B------:R-:W-:Y:S05]  /*19a0*/  BRA `(.L_x_6701) ;  /* 0x0000045000007947 */ /* 0x000fea0003800000 */
.L_x_6717:
        /* <DEDUP_REMOVED lines=18> */
.L_x_6722:
[----:B------:R-:W-:-:S04]  /*1ad0*/  LOP3.LUT R4, R4, 0x80000000, RZ, 0xc0, !PT ;  /* 0x8000000004047812 */ /* 0x000fc800078ec0ff */
[----:B------:R-:W-:-:S04]  /*1ae0*/  SHF.R.U32.HI R5, RZ, 0x18, R4 ;  /* 0x00000018ff057819 */ /* 0x000fc80000011604 */
[----:B------:R-:W-:-:S05]  /*1af0*/  LOP3.LUT R0, R0, R5, RZ, 0xfc, !PT ;  /* 0x0000000500007212 */ /* 0x000fca00078efcff */
.L_x_6721:
[----:B------:R0:W-:Y:S01]  /*1b00*/  STG.E.U8 [R2.64], R0 ;  /* 0x0000000002007986 */ /* 0x0001e2000c101124 */
[----:B------:R-:W-:Y:S05]  /*1b10*/  BRA `(.L_x_6701) ;  /* 0x000002e000007947 */ /* 0x000fea0003800000 */
.L_x_6716:
[----:B------:R-:W-:-:S13]  /*1b20*/  ISETP.NE.AND P0, PT, R0, 0x1c, PT ;  /* 0x0000001c0000780c */ /* 0x000fda0003f05270 */
[----:B------:R-:W-:Y:S05]  /*1b30*/  @!P0 BRA `(.L_x_6723) ;  /* 0x000002b000008947 */ /* 0x000fea0003800000 */
[----:B------:R-:W-:-:S13]  /*1b40*/  ISETP.NE.AND P0, PT, R0, 0x1d, PT ;  /* 0x0000001d0000780c */ /* 0x000fda0003f05270 */
[----:B------:R-:W-:Y:S05]  /*1b50*/  @!P0 BRA `(.L_x_6724) ;  /* 0x0000025000008947 */ /* 0x000fea0003800000 */
[----:B------:R-:W-:-:S13]  /*1b60*/  ISETP.NE.AND P0, PT, R0, 0x2c, PT ;  /* 0x0000002c0000780c */ /* 0x000fda0003f05270 */
[----:B------:R-:W-:Y:S05]  /*1b70*/  @P0 BRA `(.L_x_6700) ;  /* 0x000000f000000947 */ /* 0x000fea0003800000 */
[----:B------:R-:W-:Y:S01]  /*1b80*/  ULDC.U8 UR4, c[0x0][0x164] ;  /* 0x0000590000047ab9 */ /* 0x000fe20000000000 */
[----:B------:R-:W-:Y:S01]  /*1b90*/  IMAD.MOV.U32 R0, RZ, RZ, 0xff ;  /* 0x000000ffff007424 */ /* 0x000fe200078e00ff */
[----:B------:R-:W0:Y:S02]  /*1ba0*/  I2F.U8 R4, UR4 ;  /* 0x0000000400047d06 */ /* 0x000e240008001000 */
        /* <DEDUP_REMOVED lines=10> */
.L_x_6725:
[----:B------:R0:W-:Y:S01]  /*1c50*/  STG.E.U8 [R2.64], R0 ;  /* 0x0000000002007986 */ /* 0x0001e2000c101124 */
[----:B------:R-:W-:Y:S05]  /*1c60*/  BRA `(.L_x_6701) ;  /* 0x0000019000007947 */ /* 0x000fea0003800000 */
.L_x_6700:
        /* <DEDUP_REMOVED lines=20> */
.L_x_6724:
[----:B------:R-:W-:Y:S01]  /*1db0*/  LOP3.LUT R4, R18, 0xff, RZ, 0xc0, !PT ;  /* 0x000000ff12047812 */ /* 0x000fe200078ec0ff */
[----:B------:R-:W-:-:S05]  /*1dc0*/  IMAD.MOV.U32 R5, RZ, RZ, RZ ;  /* 0x000000ffff057224 */ /* 0x000fca00078e00ff */
[----:B------:R0:W-:Y:S01]  /*1dd0*/  STG.E.64 [R2.64], R4 ;  /* 0x0000000402007986 */ /* 0x0001e2000c101b24 */
[----:B------:R-:W-:Y:S05]  /*1de0*/  BRA `(.L_x_6701) ;  /* 0x0000001000007947 */ /* 0x000fea0003800000 */
.L_x_6723:
[----:B------:R0:W-:Y:S02]  /*1df0*/  STG.E [R2.64], R18 ;  /* 0x0000001202007986 */ /* 0x0001e4000c101924 */
.L_x_6701:
        /* <DEDUP_REMOVED lines=21> */
.L_x_6729:
[----:B------:R0:W-:Y:S01]  /*1f50*/  STG.E.U8 [R2.64], R18 ;  /* 0x0000001202007986 */ /* 0x0001e2000c101124 */
[----:B------:R-:W-:Y:S05]  /*1f60*/  BRA `(.L_x_6731) ;  /* 0x00000d9000007947 */ /* 0x000fea0003800000 */
.L_x_6728:
        /* <DEDUP_REMOVED lines=10> */
.L_x_6733:
[----:B------:R0:W-:Y:S01]  /*2010*/  STG.E [R2.64], R18 ;  /* 0x0000001202007986 */ /* 0x0001e2000c101924 */
[----:B------:R-:W-:Y:S05]  /*2020*/  BRA `(.L_x_6731) ;  /* 0x00000cd000007947 */ /* 0x000fea0003800000 */
.L_x_6732:
[----:B------:R0:W-:Y:S01]  /*2030*/  STG.E.U16 [R2.64], R18 ;  /* 0x0000001202007986 */ /* 0x0001e2000c101524 */
[----:B------:R-:W-:Y:S05]  /*2040*/  BRA `(.L_x_6731) ;  /* 0x00000cb000007947 */ /* 0x000fea0003800000 */
.L_x_6727:
        /* <DEDUP_REMOVED lines=10> */
.L_x_6735:
[----:B------:R-:W-:Y:S02]  /*20f0*/  ULDC.U8 UR4, c[0x0][0x164] ;  /* 0x0000590000047ab9 */ /* 0x000fe40000000000 */
[----:B------:R-:W0:Y:S02]  /*2100*/  I2F.U8 R0, UR4 ;  /* 0x0000000400007d06 */ /* 0x000e240008001000 */
[----:B0-----:R-:W-:-:S05]  /*2110*/  F2FP.PACK_AB R0, RZ, R0 ;  /* 0x00000000ff00723e */ /* 0x001fca00000000ff */
[----:B------:R0:W-:Y:S01]  /*2120*/  STG.E.U16 [R2.64], R0 ;  /* 0x0000000002007986 */ /* 0x0001e2000c101524 */
[----:B------:R-:W-:Y:S05]  /*2130*/  BRA `(.L_x_6731) ;  /* 0x00000bc000007947 */ /* 0x000fea0003800000 */
.L_x_6734:
        /* <DEDUP_REMOVED lines=11> */
.L_x_6737:
[----:B------:R-:W-:Y:S02]  /*21f0*/  ULDC.U8 UR4, c[0x0][0x164] ;  /* 0x0000590000047ab9 */ /* 0x000fe40000000000 */
[----:B------:R-:W0:Y:S02]  /*2200*/  I2F.U8 R0, UR4 ;  /* 0x0000000400007d06 */ /* 0x000e240008001000 */
[----:B0-----:R-:W-:-:S04]  /*2210*/  F2FP.PACK_AB R0, RZ, R0 ;  /* 0x00000000ff00723e */ /* 0x001fc800000000ff */
[----:B------:R-:W-:-:S05]  /*2220*/  PRMT R0, R0, 0x5410, RZ ;  /* 0x0000541000007816 */ /* 0x000fca00000000ff */
[----:B------:R0:W-:Y:S01]  /*2230*/  STG.E [R2.64], R0 ;  /* 0x0000000002007986 */ /* 0x0001e2000c101924 */
[----:B------:R-:W-:Y:S05]  /*2240*/  BRA `(.L_x_6731) ;  /* 0x00000ab000007947 */ /* 0x000fea0003800000 */
.L_x_6736:
[----:B------:R-:W0:Y:S02]  /*2250*/  I2F.F64.U16 R4, R18 ;  /* 0x0000001200047312 */ /* 0x000e240000101800 */
[----:B0-----:R0:W-:Y:S01]  /*2260*/  STG.E.64 [R2.64], R4 ;  /* 0x0000000402007986 */ /* 0x0011e2000c101b24 */
[----:B------:R-:W-:Y:S05]  /*2270*/  BRA `(.L_x_6731) ;  /* 0x00000a8000007947 */ /* 0x000fea0003800000 */
.L_x_6726:
        /* <DEDUP_REMOVED lines=12> */
.L_x_6740:
[----:B------:R-:W0:Y:S01]  /*2340*/  I2F.F64.U16 R4, R18 ;  /* 0x0000001200047312 */ /* 0x000e220000101800 */
[----:B------:R-:W-:-:S05]  /*2350*/  CS2R R6, SRZ ;  /* 0x0000000000067805 */ /* 0x000fca000001ff00 */
[----:B0-----:R0:W-:Y:S01]  /*2360*/  STG.E.128 [R2.64], R4 ;  /* 0x0000000402007986 */ /* 0x0011e2000c101d24 */
[----:B------:R-:W-:Y:S05]  /*2370*/  BRA `(.L_x_6731) ;  /* 0x0000098000007947 */ /* 0x000fea0003800000 */
.L_x_6739:
        /* <DEDUP_REMOVED lines=21> */
.L_x_6743:
[----:B------:R-:W-:-:S05]  /*24d0*/  LOP3.LUT R5, R0, R9, RZ, 0xfc, !PT ;  /* 0x0000000900057212 */ /* 0x000fca00078efcff */
[----:B------:R0:W-:Y:S01]  /*24e0*/  STG.E.U8 [R2.64], R5 ;  /* 0x0000000502007986 */ /* 0x0001e2000c101124 */
[----:B------:R-:W-:Y:S05]  /*24f0*/  BRA `(.L_x_6731) ;  /* 0x0000080000007947 */ /* 0x000fea0003800000 */
.L_x_6742:
        /* <DEDUP_REMOVED lines=13> */
.L_x_6744:
[----:B------:R-:W-:Y:S01]  /*25d0*/  ISETP.GT.U32.AND P0, PT, R0, 0x7f800000, PT ;  /* 0x7f8000000000780c */ /* 0x000fe20003f04070 */
[----:B------:R-:W-:-:S05]  /*25e0*/  IMAD.MOV.U32 R0, RZ, RZ, 0x7f ;  /* 0x0000007fff007424 */ /* 0x000fca00078e00ff */
[----:B------:R-:W-:Y:S02]  /*25f0*/  SEL R0, R0, 0x7c, P0 ;  /* 0x0000007c00007807 */ /* 0x000fe40000000000 */
.L_x_6745:
[----:B------:R-:W-:-:S04]  /*2600*/  LOP3.LUT R4, R4, 0x80000000, RZ, 0xc0, !PT ;  /* 0x8000000004047812 */ /* 0x000fc800078ec0ff */
[----:B------:R-:W-:-:S04]  /*2610*/  SHF.R.U32.HI R5, RZ, 0x18, R4 ;  /* 0x00000018ff057819 */ /* 0x000fc80000011604 */
[----:B------:R-:W-:-:S05]  /*2620*/  LOP3.LUT R5, R0, R5, RZ, 0xfc, !PT ;  /* 0x0000000500057212 */ /* 0x000fca00078efcff */
[----:B------:R0:W-:Y:S01]  /*2630*/  STG.E.U8 [R2.64], R5 ;  /* 0x0000000502007986 */ /* 0x0001e2000c101124 */
[----:B------:R-:W-:Y:S05]  /*2640*/  BRA `(.L_x_6731) ;  /* 0x000006b000007947 */ /* 0x000fea0003800000 */
.L_x_6741:
[----:B------:R-:W-:Y:S02]  /*2650*/  ULDC.U8 UR4, c[0x0][0x164] ;  /* 0x0000590000047ab9 */ /* 0x000fe40000000000 */
[----:B------:R-:W0:Y:S02]  /*2660*/  I2F.U8 R0, UR4 ;  /* 0x0000000400007d06 */ /* 0x000e240008001000 */
[----:B0-----:R-:W-:-:S05]  /*2670*/  F2FP.BF16.PACK_AB R0, RZ, R0 ;  /* 0x00000000ff00723e */ /* 0x001fca00000010ff */
[----:B------:R0:W-:Y:S01]  /*2680*/  STG.E.U16 [R2.64], R0 ;  /* 0x0000000002007986 */ /* 0x0001e2000c101524 */
[----:B------:R-:W-:Y:S05]  /*2690*/  BRA `(.L_x_6731) ;  /* 0x0000066000007947 */ /* 0x000fea0003800000 */
.L_x_6738:
        /* <DEDUP_REMOVED lines=10> */
.L_x_6748:
        /* <DEDUP_REMOVED lines=18> */
.L_x_6750:
[----:B------:R-:W-:-:S04]  /*2860*/  LOP3.LUT R4, R4, 0x80000000, RZ, 0xc0, !PT ;  /* 0x8000000004047812 */ /* 0x000fc800078ec0ff */
[----:B------:R-:W-:-:S04]  /*2870*/  SHF.R.U32.HI R5, RZ, 0x18, R4 ;  /* 0x00000018ff057819 */ /* 0x000fc80000011604 */
[----:B------:R-:W-:-:S05]  /*2880*/  LOP3.LUT R0, R0, R5, RZ, 0xfc, !PT ;  /* 0x0000000500007212 */ /* 0x000fca00078efcff */
.L_x_6749:
[----:B------:R0:W-:Y:S01]  /*2890*/  STG.E.U8 [R2.64], R0 ;  /* 0x0000000002007986 */ /* 0x0001e2000c101124 */
[----:B------:R-:W-:Y:S05]  /*28a0*/  BRA `(.L_x_6731) ;  /* 0x0000045000007947 */ /* 0x000fea0003800000 */
.L_x_6747:
        /* <DEDUP_REMOVED lines=18> */
.L_x_6752:
[----:B------:R-:W-:-:S04]  /*29d0*/  LOP3.LUT R4, R4, 0x80000000, RZ, 0xc0, !PT ;  /* 0x8000000004047812 */ /* 0x000fc800078ec0ff */
[----:B------:R-:W-:-:S04]  /*29e0*/  SHF.R.U32.HI R5, RZ, 0x18, R4 ;  /* 0x00000018ff057819 */ /* 0x000fc80000011604 */
[----:B------:R-:W-:-:S05]  /*29f0*/  LOP3.LUT R0, R0, R5, RZ, 0xfc, !PT ;  /* 0x0000000500007212 */ /* 0x000fca00078efcff */
.L_x_6751:
[----:B------:R0:W-:Y:S01]  /*2a00*/  STG.E.U8 [R2.64], R0 ;  /* 0x0000000002007986 */ /* 0x0001e2000c101124 */
[----:B------:R-:W-:Y:S05]  /*2a10*/  BRA `(.L_x_6731) ;  /* 0x000002e000007947 */ /* 0x000fea0003800000 */
.L_x_6746:
        /* <DEDUP_REMOVED lines=19> */
.L_x_6755:
[----:B------:R0:W-:Y:S01]  /*2b50*/  STG.E.U8 [R2.64], R0 ;  /* 0x0000000002007986 */ /* 0x0001e2000c101124 */
[----:B------:R-:W-:Y:S05]  /*2b60*/  BRA `(.L_x_6731) ;  /* 0x0000019000007947 */ /* 0x000fea0003800000 */
.L_x_6730:
        /* <DEDUP_REMOVED lines=20> */
.L_x_6754:
[----:B------:R-:W-:Y:S01]  /*2cb0*/  LOP3.LUT R4, R18, 0xff, RZ, 0xc0, !PT ;  /* 0x000000ff12047812 */ /* 0x000fe200078ec0ff */
[----:B------:R-:W-:-:S05]  /*2cc0*/  IMAD.MOV.U32 R5, RZ, RZ, RZ ;  /* 0x000000ffff057224 */ /* 0x000fca00078e00ff */
[----:B------:R0:W-:Y:S01]  /*2cd0*/  STG.E.64 [R2.64], R4 ;  /* 0x0000000402007986 */ /* 0x0001e2000c101b24 */
[----:B------:R-:W-:Y:S05]  /*2ce0*/  BRA `(.L_x_6731) ;  /* 0x0000001000007947 */ /* 0x000fea0003800000 */
.L_x_6753:
[----:B------:R0:W-:Y:S02]  /*2cf0*/  STG.E [R2.64], R18 ;  /* 0x0000001202007986 */ /* 0x0001e4000c101924 */
.L_x_6731:
[----:B------:R-:W-:Y:S02]  /*2d00*/  IADD3 R16, R16, 0x80, RZ ;  /* 0x0000008010107810 */ /* 0x000fe40007ffe0ff */
.L_x_6695:
[----:B------:R-:W-:Y:S05]  /*2d10*/  BSYNC B6 ;  /* 0x0000000000067941 */ /* 0x000fea0003800000 */
.L_x_6694:
        /* <DEDUP_REMOVED lines=19> */
.L_x_6759:
[----:B------:R-:W-:Y:S01]  /*2e50*/  STG.E.U8 [R2.64], R18 ;  /* 0x0000001202007986 */ /* 0x000fe2000c101124 */
[----:B------:R-:W-:Y:S05]  /*2e60*/  EXIT ;  /* 0x000000000000794d */ /* 0x000fea0003800000 */
.L_x_6758:
        /* <DEDUP_REMOVED lines=10> */
.L_x_6762:
[----:B------:R-:W-:Y:S01]  /*2f10*/  STG.E [R2.64], R18 ;  /* 0x0000001202007986 */ /* 0x000fe2000c101924 */
[----:B------:R-:W-:Y:S05]  /*2f20*/  EXIT ;  /* 0x000000000000794d */ /* 0x000fea0003800000 */
.L_x_6761:
[----:B------:R-:W-:Y:S01]  /*2f30*/  STG.E.U16 [R2.64], R18 ;  /* 0x0000001202007986 */ /* 0x000fe2000c101524 */
[----:B------:R-:W-:Y:S05]  /*2f40*/  EXIT ;  /* 0x000000000000794d */ /* 0x000fea0003800000 */
.L_x_6757:
        /* <DEDUP_REMOVED lines=8> */
[----:B0-----:R-:W-:Y:S01]  /*2fd0*/  STG.E [R2.64], R5 ;  /* 0x0000000502007986 */ /* 0x001fe2000c101924 */
[----:B------:R-:W-:Y:S05]  /*2fe0*/  EXIT ;  /* 0x000000000000794d */ /* 0x000fea0003800000 */
.L_x_6764:
[----:B------:R-:W-:Y:S02]  /*2ff0*/  ULDC.U8 UR4, c[0x0][0x164] ;  /* 0x0000590000047ab9 */ /* 0x000fe40000000000 */
[----:B------:R-:W0:Y:S02]  /*3000*/  I2F.U8 R0, UR4 ;  /* 0x0000000400007d06 */ /* 0x000e240008001000 */
[----:B0-----:R-:W-:-:S05]  /*3010*/  F2FP.PACK_AB R0, RZ, R0 ;  /* 0x00000000ff00723e */ /* 0x001fca00000000ff */
[----:B------:R-:W-:Y:S01]  /*3020*/  STG.E.U16 [R2.64], R0 ;  /* 0x0000000002007986 */ /* 0x000fe2000c101524 */
[----:B------:R-:W-:Y:S05]  /*3030*/  EXIT ;  /* 0x000000000000794d */ /* 0x000fea0003800000 */
.L_x_6763:
        /* <DEDUP_REMOVED lines=9> */
[----:B0-----:R-:W-:Y:S01]  /*30d0*/  STG.E.64 [R2.64], R4 ;  /* 0x0000000402007986 */ /* 0x001fe2000c101b24 */
[----:B------:R-:W-:Y:S05]  /*30e0*/  EXIT ;  /* 0x000000000000794d */ /* 0x000fea0003800000 */
.L_x_6766:
[----:B------:R-:W-:Y:S02]  /*30f0*/  ULDC.U8 UR4, c[0x0][0x164] ;  /* 0x0000590000047ab9 */ /* 0x000fe40000000000 */
[----:B------:R-:W0:Y:S02]  /*3100*/  I2F.U8 R0, UR4 ;  /* 0x0000000400007d06 */ /* 0x000e240008001000 */
[----:B0-----:R-:W-:-:S04]  /*3110*/  F2FP.PACK_AB R0, RZ, R0 ;  /* 0x00000000ff00723e */ /* 0x001fc800000000ff */
[----:B------:R-:W-:-:S05]  /*3120*/  PRMT R0, R0, 0x5410, RZ ;  /* 0x0000541000007816 */ /* 0x000fca00000000ff */
[----:B------:R-:W-:Y:S01]  /*3130*/  STG.E [R2.64], R0 ;  /* 0x0000000002007986 */ /* 0x000fe2000c101924 */
[----:B------:R-:W-:Y:S05]  /*3140*/  EXIT ;  /* 0x000000000000794d */ /* 0x000fea0003800000 */
.L_x_6765:
[----:B------:R-:W0:Y:S02]  /*3150*/  I2F.F64.U16 R18, R18 ;  /* 0x0000001200127312 */ /* 0x000e240000101800 */
[----:B0-----:R-:W-:Y:S01]  /*3160*/  STG.E.64 [R2.64], R18 ;  /* 0x0000001202007986 */ /* 0x001fe2000c101b24 */
[----:B------:R-:W-:Y:S05]  /*3170*/  EXIT ;  /* 0x000000000000794d */ /* 0x000fea0003800000 */
.L_x_6756:
        /* <DEDUP_REMOVED lines=12> */
.L_x_6769:
[----:B------:R-:W0:Y:S01]  /*3240*/  I2F.F64.U16 R4, R18 ;  /* 0x0000001200047312 */ /* 0x000e220000101800 */
[----:B------:R-:W-:-:S05]  /*3250*/  CS2R R6, SRZ ;  /* 0x0000000000067805 */ /* 0x000fca000001ff00 */
[----:B0-----:R-:W-:Y:S01]  /*3260*/  STG.E.128 [R2.64], R4 ;  /* 0x0000000402007986 */ /* 0x001fe2000c101d24 */
[----:B------:R-:W-:Y:S05]  /*3270*/  EXIT ;  /* 0x000000000000794d */ /* 0x000fea0003800000 */
.L_x_6768:
        /* <DEDUP_REMOVED lines=21> */
.L_x_6772:
[----:B------:R-:W-:-:S05]  /*33d0*/  LOP3.LUT R5, R0, R9, RZ, 0xfc, !PT ;  /* 0x0000000900057212 */ /* 0x000fca00078efcff */
[----:B------:R-:W-:Y:S01]  /*33e0*/  STG.E.U8 [R2.64], R5 ;  /* 0x0000000502007986 */ /* 0x000fe2000c101124 */
[----:B------:R-:W-:Y:S05]  /*33f0*/  EXIT ;  /* 0x000000000000794d */ /* 0x000fea0003800000 */
.L_x_6771:
        /* <DEDUP_REMOVED lines=13> */
.L_x_6773:
[----:B------:R-:W-:Y:S01]  /*34d0*/  ISETP.GT.U32.AND P0, PT, R0, 0x7f800000, PT ;  /* 0x7f8000000000780c */ /* 0x000fe20003f04070 */
[----:B------:R-:W-:-:S05]  /*34e0*/  IMAD.MOV.U32 R0, RZ, RZ, 0x7f ;  /* 0x0000007fff007424 */ /* 0x000fca00078e00ff */
[----:B------:R-:W-:Y:S02]  /*34f0*/  SEL R0, R0, 0x7c, P0 ;  /* 0x0000007c00007807 */ /* 0x000fe40000000000 */
.L_x_6774:
[----:B------:R-:W-:-:S04]  /*3500*/  LOP3.LUT R4, R4, 0x80000000, RZ, 0xc0, !PT ;  /* 0x8000000004047812 */ /* 0x000fc800078ec0ff */
[----:B------:R-:W-:-:S04]  /*3510*/  SHF.R.U32.HI R5, RZ, 0x18, R4 ;  /* 0x00000018ff057819 */ /* 0x000fc80000011604 */
[----:B------:R-:W-:-:S05]  /*3520*/  LOP3.LUT R5, R0, R5, RZ, 0xfc, !PT ;  /* 0x0000000500057212 */ /* 0x000fca00078efcff */
[----:B------:R-:W-:Y:S01]  /*3530*/  STG.E.U8 [R2.64], R5 ;  /* 0x0000000502007986 */ /* 0x000fe2000c101124 */
[----:B------:R-:W-:Y:S05]  /*3540*/  EXIT ;  /* 0x000000000000794d */ /* 0x000fea0003800000 */
.L_x_6770:
[----:B------:R-:W-:Y:S02]  /*3550*/  ULDC.U8 UR4, c[0x0][0x164] ;  /* 0x0000590000047ab9 */ /* 0x000fe40000000000 */
[----:B------:R-:W0:Y:S02]  /*3560*/  I2F.U8 R0, UR4 ;  /* 0x0000000400007d06 */ /* 0x000e240008001000 */
[----:B0-----:R-:W-:-:S05]  /*3570*/  F2FP.BF16.PACK_AB R0, RZ, R0 ;  /* 0x00000000ff00723e */ /* 0x001fca00000010ff */
[----:B------:R-:W-:Y:S01]  /*3580*/  STG.E.U16 [R2.64], R0 ;  /* 0x0000000002007986 */ /* 0x000fe2000c101524 */
[----:B------:R-:W-:Y:S05]  /*3590*/  EXIT ;  /* 0x000000000000794d */ /* 0x000fea0003800000 */
.L_x_6767:
        /* <DEDUP_REMOVED lines=10> */
.L_x_6777:
        /* <DEDUP_REMOVED lines=18> */
.L_x_6779:
[----:B------:R-:W-:-:S04]  /*3760*/  LOP3.LUT R4, R4, 0x80000000, RZ, 0xc0, !PT ;  /* 0x8000000004047812 */ /* 0x000fc800078ec0ff */
[----:B------:R-:W-:-:S04]  /*3770*/  SHF.R.U32.HI R5, RZ, 0x18, R4 ;  /* 0x00000018ff057819 */ /* 0x000fc80000011604 */
[----:B------:R-:W-:-:S05]  /*3780*/  LOP3.LUT R0, R0, R5, RZ, 0xfc, !PT ;  /* 0x0000000500007212 */ /* 0x000fca00078efcff */
.L_x_6778:
[----:B------:R-:W-:Y:S01]  /*3790*/  STG.E.U8 [R2.64], R0 ;  /* 0x0000000002007986 */ /* 0x000fe2000c101124 */
[----:B------:R-:W-:Y:S05]  /*37a0*/  EXIT ;  /* 0x000000000000794d */ /* 0x000fea0003800000 */
.L_x_6776:
        /* <DEDUP_REMOVED lines=18> */
.L_x_6781:
[----:B------:R-:W-:-:S04]  /*38d0*/  LOP3.LUT R4, R4, 0x80000000, RZ, 0xc0, !PT ;  /* 0x8000000004047812 */ /* 0x000fc800078ec0ff */
[----:B------:R-:W-:-:S04]  /*38e0*/  SHF.R.U32.HI R5, RZ, 0x18, R4 ;  /* 0x00000018ff057819 */ /* 0x000fc80000011604 */
[----:B------:R-:W-:-:S05]  /*38f0*/  LOP3.LUT R0, R0, R5, RZ, 0xfc, !PT ;  /* 0x0000000500007212 */ /* 0x000fca00078efcff */
.L_x_6780:
[----:B------:R-:W-:Y:S01]  /*3900*/  STG.E.U8 [R2.64], R0 ;  /* 0x0000000002007986 */ /* 0x000fe2000c101124 */
[----:B------:R-:W-:Y:S05]  /*3910*/  EXIT ;  /* 0x000000000000794d */ /* 0x000fea0003800000 */
.L_x_6775:
        /* <DEDUP_REMOVED lines=19> */
.L_x_6784:
[----:B------:R-:W-:Y:S01]  /*3a50*/  STG.E.U8 [R2.64], R0 ;  /* 0x0000000002007986 */ /* 0x000fe2000c101124 */
[----:B------:R-:W-:Y:S05]  /*3a60*/  EXIT ;  /* 0x000000000000794d */ /* 0x000fea0003800000 */
.L_x_6760:
        /* <DEDUP_REMOVED lines=20> */
.L_x_6783:
[----:B------:R-:W-:Y:S01]  /*3bb0*/  LOP3.LUT R18, R18, 0xff, RZ, 0xc0, !PT ;  /* 0x000000ff12127812 */ /* 0x000fe200078ec0ff */
[----:B------:R-:W-:-:S05]  /*3bc0*/  IMAD.MOV.U32 R19, RZ, RZ, RZ ;  /* 0x000000ffff137224 */ /* 0x000fca00078e00ff */
[----:B------:R-:W-:Y:S01]  /*3bd0*/  STG.E.64 [R2.64], R18 ;  /* 0x0000001202007986 */ /* 0x000fe2000c101b24 */
[----:B------:R-:W-:Y:S05]  /*3be0*/  EXIT ;  /* 0x000000000000794d */ /* 0x000fea0003800000 */
.L_x_6782:
[----:B------:R-:W-:Y:S01]  /*3bf0*/  STG.E [R2.64], R18 ;  /* 0x0000001202007986 */ /* 0x000fe2000c101924 */
[----:B------:R-:W-:Y:S05]  /*3c00*/  EXIT ;  /* 0x000000000000794d */ /* 0x000fea0003800000 */
.L_x_6785:
        /* <DEDUP_REMOVED lines=15> */
.L_x_6975:


//--------------------- .text._ZN2at6native18elementwise_kernelILi128ELi4EZNS0_22gpu_kernel_impl_nocastINS0_11FillFunctorIhEEEEvRNS_18TensorIteratorBaseERKT_EUliE_EEviT1_ --------------------------
	.section	.text._ZN2at6native18elementwise_kernelILi128ELi4EZNS0_22gpu_kernel_impl_nocastINS0_11FillFunctorIhEEEEvRNS_18TensorIteratorBaseERKT_EUliE_EEviT1_,"ax",@progbits
	.sectioninfo	@"SHI_REGISTERS=12"
	.align	128
        .global         _ZN2at6native18elementwise_kernelILi128ELi4EZNS0_22gpu_kernel_impl_nocastINS0_11FillFunctorIhEEEEvRNS_18TensorIteratorBaseERKT_EUliE_EEviT1_
        .type           _ZN2at6native18elementwise_kernelILi128ELi4EZNS0_22gpu_kernel_impl_nocastINS0_11FillFunctorIhEEEEvRNS_18TensorIteratorBaseERKT_EUliE_EEviT1_,@function
        .size           _ZN2at6native18elementwise_kernelILi128ELi4EZNS0_22gpu_kernel_impl_nocastINS0_11FillFunctorIhEEEEvRNS_18TensorIteratorBaseERKT_EUliE_EEviT1_,(.L_x_6976 - _ZN2at6native18elementwise_kernelILi128ELi4EZNS0_22gpu_kernel_impl_nocastINS0_11FillFunctorIhEEEEvRNS_18TensorIteratorBaseERKT_EUliE_EEviT1_)
        .other          _ZN2at6native18elementwise_kernelILi128ELi4EZNS0_22gpu_kernel_impl_nocastINS0_11FillFunctorIhEEEEvRNS_18TensorIteratorBaseERKT_EUliE_EEviT1_,@"STO_CUDA_ENTRY STV_DEFAULT"
_ZN2at6native18elementwise_kernelILi128ELi4EZNS0_22gpu_kernel_impl_nocastINS0_11FillFunctorIhEEEEvRNS_18TensorIteratorBaseERKT_EUliE_EEviT1_:
.text._ZN2at6native18elementwise_kernelILi128ELi4EZNS0_22gpu_kernel_impl_nocastINS0_11FillFunctorIhEEEEvRNS_18TensorIteratorBaseERKT_EUliE_EEviT1_:
        /* <DEDUP_REMOVED lines=211> */
.L_x_6790:
        /* <DEDUP_REMOVED lines=206> */
.L_x_6792:
[----:B------:R-:W-:Y:S02]  /*1a10*/  IADD3 R4, P0, R3, c[0x0][0x300], RZ ;  /* 0x0000c00003047a10 */ /* 0x000fe40007f1e0ff */
[----:B------:R-:W-:-:S03]  /*1a20*/  IADD3 R2, R2, 0x80, RZ ;  /* 0x0000008002027810 */ /* 0x000fc60007ffe0ff */
[----:B------:R-:W-:-:S05]  /*1a30*/  IMAD.X R5, RZ, RZ, c[0x0][0x304], P0 ;  /* 0x0000c100ff057624 */ /* 0x000fca00000e06ff */
[----:B------:R0:W-:Y:S03]  /*1a40*/  STG.E.U8 [R4.64], R0 ;  /* 0x0000000004007986 */ /* 0x0001e6000c101104 */
.L_x_6789:
[----:B------:R-:W-:-:S13]  /*1a50*/  ISETP.GE.AND P0, PT, R2, c[0x0][0x160], PT ;  /* 0x0000580002007a0c */ /* 0x000fda0003f06270 */
[----:B------:R-:W-:Y:S01]  /*1a60*/  @P0 BREAK B1 ;  /* 0x0000000000010942 */ /* 0x000fe20003800000 */
[----:B------:R-:W-:Y:S05]  /*1a70*/  @P0 BRA `(.L_x_6791) ;  /* 0x00000cc000000947 */ /* 0x000fea0003800000 */
[----:B------:R-:W-:Y:S05]  /*1a80*/  BSYNC B1 ;  /* 0x0000000000017941 */ /* 0x000fea0003800000 */
.L_x_6788:
        /* <DEDUP_REMOVED lines=199> */
.L_x_6793:
[----:B------:R-:W-:Y:S02]  /*2700*/  IADD3 R4, P0, R3, c[0x0][0x300], RZ ;  /* 0x0000c00003047a10 */ /* 0x000fe40007f1e0ff */
[----:B------:R-:W-:Y:S02]  /*2710*/  IADD3 R2, R2, 0x80, RZ ;  /* 0x0000008002027810 */ /* 0x000fe40007ffe0ff */
[----:B------:R-:W-:-:S05]  /*2720*/  IADD3.X R5, RZ, c[0x0][0x304], RZ, P0, !PT ;  /* 0x0000c100ff057a10 */ /* 0x000fca00007fe4ff */
[----:B------:R0:W-:Y:S04]  /*2730*/  STG.E.U8 [R4.64], R0 ;  /* 0x0000000004007986 */ /* 0x0001e8000c101104 */
.L_x_6791:
[----:B------:R-:W-:Y:S05]  /*2740*/  BSYNC B0 ;  /* 0x0000000000007941 */ /* 0x000fea0003800000 */
.L_x_6787:
        /* <DEDUP_REMOVED lines=202> */
.L_x_6794:
[----:B------:R-:W-:-:S04]  /*33f0*/  IADD3 R2, P0, R2, c[0x0][0x300], RZ ;  /* 0x0000c00002027a10 */ /* 0x000fc80007f1e0ff */
[----:B------:R-:W-:-:S05]  /*3400*/  IADD3.X R3, RZ, c[0x0][0x304], RZ, P0, !PT ;  /* 0x0000c100ff037a10 */ /* 0x000fca00007fe4ff */
[----:B------:R-:W-:Y:S01]  /*3410*/  STG.E.U8 [R2.64], R0 ;  /* 0x0000000002007986 */ /* 0x000fe2000c101104 */
[----:B------:R-:W-:Y:S05]  /*3420*/  EXIT ;  /* 0x000000000000794d */ /* 0x000fea0003800000 */
.L_x_6786:
        /* <DEDUP_REMOVED lines=16> */
.L_x_6795:
        /* <DEDUP_REMOVED lines=13> */
.L_x_6976:


//--------------------- .text._ZN2at6native27unrolled_elementwise_kernelINS0_11FillFunctorIhEESt5arrayIPcLm1EELi4E23TrivialOffsetCalculatorILi0EjES7_ILi1EjENS0_6memory15LoadWithoutCastENSA_16StoreWithoutCastEEEviT_T0_T2_T3_T4_T5_ --------------------------
	.section	.text._ZN2at6native27unrolled_elementwise_kernelINS0_11FillFunctorIhEESt5arrayIPcLm1EELi4E23TrivialOffsetCalculatorILi0EjES7_ILi1EjENS0_6memory15LoadWithoutCastENSA_16StoreWithoutCastEEEviT_T0_T2_T3_T4_T5_,"ax",@progbits
	.sectioninfo	@"SHI_REGISTERS=12"
	.align	128
        .global         _ZN2at6native27unrolled_elementwise_kernelINS0_11FillFunctorIhEESt5arrayIPcLm1EELi4E23TrivialOffsetCalculatorILi0EjES7_ILi1EjENS0_6memory15LoadWithoutCastENSA_16StoreWithoutCastEEEviT_T0_T2_T3_T4_T5_
        .type           _ZN2at6native27unrolled_elementwise_kernelINS0_11FillFunctorIhEESt5arrayIPcLm1EELi4E23TrivialOffsetCalculatorILi0EjES7_ILi1EjENS0_6memory15LoadWithoutCastENSA_16StoreWithoutCastEEEviT_T0_T2_T3_T4_T5_,@function
        .size           _ZN2at6native27unrolled_elementwise_kernelINS0_11FillFunctorIhEESt5arrayIPcLm1EELi4E23TrivialOffsetCalculatorILi0EjES7_ILi1EjENS0_6memory15LoadWithoutCastENSA_16StoreWithoutCastEEEviT_T0_T2_T3_T4_T5_,(.L_x_6977 - _ZN2at6native27unrolled_elementwise_kernelINS0_11FillFunctorIhEESt5arrayIPcLm1EELi4E23TrivialOffsetCalculatorILi0EjES7_ILi1EjENS0_6memory15LoadWithoutCastENSA_16StoreWithoutCastEEEviT_T0_T2_T3_T4_T5_)
        .other          _ZN2at6native27unrolled_elementwise_kernelINS0_11FillFunctorIhEESt5arrayIPcLm1EELi4E23TrivialOffsetCalculatorILi0EjES7_ILi1EjENS0_6memory15LoadWithoutCastENSA_16StoreWithoutCastEEEviT_T0_T2_T3_T4_T5_,@"STO_CUDA_ENTRY STV_DEFAULT"
_ZN2at6native27unrolled_elementwise_kernelINS0_11FillFunctorIhEESt5arrayIPcLm1EELi4E23TrivialOffsetCalculatorILi0EjES7_ILi1EjENS0_6memory15LoadWithoutCastENSA_16StoreWithoutCastEEEviT_T0_T2_T3_T4_T5_:
.text._ZN2at6native27unrolled_elementwise_kernelINS0_11FillFunctorIhEESt5arrayIPcLm1EELi4E23TrivialOffsetCalculatorILi0EjES7_ILi1EjENS0_6memory15LoadWithoutCastENSA_16StoreWithoutCastEEEviT_T0_T2_T3_T4_T5_:
        /* <DEDUP_REMOVED lines=27> */
.L_x_6797:
[----:B------:R-:W-:Y:S05]  /*01b0*/  BSYNC B0 ;  /* 0x0000000000007941 */ /* 0x000fea0003800000 */
.L_x_6796:
[----:B------:R-:W-:-:S13]  /*01c0*/  ISETP.GE.AND P0, PT, R7, R0, PT ;  /* 0x000000000700720c */ /* 0x000fda0003f06270 */
[----:B------:R-:W-:Y:S05]  /*01d0*/  @P0 EXIT ;  /* 0x000000000000094d */ /* 0x000fea0003800000 */
[----:B0-----:R-:W-:-:S05]  /*01e0*/  IMAD R2, R6, 0x200, R7 ;  /* 0x0000020006027824 */ /* 0x001fca00078e0207 */
[----:B------:R-:W-:-:S05]  /*01f0*/  IADD3 R2, P0, R2, c[0x0][0x168], RZ ;  /* 0x00005a0002027a10 */ /* 0x000fca0007f1e0ff */
[----:B------:R-:W-:-:S05]  /*0200*/  IMAD.X R3, RZ, RZ, c[0x0][0x16c], P0 ;  /* 0x00005b00ff037624 */ /* 0x000fca00000e06ff */
[----:B------:R-:W-:Y:S01]  /*0210*/  STG.E.U8 [R2.64], R9 ;  /* 0x0000000902007986 */ /* 0x000fe2000c101104 */
[----:B------:R-:W-:Y:S05]  /*0220*/  EXIT ;  /* 0x000000000000794d */ /* 0x000fea0003800000 */
.L_x_6798:
        /* <DEDUP_REMOVED lines=13> */
.L_x_6977:


//--------------------- .text._ZN2at6native29vectorized_elementwise_kernelILi2ENS0_11FillFunctorIhEESt5arrayIPcLm1EEEEviT0_T1_ --------------------------
	.section	.text._ZN2at6native29vectorized_elementwise_kernelILi2ENS0_11FillFunctorIhEESt5arrayIPcLm1EEEEviT0_T1_,"ax",@progbits
	.sectioninfo	@"SHI_REGISTERS=10"
	.align	128
        .global         _ZN2at6native29vectorized_elementwise_kernelILi2ENS0_11FillFunctorIhEESt5arrayIPcLm1EEEEviT0_T1_
        .type           _ZN2at6native29vectorized_elementwise_kernelILi2ENS0_11FillFunctorIhEESt5arrayIPcLm1EEEEviT0_T1_,@function
        .size           _ZN2at6native29vectorized_elementwise_kernelILi2ENS0_11FillFunctorIhEESt5arrayIPcLm1EEEEviT0_T1_,(.L_x_6978 - _ZN2at6native29vectorized_elementwise_kernelILi2ENS0_11FillFunctorIhEESt5arrayIPcLm1EEEEviT0_T1_)
        .other          _ZN2at6native29vectorized_elementwise_kernelILi2ENS0_11FillFunctorIhEESt5arrayIPcLm1EEEEviT0_T1_,@"STO_CUDA_ENTRY STV_DEFAULT"
_ZN2at6native29vectorized_elementwise_kernelILi2ENS0_11FillFunctorIhEESt5arrayIPcLm1EEEEviT0_T1_:
.text._ZN2at6native29vectorized_elementwise_kernelILi2ENS0_11FillFunctorIhEESt5arrayIPcLm1EEEEviT0_T1_:
        /* <DEDUP_REMOVED lines=22> */
.L_x_6799:
        /* <DEDUP_REMOVED lines=23> */
.L_x_6802:
[----:B0-----:R-:W-:-:S13]  /*02d0*/  ISETP.GE.AND P0, PT, R4, R3, PT ;  /* 0x000000030400720c */ /* 0x001fda0003f06270 */
[----:B------:R-:W-:Y:S05]  /*02e0*/  @P0 BRA `(.L_x_6804) ;  /* 0x000000c000000947 */ /* 0x000fea0003800000 */
[----:B------:R-:W-:Y:S01]  /*02f0*/  IMAD.IADD R6, R2, 0x1, R4 ;  /* 0x0000000102067824 */ /* 0x000fe200078e0204 */
[----:B------:R-:W-:-:S04]  /*0300*/  IADD3 R4, R4, 0x80, RZ ;  /* 0x0000008004047810 */ /* 0x000fc80007ffe0ff */
[----:B------:R-:W-:-:S05]  /*0310*/  IADD3 R6, P0, R6, c[0x0][0x168], RZ ;  /* 0x00005a0006067a10 */ /* 0x000fca0007f1e0ff */
[----:B------:R-:W-:-:S05]  /*0320*/  IMAD.X R7, RZ, RZ, c[0x0][0x16c], P0 ;  /* 0x00005b00ff077624 */ /* 0x000fca00000e06ff */
[----:B------:R0:W-:Y:S03]  /*0330*/  STG.E.U8 [R6.64], R0 ;  /* 0x0000000006007986 */ /* 0x0001e6000c101104 */
.L_x_6803:
[----:B------:R-:W-:-:S13]  /*0340*/  ISETP.GE.AND P0, PT, R4, R3, PT ;  /* 0x000000030400720c */ /* 0x000fda0003f06270 */
[----:B------:R-:W-:Y:S05]  /*0350*/  @P0 BRA `(.L_x_6805) ;  /* 0x000000c000000947 */ /* 0x000fea0003800000 */
[----:B0-----:R-:W-:Y:S01]  /*0360*/  IMAD.IADD R6, R2, 0x1, R4 ;  /* 0x0000000102067824 */ /* 0x001fe200078e0204 */
[----:B------:R-:W-:-:S04]  /*0370*/  IADD3 R4, R4, 0x80, RZ ;  /* 0x0000008004047810 */ /* 0x000fc80007ffe0ff */
[----:B------:R-:W-:-:S05]  /*0380*/  IADD3 R6, P0, R6, c[0x0][0x168], RZ ;  /* 0x00005a0006067a10 */ /* 0x000fca0007f1e0ff */
[----:B------:R-:W-:-:S05]  /*0390*/  IMAD.X R7, RZ, RZ, c[0x0][0x16c], P0 ;  /* 0x00005b00ff077624 */ /* 0x000fca00000e06ff */
[----:B------:R0:W-:Y:S03]  /*03a0*/  STG.E.U8 [R6.64], R0 ;  /* 0x0000000006007986 */ /* 0x0001e6000c101104 */
.L_x_6804:
[----:B------:R-:W-:-:S13]  /*03b0*/  ISETP.GE.AND P0, PT, R4, R3, PT ;  /* 0x000000030400720c */ /* 0x000fda0003f06270 */
[----:B------:R-:W-:Y:S05]  /*03c0*/  @P0 BRA `(.L_x_6806) ;  /* 0x000000c000000947 */ /* 0x000fea0003800000 */
[----:B0-----:R-:W-:Y:S01]  /*03d0*/  IMAD.IADD R6, R2, 0x1, R4 ;  /* 0x0000000102067824 */ /* 0x001fe200078e0204 */
[----:B------:R-:W-:-:S04]  /*03e0*/  IADD3 R4, R4, 0x80, RZ ;  /* 0x0000008004047810 */ /* 0x000fc80007ffe0ff */
[----:B------:R-:W-:-:S05]  /*03f0*/  IADD3 R6, P0, R6, c[0x0][0x168], RZ ;  /* 0x00005a0006067a10 */ /* 0x000fca0007f1e0ff */
[----:B------:R-:W-:-:S05]  /*0400*/  IMAD.X R7, RZ, RZ, c[0x0][0x16c], P0 ;  /* 0x00005b00ff077624 */ /* 0x000fca00000e06ff */
[----:B------:R0:W-:Y:S03]  /*0410*/  STG.E.U8 [R6.64], R0 ;  /* 0x0000000006007986 */ /* 0x0001e6000c101104 */
.L_x_6805:
[----:B------:R-:W-:-:S13]  /*0420*/  ISETP.GE.AND P0, PT, R4, R3, PT ;  /* 0x000000030400720c */ /* 0x000fda0003f06270 */
[----:B------:R-:W-:Y:S05]  /*0430*/  @P0 BRA `(.L_x_6807) ;  /* 0x000000c000000947 */ /* 0x000fea0003800000 */
[----:B0-----:R-:W-:Y:S01]  /*0440*/  IMAD.IADD R6, R2, 0x1, R4 ;  /* 0x0000000102067824 */ /* 0x001fe200078e0204 */
[----:B------:R-:W-:-:S04]  /*0450*/  IADD3 R4, R4, 0x80, RZ ;  /* 0x0000008004047810 */ /* 0x000fc80007ffe0ff */
[----:B------:R-:W-:-:S05]  /*0460*/  IADD3 R6, P0, R6, c[0x0][0x168], RZ ;  /* 0x00005a0006067a10 */ /* 0x000fca0007f1e0ff */
[----:B------:R-:W-:-:S05]  /*0470*/  IMAD.X R7, RZ, RZ, c[0x0][0x16c], P0 ;  /* 0x00005b00ff077624 */ /* 0x000fca00000e06ff */
[----:B------:R0:W-:Y:S03]  /*0480*/  STG.E.U8 [R6.64], R0 ;  /* 0x0000000006007986 */ /* 0x0001e6000c101104 */
.L_x_6806:
[----:B------:R-:W-:-:S13]  /*0490*/  ISETP.GE.AND P0, PT, R4, R3, PT ;  /* 0x000000030400720c */ /* 0x000fda0003f06270 */
[----:B------:R-:W-:Y:S05]  /*04a0*/  @P0 BRA `(.L_x_6808) ;  /* 0x000000c000000947 */ /* 0x000fea0003800000 */
[----:B0-----:R-:W-:Y:S01]  /*04b0*/  IMAD.IADD R6, R2, 0x1, R4 ;  /* 0x0000000102067824 */ /* 0x001fe200078e0204 */
[----:B------:R-:W-:-:S04]  /*04c0*/  IADD3 R4, R4, 0x80, RZ ;  /* 0x0000008004047810 */ /* 0x000fc80007ffe0ff */
[----:B------:R-:W-:-:S05]  /*04d0*/  IADD3 R6, P0, R6, c[0x0][0x168], RZ ;  /* 0x00005a0006067a10 */ /* 0x000fca0007f1e0ff */
[----:B------:R-:W-:-:S05]  /*04e0*/  IMAD.X R7, RZ, RZ, c[0x0][0x16c], P0 ;  /* 0x00005b00ff077624 */ /* 0x000fca00000e06ff */
[----:B------:R0:W-:Y:S03]  /*04f0*/  STG.E.U8 [R6.64], R0 ;  /* 0x0000000006007986 */ /* 0x0001e6000c101104 */
.L_x_6807:
[----:B------:R-:W-:-:S13]  /*0500*/  ISETP.GE.AND P0, PT, R4, R3, PT ;  /* 0x000000030400720c */ /* 0x000fda0003f06270 */
[----:B------:R-:W-:Y:S05]  /*0510*/  @P0 BRA `(.L_x_6809) ;  /* 0x000000c000000947 */ /* 0x000fea0003800000 */
[----:B0-----:R-:W-:Y:S01]  /*0520*/  IMAD.IADD R6, R2, 0x1, R4 ;  /* 0x0000000102067824 */ /* 0x001fe200078e0204 */
[----:B------:R-:W-:-:S04]  /*0530*/  IADD3 R4, R4, 0x80, RZ ;  /* 0x0000008004047810 */ /* 0x000fc80007ffe0ff */
[----:B------:R-:W-:-:S05]  /*0540*/  IADD3 R6, P0, R6, c[0x0][0x168], RZ ;  /* 0x00005a0006067a10 */ /* 0x000fca0007f1e0ff */
[----:B------:R-:W-:-:S05]  /*0550*/  IMAD.X R7, RZ, RZ, c[0x0][0x16c], P0 ;  /* 0x00005b00ff077624 */ /* 0x000fca00000e06ff */
[----:B------:R0:W-:Y:S03]  /*0560*/  STG.E.U8 [R6.64], R0 ;  /* 0x0000000006007986 */ /* 0x0001e6000c101104 */
.L_x_6808:
[----:B------:R-:W-:-:S13]  /*0570*/  ISETP.GE.AND P0, PT, R4, R3, PT ;  /* 0x000000030400720c */ /* 0x000fda0003f06270 */
[----:B------:R-:W-:Y:S05]  /*0580*/  @P0 BRA `(.L_x_6810) ;  /* 0x000000c000000947 */ /* 0x000fea0003800000 */
[----:B0-----:R-:W-:Y:S01]  /*0590*/  IMAD.IADD R6, R2, 0x1, R4 ;  /* 0x0000000102067824 */ /* 0x001fe200078e0204 */
[----:B------:R-:W-:-:S04]  /*05a0*/  IADD3 R4, R4, 0x80, RZ ;  /* 0x0000008004047810 */ /* 0x000fc80007ffe0ff */
[----:B------:R-:W-:-:S05]  /*05b0*/  IADD3 R6, P0, R6, c[0x0][0x168], RZ ;  /* 0x00005a0006067a10 */ /* 0x000fca0007f1e0ff */
[----:B------:R-:W-:-:S05]  /*05c0*/  IMAD.X R7, RZ, RZ, c[0x0][0x16c], P0 ;  /* 0x00005b00ff077624 */ /* 0x000fca00000e06ff */
[----:B------:R0:W-:Y:S03]  /*05d0*/  STG.E.U8 [R6.64], R0 ;  /* 0x0000000006007986 */ /* 0x0001e6000c101104 */
.L_x_6809:
[----:B------:R-:W-:-:S13]  /*05e0*/  ISETP.GE.AND P0, PT, R4, R3, PT ;  /* 0x000000030400720c */ /* 0x000fda0003f06270 */
[----:B------:R-:W-:Y:S05]  /*05f0*/  @P0 BRA `(.L_x_6811) ;  /* 0x000000c000000947 */ /* 0x000fea0003800000 */
[----:B0-----:R-:W-:Y:S01]  /*0600*/  IMAD.IADD R6, R2, 0x1, R4 ;  /* 0x0000000102067824 */ /* 0x001fe200078e0204 */
[----:B------:R-:W-:-:S04]  /*0610*/  IADD3 R4, R4, 0x80, RZ ;  /* 0x0000008004047810 */ /* 0x000fc80007ffe0ff */
[----:B------:R-:W-:-:S05]  /*0620*/  IADD3 R6, P0, R6, c[0x0][0x168], RZ ;  /* 0x00005a0006067a10 */ /* 0x000fca0007f1e0ff */
[----:B------:R-:W-:-:S05]  /*0630*/  IMAD.X R7, RZ, RZ, c[0x0][0x16c], P0 ;  /* 0x00005b00ff077624 */ /* 0x000fca00000e06ff */
[----:B------:R0:W-:Y:S03]  /*0640*/  STG.E.U8 [R6.64], R0 ;  /* 0x0000000006007986 */ /* 0x0001e6000c101104 */
.L_x_6810:
[----:B------:R-:W-:-:S13]  /*0650*/  ISETP.GE.AND P0, PT, R4, R3, PT ;  /* 0x000000030400720c */ /* 0x000fda0003f06270 */
[----:B------:R-:W-:Y:S05]  /*0660*/  @P0 BRA `(.L_x_6812) ;  /* 0x000000c000000947 */ /* 0x000fea0003800000 */
[----:B0-----:R-:W-:Y:S01]  /*0670*/  IMAD.IADD R6, R2, 0x1, R4 ;  /* 0x0000000102067824 */ /* 0x001fe200078e0204 */
[----:B------:R-:W-:-:S04]  /*0680*/  IADD3 R4, R4, 0x80, RZ ;  /* 0x0000008004047810 */ /* 0x000fc80007ffe0ff */
[----:B------:R-:W-:-:S05]  /*0690*/  IADD3 R6, P0, R6, c[0x0][0x168], RZ ;  /* 0x00005a0006067a10 */ /* 0x000fca0007f1e0ff */
[----:B------:R-:W-:-:S05]  /*06a0*/  IMAD.X R7, RZ, RZ, c[0x0][0x16c], P0 ;  /* 0x00005b00ff077624 */ /* 0x000fca00000e06ff */
[----:B------:R0:W-:Y:S03]  /*06b0*/  STG.E.U8 [R6.64], R0 ;  /* 0x0000000006007986 */ /* 0x0001e6000c101104 */
.L_x_6811:
[----:B------:R-:W-:-:S13]  /*06c0*/  ISETP.GE.AND P0, PT, R4, R3, PT ;  /* 0x000000030400720c */ /* 0x000fda0003f06270 */
[----:B------:R-:W-:Y:S05]  /*06d0*/  @P0 BRA `(.L_x_6813) ;  /* 0x000000d000000947 */ /* 0x000fea0003800000 */
[----:B0-----:R-:W-:Y:S01]  /*06e0*/  IMAD.IADD R6, R2, 0x1, R4 ;  /* 0x0000000102067824 */ /* 0x001fe200078e0204 */
[----:B------:R-:W-:-:S04]  /*06f0*/  IADD3 R4, R4, 0x80, RZ ;  /* 0x0000008004047810 */ /* 0x000fc80007ffe0ff */
[----:B------:R-:W-:-:S05]  /*0700*/  IADD3 R6, P0, R6, c[0x0][0x168], RZ ;  /* 0x00005a0006067a10 */ /* 0x000fca0007f1e0ff */
[----:B------:R-:W-:-:S05]  /*0710*/  IMAD.X R7, RZ, RZ, c[0x0][0x16c], P0 ;  /* 0x00005b00ff077624 */ /* 0x000fca00000e06ff */
[----:B------:R0:W-:Y:S03]  /*0720*/  STG.E.U8 [R6.64], R0 ;  /* 0x0000000006007986 */ /* 0x0001e6000c101104 */
.L_x_6812:
        /* <DEDUP_REMOVED lines=8> */
.L_x_6813:
[----:B------:R-:W-:Y:S05]  /*07b0*/  BSYNC B1 ;  /* 0x0000000000017941 */ /* 0x000fea0003800000 */
.L_x_6801:
[----:B------:R-:W-:-:S13]  /*07c0*/  ISETP.GE.AND P0, PT, R4, R3, PT ;  /* 0x000000030400720c */ /* 0x000fda0003f06270 */
[----:B0-----:R-:W-:Y:S01]  /*07d0*/  @!P0 IMAD.IADD R6, R2, 0x1, R4 ;  /* 0x0000000102068824 */ /* 0x001fe200078e0204 */
[----:B------:R-:W-:-:S04]  /*07e0*/  @!P0 IADD3 R4, R4, 0x80, RZ ;  /* 0x0000008004048810 */ /* 0x000fc80007ffe0ff */
[----:B------:R-:W-:-:S05]  /*07f0*/  @!P0 IADD3 R6, P1, R6, c[0x0][0x168], RZ ;  /* 0x00005a0006068a10 */ /* 0x000fca0007f3e0ff */
[----:B------:R-:W-:-:S05]  /*0800*/  @!P0 IMAD.X R7, RZ, RZ, c[0x0][0x16c], P1 ;  /* 0x00005b00ff078624 */ /* 0x000fca00008e06ff */
[----:B------:R0:W-:Y:S03]  /*0810*/  @!P0 STG.E.U8 [R6.64], R0 ;  /* 0x0000000006008986 */ /* 0x0001e6000c101104 */
.L_x_6814:
[----:B------:R-:W-:Y:S05]  /*0820*/  BSYNC B0 ;  /* 0x0000000000007941 */ /* 0x000fea0003800000 */
.L_x_6800:
        /* <DEDUP_REMOVED lines=8> */
.L_x_6815:
        /* <DEDUP_REMOVED lines=13> */
.L_x_6978:


//--------------------- .text._ZN2at6native29vectorized_elementwise_kernelILi4ENS0_11FillFunctorIhEESt5arrayIPcLm1EEEEviT0_T1_ --------------------------
	.section	.text._ZN2at6native29vectorized_elementwise_kernelILi4ENS0_11FillFunctorIhEESt5arrayIPcLm1EEEEviT0_T1_,"ax",@progbits
	.sectioninfo	@"SHI_REGISTERS=10"
	.align	128
        .global         _ZN2at6native29vectorized_elementwise_kernelILi4ENS0_11FillFunctorIhEESt5arrayIPcLm1EEEEviT0_T1_
        .type           _ZN2at6native29vectorized_elementwise_kernelILi4ENS0_11FillFunctorIhEESt5arrayIPcLm1EEEEviT0_T1_,@function
        .size           _ZN2at6native29vectorized_elementwise_kernelILi4ENS0_11FillFunctorIhEESt5arrayIPcLm1EEEEviT0_T1_,(.L_x_6979 - _ZN2at6native29vectorized_elementwise_kernelILi4ENS0_11FillFunctorIhEESt5arrayIPcLm1EEEEviT0_T1_)
        .other          _ZN2at6native29vectorized_elementwise_kernelILi4ENS0_11FillFunctorIhEESt5arrayIPcLm1EEEEviT0_T1_,@"STO_CUDA_ENTRY STV_DEFAULT"
_ZN2at6native29vectorized_elementwise_kernelILi4ENS0_11FillFunctorIhEESt5arrayIPcLm1EEEEviT0_T1_:
.text._ZN2at6native29vectorized_elementwise_kernelILi4ENS0_11FillFunctorIhEESt5arrayIPcLm1EEEEviT0_T1_:
        /* <DEDUP_REMOVED lines=20> */
.L_x_6816:
        /* <DEDUP_REMOVED lines=23> */
.L_x_6819:
[----:B0-----:R-:W-:-:S13]  /*02b0*/  ISETP.GE.AND P0, PT, R4, R3, PT ;  /* 0x000000030400720c */ /* 0x001fda0003f06270 */
[----:B------:R-:W-:Y:S05]  /*02c0*/  @P0 BRA `(.L_x_6821) ;  /* 0x000000c000000947 */ /* 0x000fea0003800000 */
[----:B------:R-:W-:Y:S01]  /*02d0*/  IMAD.IADD R6, R2, 0x1, R4 ;  /* 0x0000000102067824 */ /* 0x000fe200078e0204 */
[----:B------:R-:W-:-:S04]  /*02e0*/  IADD3 R4, R4, 0x80, RZ ;  /* 0x0000008004047810 */ /* 0x000fc80007ffe0ff */
[----:B------:R-:W-:-:S05]  /*02f0*/  IADD3 R6, P0, R6, c[0x0][0x168], RZ ;  /* 0x00005a0006067a10 */ /* 0x000fca0007f1e0ff */
[----:B------:R-:W-:-:S05]  /*0300*/  IMAD.X R7, RZ, RZ, c[0x0][0x16c], P0 ;  /* 0x00005b00ff077624 */ /* 0x000fca00000e06ff */
[----:B------:R0:W-:Y:S03]  /*0310*/  STG.E.U8 [R6.64], R0 ;  /* 0x0000000006007986 */ /* 0x0001e6000c101104 */
.L_x_6820:
[----:B------:R-:W-:-:S13]  /*0320*/  ISETP.GE.AND P0, PT, R4, R3, PT ;  /* 0x000000030400720c */ /* 0x000fda0003f06270 */
[----:B------:R-:W-:Y:S05]  /*0330*/  @P0 BRA `(.L_x_6822) ;  /* 0x000000c000000947 */ /* 0x000fea0003800000 */
[----:B0-----:R-:W-:Y:S01]  /*0340*/  IMAD.IADD R6, R2, 0x1, R4 ;  /* 0x0000000102067824 */ /* 0x001fe200078e0204 */
[----:B------:R-:W-:-:S04]  /*0350*/  IADD3 R4, R4, 0x80, RZ ;  /* 0x0000008004047810 */ /* 0x000fc80007ffe0ff */
[----:B------:R-:W-:-:S05]  /*0360*/  IADD3 R6, P0, R6, c[0x0][0x168], RZ ;  /* 0x00005a0006067a10 */ /* 0x000fca0007f1e0ff */
[----:B------:R-:W-:-:S05]  /*0370*/  IMAD.X R7, RZ, RZ, c[0x0][0x16c], P0 ;  /* 0x00005b00ff077624 */ /* 0x000fca00000e06ff */
[----:B------:R0:W-:Y:S03]  /*0380*/  STG.E.U8 [R6.64], R0 ;  /* 0x0000000006007986 */ /* 0x0001e6000c101104 */
.L_x_6821:
[----:B------:R-:W-:-:S13]  /*0390*/  ISETP.GE.AND P0, PT, R4, R3, PT ;  /* 0x000000030400720c */ /* 0x000fda0003f06270 */
[----:B------:R-:W-:Y:S05]  /*03a0*/  @P0 BRA `(.L_x_6823) ;  /* 0x000000c000000947 */ /* 0x000fea0003800000 */
[----:B0-----:R-:W-:Y:S01]  /*03b0*/  IMAD.IADD R6, R2, 0x1, R4 ;  /* 0x0000000102067824 */ /* 0x001fe200078e0204 */
[----:B------:R-:W-:-:S04]  /*03c0*/  IADD3 R4, R4, 0x80, RZ ;  /* 0x0000008004047810 */ /* 0x000fc80007ffe0ff */
[----:B------:R-:W-:-:S05]  /*03d0*/  IADD3 R6, P0, R6, c[0x0][0x168], RZ ;  /* 0x00005a0006067a10 */ /* 0x000fca0007f1e0ff */
[----:B------:R-:W-:-:S05]  /*03e0*/  IMAD.X R7, RZ, RZ, c[0x0][0x16c], P0 ;  /* 0x00005b00ff077624 */ /* 0x000fca00000e06ff */
[----:B------:R0:W-:Y:S03]  /*03f0*/  STG.E.U8 [R6.64], R0 ;  /* 0x0000000006007986 */ /* 0x0001e6000c101104 */
.L_x_6822:
[----:B------:R-:W-:-:S13]  /*0400*/  ISETP.GE.AND P0, PT, R4, R3, PT ;  /* 0x000000030400720c */ /* 0x000fda0003f06270 */
[----:B------:R-:W-:Y:S05]  /*0410*/  @P0 BRA `(.L_x_6824) ;  /* 0x000000c000000947 */ /* 0x000fea0003800000 */
[----:B0-----:R-:W-:Y:S01]  /*0420*/  IMAD.IADD R6, R2, 0x1, R4 ;  /* 0x0000000102067824 */ /* 0x001fe200078e0204 */
[----:B------:R-:W-:-:S04]  /*0430*/  IADD3 R4, R4, 0x80, RZ ;  /* 0x0000008004047810 */ /* 0x000fc80007ffe0ff */
[----:B------:R-:W-:-:S05]  /*0440*/  IADD3 R6, P0, R6, c[0x0][0x168], RZ ;  /* 0x00005a0006067a10 */ /* 0x000fca0007f1e0ff */
[----:B------:R-:W-:-:S05]  /*0450*/  IMAD.X R7, RZ, RZ, c[0x0][0x16c], P0 ;  /* 0x00005b00ff077624 */ /* 0x000fca00000e06ff */
[----:B------:R0:W-:Y:S03]  /*0460*/  STG.E.U8 [R6.64], R0 ;  /* 0x0000000006007986 */ /* 0x0001e6000c101104 */
.L_x_6823:
[----:B------:R-:W-:-:S13]  /*0470*/  ISETP.GE.AND P0, PT, R4, R3, PT ;  /* 0x000000030400720c */ /* 0x000fda0003f06270 */
[----:B------:R-:W-:Y:S05]  /*0480*/  @P0 BRA `(.L_x_6825) ;  /* 0x000000c000000947 */ /* 0x000fea0003800000 */
[----:B0-----:R-:W-:Y:S01]  /*0490*/  IMAD.IADD R6, R2, 0x1, R4 ;  /* 0x0000000102067824 */ /* 0x001fe200078e0204 */
[----:B------:R-:W-:-:S04]  /*04a0*/  IADD3 R4, R4, 0x80, RZ ;  /* 0x0000008004047810 */ /* 0x000fc80007ffe0ff */
[----:B------:R-:W-:-:S05]  /*04b0*/  IADD3 R6, P0, R6, c[0x0][0x168], RZ ;  /* 0x00005a0006067a10 */ /* 0x000fca0007f1e0ff */
[----:B------:R-:W-:-:S05]  /*04c0*/  IMAD.X R7, RZ, RZ, c[0x0][0x16c], P0 ;  /* 0x00005b00ff077624 */ /* 0x000fca00000e06ff */
[----:B------:R0:W-:Y:S03]  /*04d0*/  STG.E.U8 [R6.64], R0 ;  /* 0x0000000006007986 */ /* 0x0001e6000c101104 */
.L_x_6824:
[----:B------:R-:W-:-:S13]  /*04e0*/  ISETP.GE.AND P0, PT, R4, R3, PT ;  /* 0x000000030400720c */ /* 0x000fda0003f06270 */
[----:B------:R-:W-:Y:S05]  /*04f0*/  @P0 BRA `(.L_x_6826) ;  /* 0x000000c000000947 */ /* 0x000fea0003800000 */
[----:B0-----:R-:W-:Y:S01]  /*0500*/  IMAD.IADD R6, R2, 0x1, R4 ;  /* 0x0000000102067824 */ /* 0x001fe200078e0204 */
[----:B------:R-:W-:-:S04]  /*0510*/  IADD3 R4, R4, 0x80, RZ ;  /* 0x0000008004047810 */ /* 0x000fc80007ffe0ff */
[----:B------:R-:W-:-:S05]  /*0520*/  IADD3 R6, P0, R6, c[0x0][0x168], RZ ;  /* 0x00005a0006067a10 */ /* 0x000fca0007f1e0ff */
[----:B------:R-:W-:-:S05]  /*0530*/  IMAD.X R7, RZ, RZ, c[0x0][0x16c], P0 ;  /* 0x00005b00ff077624 */ /* 0x000fca00000e06ff */
[----:B------:R0:W-:Y:S03]  /*0540*/  STG.E.U8 [R6.64], R0 ;  /* 0x0000000006007986 */ /* 0x0001e6000c101104 */
.L_x_6825:
[----:B------:R-:W-:-:S13]  /*0550*/  ISETP.GE.AND P0, PT, R4, R3, PT ;  /* 0x000000030400720c */ /* 0x000fda0003f06270 */
[----:B------:R-:W-:Y:S05]  /*0560*/  @P0 BRA `(.L_x_6827) ;  /* 0x000000c000000947 */ /* 0x000fea0003800000 */
[----:B0-----:R-:W-:Y:S01]  /*0570*/  IMAD.IADD R6, R2, 0x1, R4 ;  /* 0x0000000102067824 */ /* 0x001fe200078e0204 */
[----:B------:R-:W-:-:S04]  /*0580*/  IADD3 R4, R4, 0x80, RZ ;  /* 0x0000008004047810 */ /* 0x000fc80007ffe0ff */
[----:B------:R-:W-:-:S05]  /*0590*/  IADD3 R6, P0, R6, c[0x0][0x168], RZ ;  /* 0x00005a0006067a10 */ /* 0x000fca0007f1e0ff */
[----:B------:R-:W-:-:S05]  /*05a0*/  IMAD.X R7, RZ, RZ, c[0x0][0x16c], P0 ;  /* 0x00005b00ff077624 */ /* 0x000fca00000e06ff */
[----:B------:R0:W-:Y:S03]  /*05b0*/  STG.E.U8 [R6.64], R0 ;  /* 0x0000000006007986 */ /* 0x0001e6000c101104 */
.L_x_6826:
[----:B------:R-:W-:-:S13]  /*05c0*/  ISETP.GE.AND P0, PT, R4, R3, PT ;  /* 0x000000030400720c */ /* 0x000fda0003f06270 */
[----:B------:R-:W-:Y:S05]  /*05d0*/  @P0 BRA `(.L_x_6828) ;  /* 0x000000c000000947 */ /* 0x000fea0003800000 */
[----:B0-----:R-:W-:Y:S01]  /*05e0*/  IMAD.IADD R6, R2, 0x1, R4 ;  /* 0x0000000102067824 */ /* 0x001fe200078e0204 */
[----:B------:R-:W-:-:S04]  /*05f0*/  IADD3 R4, R4, 0x80, RZ ;  /* 0x0000008004047810 */ /* 0x000fc80007ffe0ff */
[----:B------:R-:W-:-:S05]  /*0600*/  IADD3 R6, P0, R6, c[0x0][0x168], RZ ;  /* 0x00005a0006067a10 */ /* 0x000fca0007f1e0ff */
[----:B------:R-:W-:-:S05]  /*0610*/  IMAD.X R7, RZ, RZ, c[0x0][0x16c], P0 ;  /* 0x00005b00ff077624 */ /* 0x000fca00000e06ff */
[----:B------:R0:W-:Y:S03]  /*0620*/  STG.E.U8 [R6.64], R0 ;  /* 0x0000000006007986 */ /* 0x0001e6000c101104 */
.L_x_6827:
[----:B------:R-:W-:-:S13]  /*0630*/  ISETP.GE.AND P0, PT, R4, R3, PT ;  /* 0x000000030400720c */ /* 0x000fda0003f06270 */
[----:B------:R-:W-:Y:S05]  /*0640*/  @P0 BRA `(.L_x_6829) ;  /* 0x000000c000000947 */ /* 0x000fea0003800000 */
[----:B0-----:R-:W-:Y:S01]  /*0650*/  IMAD.IADD R6, R2, 0x1, R4 ;  /* 0x0000000102067824 */ /* 0x001fe200078e0204 */
[----:B------:R-:W-:-:S04]  /*0660*/  IADD3 R4, R4, 0x80, RZ ;  /* 0x0000008004047810 */ /* 0x000fc80007ffe0ff */
[----:B------:R-:W-:-:S05]  /*0670*/  IADD3 R6, P0, R6, c[0x0][0x168], RZ ;  /* 0x00005a0006067a10 */ /* 0x000fca0007f1e0ff */
[----:B------:R-:W-:-:S05]  /*0680*/  IMAD.X R7, RZ, RZ, c[0x0][0x16c], P0 ;  /* 0x00005b00ff077624 */ /* 0x000fca00000e06ff */
[----:B------:R0:W-:Y:S03]  /*0690*/  STG.E.U8 [R6.64], R0 ;  /* 0x0000000006007986 */ /* 0x0001e6000c101104 */
.L_x_6828:
[----:B------:R-:W-:-:S13]  /*06a0*/  ISETP.GE.AND P0, PT, R4, R3, PT ;  /* 0x000000030400720c */ /* 0x000fda0003f06270 */
[----:B------:R-:W-:Y:S05]  /*06b0*/  @P0 BRA `(.L_x_6830) ;  /* 0x000000d000000947 */ /* 0x000fea0003800000 */
[----:B0-----:R-:W-:Y:S01]  /*06c0*/  IMAD.IADD R6, R2, 0x1, R4 ;  /* 0x0000000102067824 */ /* 0x001fe200078e0204 */
[----:B------:R-:W-:-:S04]  /*06d0*/  IADD3 R4, R4, 0x80, RZ ;  /* 0x0000008004047810 */ /* 0x000fc80007ffe0ff */
[----:B------:R-:W-:-:S05]  /*06e0*/  IADD3 R6, P0, R6, c[0x0][0x168], RZ ;  /* 0x00005a0006067a10 */ /* 0x000fca0007f1e0ff */
[----:B------:R-:W-:-:S05]  /*06f0*/  IMAD.X R7, RZ, RZ, c[0x0][0x16c], P0 ;  /* 0x00005b00ff077624 */ /* 0x000fca00000e06ff */
[----:B------:R0:W-:Y:S03]  /*0700*/  STG.E.U8 [R6.64], R0 ;  /* 0x0000000006007986 */ /* 0x0001e6000c101104 */
.L_x_6829:
        /* <DEDUP_REMOVED lines=8> */
.L_x_6830:
[----:B------:R-:W-:Y:S05]  /*0790*/  BSYNC B1 ;  /* 0x0000000000017941 */ /* 0x000fea0003800000 */
.L_x_6818:
[----:B------:R-:W-:-:S13]  /*07a0*/  ISETP.GE.AND P0, PT, R4, R3, PT ;  /* 0x000000030400720c */ /* 0x000fda0003f06270 */
[----:B0-----:R-:W-:Y:S01]  /*07b0*/  @!P0 IMAD.IADD R6, R2, 0x1, R4 ;  /* 0x0000000102068824 */ /* 0x001fe200078e0204 */
[----:B------:R-:W-:-:S04]  /*07c0*/  @!P0 IADD3 R4, R4, 0x80, RZ ;  /* 0x0000008004048810 */ /* 0x000fc80007ffe0ff */
[----:B------:R-:W-:-:S05]  /*07d0*/  @!P0 IADD3 R6, P1, R6, c[0x0][0x168], RZ ;  /* 0x00005a0006068a10 */ /* 0x000fca0007f3e0ff */
[----:B------:R-:W-:-:S05]  /*07e0*/  @!P0 IMAD.X R7, RZ, RZ, c[0x0][0x16c], P1 ;  /* 0x00005b00ff078624 */ /* 0x000fca00008e06ff */
[----:B------:R0:W-:Y:S03]  /*07f0*/  @!P0 STG.E.U8 [R6.64], R0 ;  /* 0x0000000006008986 */ /* 0x0001e6000c101104 */
.L_x_6831:
[----:B------:R-:W-:Y:S05]  /*0800*/  BSYNC B0 ;  /* 0x0000000000007941 */ /* 0x000fea0003800000 */
.L_x_6817:
        /* <DEDUP_REMOVED lines=8> */
.L_x_6832:
        /* <DEDUP_REMOVED lines=15> */
.L_x_6979:


//--------------------- .text._ZN2at6native29vectorized_elementwise_kernelILi8ENS0_11FillFunctorIhEESt5arrayIPcLm1EEEEviT0_T1_ --------------------------
	.section	.text._ZN2at6native29vectorized_elementwise_kernelILi8ENS0_11FillFunctorIhEESt5arrayIPcLm1EEEEviT0_T1_,"ax",@progbits
	.sectioninfo	@"SHI_REGISTERS=4"
	.align	128
        .global         _ZN2at6native29vectorized_elementwise_kernelILi8ENS0_11FillFunctorIhEESt5arrayIPcLm1EEEEviT0_T1_
        .type           _ZN2at6native29vectorized_elementwise_kernelILi8ENS0_11FillFunctorIhEESt5arrayIPcLm1EEEEviT0_T1_,@function
        .size           _ZN2at6native29vectorized_elementwise_kernelILi8ENS0_11FillFunctorIhEESt5arrayIPcLm1EEEEviT0_T1_,(.L_x_6980 - _ZN2at6native29vectorized_elementwise_kernelILi8ENS0_11FillFunctorIhEESt5arrayIPcLm1EEEEviT0_T1_)
        .other          _ZN2at6native29vectorized_elementwise_kernelILi8ENS0_11FillFunctorIhEESt5arrayIPcLm1EEEEviT0_T1_,@"STO_CUDA_ENTRY STV_DEFAULT"
_ZN2at6native29vectorized_elementwise_kernelILi8ENS0_11FillFunctorIhEESt5arrayIPcLm1EEEEviT0_T1_:
.text._ZN2at6native29vectorized_elementwise_kernelILi8ENS0_11FillFunctorIhEESt5arrayIPcLm1EEEEviT0_T1_:
[----:B------:R-:W-:Y:S02]  /*0000*/  MOV R1, c[0x0][0x28] ;  /* 0x00000a0000017a02 */ /* 0x000fe40000000f00 */
[----:B------:R-:W-:Y:S05]  /*0010*/  EXIT ;  /* 0x000000000000794d */ /* 0x000fea0003800000 */
.L_x_6833:
        /* <DEDUP_REMOVED lines=14> */
.L_x_6980:


//--------------------- .nv.global.init           --------------------------
	.section	.nv.global.init,"aw",@progbits
.nv.global.init:
	.type		$str$5,@object
	.size		$str$5,(__unnamed_3 - $str$5)
$str$5:
        /*0000*/ 	.byte	0x66, 0x61, 0x6c, 0x73, 0x65, 0x00
	.type		__unnamed_3,@object
	.size		__unnamed_3,(__unnamed_19 - __unnamed_3)
__unnamed_3:
        /*0006*/ 	.byte	0x63, 0x61, 0x73, 0x74, 0x5f, 0x61, 0x6e, 0x64, 0x5f, 0x73, 0x74, 0x6f, 0x72, 0x65, 0x00
	.type		__unnamed_19,@object
	.size		__unnamed_19,(__unnamed_11 - __unnamed_19)
__unnamed_19:
        /*0015*/ 	.byte	0x63, 0x61, 0x73, 0x74, 0x5f, 0x61, 0x6e, 0x64, 0x5f, 0x73, 0x74, 0x6f, 0x72, 0x65, 0x00
	.type		__unnamed_11,@object
	.size		__unnamed_11,(__unnamed_7 - __unnamed_11)
__unnamed_11:
        /*0024*/ 	.byte	0x63, 0x61, 0x73, 0x74, 0x5f, 0x61, 0x6e, 0x64, 0x5f, 0x73, 0x74, 0x6f, 0x72, 0x65, 0x00
	.type		__unnamed_7,@object
	.size		__unnamed_7,(__unnamed_15 - __unnamed_7)
__unnamed_7:
        /*0033*/ 	.byte	0x63, 0x61, 0x73, 0x74, 0x5f, 0x61, 0x6e, 0x64, 0x5f, 0x73, 0x74, 0x6f, 0x72, 0x65, 0x00
	.type		__unnamed_15,@object
	.size		__unnamed_15,(__unnamed_1 - __unnamed_15)
__unnamed_15:
        /*0042*/ 	.byte	0x63, 0x61, 0x73, 0x74, 0x5f, 0x61, 0x6e, 0x64, 0x5f, 0x73, 0x74, 0x6f, 0x72, 0x65, 0x00
	.type		__unnamed_1,@object
	.size		__unnamed_1,(__unnamed_17 - __unnamed_1)
__unnamed_1:
        /*0051*/ 	.byte	0x63, 0x61, 0x73, 0x74, 0x5f, 0x61, 0x6e, 0x64, 0x5f, 0x73, 0x74, 0x6f, 0x72, 0x65, 0x00
	.type		__unnamed_17,@object
	.size		__unnamed_17,(__unnamed_9 - __unnamed_17)
__unnamed_17:
        /*0060*/ 	.byte	0x63, 0x61, 0x73, 0x74, 0x5f, 0x61, 0x6e, 0x64, 0x5f, 0x73, 0x74, 0x6f, 0x72, 0x65, 0x00
	.type		__unnamed_9,@object
	.size		__unnamed_9,(__unnamed_5 - __unnamed_9)
__unnamed_9:
        /*006f*/ 	.byte	0x63, 0x61, 0x73, 0x74, 0x5f, 0x61, 0x6e, 0x64, 0x5f, 0x73, 0x74, 0x6f, 0x72, 0x65, 0x00
	.type		__unnamed_5,@object
	.size		__unnamed_5,(__unnamed_21 - __unnamed_5)
__unnamed_5:
        /*007e*/ 	.byte	0x63, 0x61, 0x73, 0x74, 0x5f, 0x61, 0x6e, 0x64, 0x5f, 0x73, 0x74, 0x6f, 0x72, 0x65, 0x00
	.type		__unnamed_21,@object
	.size		__unnamed_21,(__unnamed_13 - __unnamed_21)
__unnamed_21:
        /*008d*/ 	.byte	0x63, 0x61, 0x73, 0x74, 0x5f, 0x61, 0x6e, 0x64, 0x5f, 0x73, 0x74, 0x6f, 0x72, 0x65, 0x00
	.type		__unnamed_13,@object
	.size		__unnamed_13,(__unnamed_2 - __unnamed_13)
__unnamed_13:
        /*009c*/ 	.byte	0x63, 0x61, 0x73, 0x74, 0x5f, 0x61, 0x6e, 0x64, 0x5f, 0x73, 0x74, 0x6f, 0x72, 0x65, 0x00
	.type		__unnamed_2,@object
	.size		__unnamed_2,(__unnamed_18 - __unnamed_2)
__unnamed_2:
        /*00ab*/ 	.byte	0x63, 0x61, 0x73, 0x74, 0x5f, 0x61, 0x6e, 0x64, 0x5f, 0x73, 0x74, 0x6f, 0x72, 0x65, 0x00
	.type		__unnamed_18,@object
	.size		__unnamed_18,(__unnamed_10 - __unnamed_18)
__unnamed_18:
        /*00ba*/ 	.byte	0x63, 0x61, 0x73, 0x74, 0x5f, 0x61, 0x6e, 0x64, 0x5f, 0x73, 0x74, 0x6f, 0x72, 0x65, 0x00
	.type		__unnamed_10,@object
	.size		__unnamed_10,(__unnamed_6 - __unnamed_10)
__unnamed_10:
        /*00c9*/ 	.byte	0x63, 0x61, 0x73, 0x74, 0x5f, 0x61, 0x6e, 0x64, 0x5f, 0x73, 0x74, 0x6f, 0x72, 0x65, 0x00
	.type		__unnamed_6,@object
	.size		__unnamed_6,(__unnamed_14 - __unnamed_6)
__unnamed_6:
        /*00d8*/ 	.byte	0x63, 0x61, 0x73, 0x74, 0x5f, 0x61, 0x6e, 0x64, 0x5f, 0x73, 0x74, 0x6f, 0x72, 0x65, 0x00
	.type		__unnamed_14,@object
	.size		__unnamed_14,(__unnamed_4 - __unnamed_14)
__unnamed_14:
        /*00e7*/ 	.byte	0x63, 0x61, 0x73, 0x74, 0x5f, 0x61, 0x6e, 0x64, 0x5f, 0x73, 0x74, 0x6f, 0x72, 0x65, 0x00
	.type		__unnamed_4,@object
	.size		__unnamed_4,(__unnamed_20 - __unnamed_4)
__unnamed_4:
        /*00f6*/ 	.byte	0x63, 0x61, 0x73, 0x74, 0x5f, 0x61, 0x6e, 0x64, 0x5f, 0x73, 0x74, 0x6f, 0x72, 0x65, 0x00
	.type		__unnamed_20,@object
	.size		__unnamed_20,(__unnamed_12 - __unnamed_20)
__unnamed_20:
        /*0105*/ 	.byte	0x63, 0x61, 0x73, 0x74, 0x5f, 0x61, 0x6e, 0x64, 0x5f, 0x73, 0x74, 0x6f, 0x72, 0x65, 0x00
	.type		__unnamed_12,@object
	.size		__unnamed_12,(__unnamed_16 - __unnamed_12)
__unnamed_12:
        /*0114*/ 	.byte	0x63, 0x61, 0x73, 0x74, 0x5f, 0x61, 0x6e, 0x64, 0x5f, 0x73, 0x74, 0x6f, 0x72, 0x65, 0x00
	.type		__unnamed_16,@object
	.size		__unnamed_16,(__unnamed_8 - __unnamed_16)
__unnamed_16:
        /*0123*/ 	.byte	0x63, 0x61, 0x73, 0x74, 0x5f, 0x61, 0x6e, 0x64, 0x5f, 0x73, 0x74, 0x6f, 0x72, 0x65, 0x00
	.type		__unnamed_8,@object
	.size		__unnamed_8,($str$6 - __unnamed_8)
__unnamed_8:
        /*0132*/ 	.byte	0x63, 0x61, 0x73, 0x74, 0x5f, 0x61, 0x6e, 0x64, 0x5f, 0x73, 0x74, 0x6f, 0x72, 0x65, 0x00
	.type		$str$6,@object
	.size		$str$6,(.L_50 - $str$6)
$str$6:
        /*0141*/ 	.byte	0x2f, 0x72, 0x6f, 0x6f, 0x74, 0x2f, 0x2e, 0x70, 0x79, 0x65, 0x6e, 0x76, 0x2f, 0x76, 0x65, 0x72
        /*0151*/ 	.byte	0x73, 0x69, 0x6f, 0x6e, 0x73, 0x2f, 0x33, 0x2e, 0x31, 0x33, 0x2e, 0x31, 0x32, 0x2f, 0x6c, 0x69
        /*0161*/ 	.byte	0x62, 0x2f, 0x70, 0x79, 0x74, 0x68, 0x6f, 0x6e, 0x33, 0x2e, 0x31, 0x33, 0x2f, 0x73, 0x69, 0x74
        /*0171*/ 	.byte	0x65, 0x2d, 0x70, 0x61, 0x63, 0x6b, 0x61, 0x67, 0x65, 0x73, 0x2f, 0x74, 0x6f, 0x72, 0x63, 0x68
        /*0181*/ 	.byte	0x2f, 0x69, 0x6e, 0x63, 0x6c, 0x75, 0x64, 0x65, 0x2f, 0x63, 0x31, 0x30, 0x2f, 0x63, 0x6f, 0x72
        /*0191*/ 	.byte	0x65, 0x2f, 0x44, 0x79, 0x6e, 0x61, 0x6d, 0x69, 0x63, 0x43, 0x61, 0x73, 0x74, 0x2e, 0x68, 0x00
.L_50:


//--------------------- .nv.global                --------------------------
	.section	.nv.global,"aw",@nobits
.nv.global:
	.type		_ZN44_INTERNAL_db5239c5_13_FillKernel_cu_e561d9724cuda3std3__48in_placeE,@object
	.size		_ZN44_INTERNAL_db5239c5_13_FillKernel_cu_e561d9724cuda3std3__48in_placeE,(_ZN44_INTERNAL_db5239c5_13_FillKernel_cu_e561d9724cuda3std6ranges3__45__cpo8distanceE - _ZN44_INTERNAL_db5239c5_13_FillKernel_cu_e561d9724cuda3std3__48in_placeE)
_ZN44_INTERNAL_db5239c5_13_FillKernel_cu_e561d9724cuda3std3__48in_placeE:
	.zero		1
	.type		_ZN44_INTERNAL_db5239c5_13_FillKernel_cu_e561d9724cuda3std6ranges3__45__cpo8distanceE,@object
	.size		_ZN44_INTERNAL_db5239c5_13_FillKernel_cu_e561d9724cuda3std6ranges3__45__cpo8distanceE,(_ZN44_INTERNAL_db5239c5_13_FillKernel_cu_e561d9724cuda3std3__45__cpo6cbeginE - _ZN44_INTERNAL_db5239c5_13_FillKernel_cu_e561d9724cuda3std6ranges3__45__cpo8distanceE)
_ZN44_INTERNAL_db5239c5_13_FillKernel_cu_e561d9724cuda3std6ranges3__45__cpo8distanceE:
	.zero		1
	.type		_ZN44_INTERNAL_db5239c5_13_FillKernel_cu_e561d9724cuda3std3__45__cpo6cbeginE,@object
	.size		_ZN44_INTERNAL_db5239c5_13_FillKernel_cu_e561d9724cuda3std3__45__cpo6cbeginE,(_ZN44_INTERNAL_db5239c5_13_FillKernel_cu_e561d9724cuda3std6ranges3__45__cpo7advanceE - _ZN44_INTERNAL_db5239c5_13_FillKernel_cu_e561d9724cuda3std3__45__cpo6cbeginE)
_ZN44_INTERNAL_db5239c5_13_FillKernel_cu_e561d9724cuda3std3__45__cpo6cbeginE:
	.zero		1
	.type		_ZN44_INTERNAL_db5239c5_13_FillKernel_cu_e561d9724cuda3std6ranges3__45__cpo7advanceE,@object
	.size		_ZN44_INTERNAL_db5239c5_13_FillKernel_cu_e561d9724cuda3std6ranges3__45__cpo7advanceE,(_ZN44_INTERNAL_db5239c5_13_FillKernel_cu_e561d9724cuda3std3__45__cpo7crbeginE - _ZN44_INTERNAL_db5239c5_13_FillKernel_cu_e561d9724cuda3std6ranges3__45__cpo7advanceE)
_ZN44_INTERNAL_db5239c5_13_FillKernel_cu_e561d9724cuda3std6ranges3__45__cpo7advanceE:
	.zero		1
	.type		_ZN44_INTERNAL_db5239c5_13_FillKernel_cu_e561d9724cuda3std3__45__cpo7crbeginE,@object
	.size		_ZN44_INTERNAL_db5239c5_13_FillKernel_cu_e561d9724cuda3std3__45__cpo7crbeginE,(_ZN44_INTERNAL_db5239c5_13_FillKernel_cu_e561d9724cuda3std6ranges3__45__cpo4dataE - _ZN44_INTERNAL_db5239c5_13_FillKernel_cu_e561d9724cuda3std3__45__cpo7crbeginE)
_ZN44_INTERNAL_db5239c5_13_FillKernel_cu_e561d9724cuda3std3__45__cpo7crbeginE:
	.zero		1
	.type		_ZN44_INTERNAL_db5239c5_13_FillKernel_cu_e561d9724cuda3std6ranges3__45__cpo4dataE,@object
	.size		_ZN44_INTERNAL_db5239c5_13_FillKernel_cu_e561d9724cuda3std6ranges3__45__cpo4dataE,(_ZN44_INTERNAL_db5239c5_13_FillKernel_cu_e561d9724cuda3std6ranges3__45__cpo5beginE - _ZN44_INTERNAL_db5239c5_13_FillKernel_cu_e561d9724cuda3std6ranges3__45__cpo4dataE)
_ZN44_INTERNAL_db5239c5_13_FillKernel_cu_e561d9724cuda3std6ranges3__45__cpo4dataE:
	.zero		1
	.type		_ZN44_INTERNAL_db5239c5_13_FillKernel_cu_e561d9724cuda3std6ranges3__45__cpo5beginE,@object
	.size		_ZN44_INTERNAL_db5239c5_13_FillKernel_cu_e561d9724cuda3std6ranges3__45__cpo5beginE,(_ZN44_INTERNAL_db5239c5_13_FillKernel_cu_e561d9724cuda3std3__446_GLOBAL__N__db5239c5_13_FillKernel_cu_e561d9726ignoreE - _ZN44_INTERNAL_db5239c5_13_FillKernel_cu_e561d9724cuda3std6ranges3__45__cpo5beginE)
_ZN44_INTERNAL_db5239c5_13_FillKernel_cu_e561d9724cuda3std6ranges3__45__cpo5beginE:
	.zero		1
	.type		_ZN44_INTERNAL_db5239c5_13_FillKernel_cu_e561d9724cuda3std3__446_GLOBAL__N__db5239c5_13_FillKernel_cu_e561d9726ignoreE,@object
	.size		_ZN44_INTERNAL_db5239c5_13_FillKernel_cu_e561d9724cuda3std3__446_GLOBAL__N__db5239c5_13_FillKernel_cu_e561d9726ignoreE,(_ZN44_INTERNAL_db5239c5_13_FillKernel_cu_e561d9724cuda3std6ranges3__45__cpo4sizeE - _ZN44_INTERNAL_db5239c5_13_FillKernel_cu_e561d9724cuda3std3__446_GLOBAL__N__db5239c5_13_FillKernel_cu_e561d9726ignoreE)
_ZN44_INTERNAL_db5239c5_13_FillKernel_cu_e561d9724cuda3std3__446_GLOBAL__N__db5239c5_13_FillKernel_cu_e561d9726ignoreE:
	.zero		1
	.type		_ZN44_INTERNAL_db5239c5_13_FillKernel_cu_e561d9724cuda3std6ranges3__45__cpo4sizeE,@object
	.size		_ZN44_INTERNAL_db5239c5_13_FillKernel_cu_e561d9724cuda3std6ranges3__45__cpo4sizeE,(_ZN44_INTERNAL_db5239c5_13_FillKernel_cu_e561d9724cuda3std3__45__cpo5beginE - _ZN44_INTERNAL_db5239c5_13_FillKernel_cu_e561d9724cuda3std6ranges3__45__cpo4sizeE)
_ZN44_INTERNAL_db5239c5_13_FillKernel_cu_e561d9724cuda3std6ranges3__45__cpo4sizeE:
	.zero		1
	.type		_ZN44_INTERNAL_db5239c5_13_FillKernel_cu_e561d9724cuda3std3__45__cpo5beginE,@object
	.size		_ZN44_INTERNAL_db5239c5_13_FillKernel_cu_e561d9724cuda3std3__45__cpo5beginE,(_ZN44_INTERNAL_db5239c5_13_FillKernel_cu_e561d9724cuda3std6ranges3__45__cpo6cbeginE - _ZN44_INTERNAL_db5239c5_13_FillKernel_cu_e561d9724cuda3std3__45__cpo5beginE)
_ZN44_INTERNAL_db5239c5_13_FillKernel_cu_e561d9724cuda3std3__45__cpo5beginE:
	.zero		1
	.type		_ZN44_INTERNAL_db5239c5_13_FillKernel_cu_e561d9724cuda3std6ranges3__45__cpo6cbeginE,@object
	.size		_ZN44_INTERNAL_db5239c5_13_FillKernel_cu_e561d9724cuda3std6ranges3__45__cpo6cbeginE,(_ZN44_INTERNAL_db5239c5_13_FillKernel_cu_e561d9724cuda3std3__45__cpo6rbeginE - _ZN44_INTERNAL_db5239c5_13_FillKernel_cu_e561d9724cuda3std6ranges3__45__cpo6cbeginE)
_ZN44_INTERNAL_db5239c5_13_FillKernel_cu_e561d9724cuda3std6ranges3__45__cpo6cbeginE:
	.zero		1
	.type		_ZN44_INTERNAL_db5239c5_13_FillKernel_cu_e561d9724cuda3std3__45__cpo6rbeginE,@object
	.size		_ZN44_INTERNAL_db5239c5_13_FillKernel_cu_e561d9724cuda3std3__45__cpo6rbeginE,(_ZN44_INTERNAL_db5239c5_13_FillKernel_cu_e561d9724cuda3std6ranges3__45__cpo4nextE - _ZN44_INTERNAL_db5239c5_13_FillKernel_cu_e561d9724cuda3std3__45__cpo6rbeginE)
_ZN44_INTERNAL_db5239c5_13_FillKernel_cu_e561d9724cuda3std3__45__cpo6rbeginE:
	.zero		1
	.type		_ZN44_INTERNAL_db5239c5_13_FillKernel_cu_e561d9724cuda3std6ranges3__45__cpo4nextE,@object
	.size		_ZN44_INTERNAL_db5239c5_13_FillKernel_cu_e561d9724cuda3std6ranges3__45__cpo4nextE,(_ZN44_INTERNAL_db5239c5_13_FillKernel_cu_e561d9724cuda3std6ranges3__45__cpo4swapE - _ZN44_INTERNAL_db5239c5_13_FillKernel_cu_e561d9724cuda3std6ranges3__45__cpo4nextE)
_ZN44_INTERNAL_db5239c5_13_FillKernel_cu_e561d9724cuda3std6ranges3__45__cpo4nextE:
	.zero		1
	.type		_ZN44_INTERNAL_db5239c5_13_FillKernel_cu_e561d9724cuda3std6ranges3__45__cpo4swapE,@object
	.size		_ZN44_INTERNAL_db5239c5_13_FillKernel_cu_e561d9724cuda3std6ranges3__45__cpo4swapE,(_ZN44_INTERNAL_db5239c5_13_FillKernel_cu_e561d9724cuda3std3__420unreachable_sentinelE - _ZN44_INTERNAL_db5239c5_13_FillKernel_cu_e561d9724cuda3std6ranges3__45__cpo4swapE)
_ZN44_INTERNAL_db5239c5_13_FillKernel_cu_e561d9724cuda3std6ranges3__45__cpo4swapE:
	.zero		1
	.type		_ZN44_INTERNAL_db5239c5_13_FillKernel_cu_e561d9724cuda3std3__420unreachable_sentinelE,@object
	.size		_ZN44_INTERNAL_db5239c5_13_FillKernel_cu_e561d9724cuda3std3__420unreachable_sentinelE,(_ZN44_INTERNAL_db5239c5_13_FillKernel_cu_e561d9726thrust23THRUST_300001_SM_800_NS6system6detail10sequential3seqE - _ZN44_INTERNAL_db5239c5_13_FillKernel_cu_e561d9724cuda3std3__420unreachable_sentinelE)
_ZN44_INTERNAL_db5239c5_13_FillKernel_cu_e561d9724cuda3std3__420unreachable_sentinelE:
	.zero		1
	.type		_ZN44_INTERNAL_db5239c5_13_FillKernel_cu_e561d9726thrust23THRUST_300001_SM_800_NS6system6detail10sequential3seqE,@object
	.size		_ZN44_INTERNAL_db5239c5_13_FillKernel_cu_e561d9726thrust23THRUST_300001_SM_800_NS6system6detail10sequential3seqE,(_ZN44_INTERNAL_db5239c5_13_FillKernel_cu_e561d9724cuda3std3__45__cpo4cendE - _ZN44_INTERNAL_db5239c5_13_FillKernel_cu_e561d9726thrust23THRUST_300001_SM_800_NS6system6detail10sequential3seqE)
_ZN44_INTERNAL_db5239c5_13_FillKernel_cu_e561d9726thrust23THRUST_300001_SM_800_NS6system6detail10sequential3seqE:
	.zero		1
	.type		_ZN44_INTERNAL_db5239c5_13_FillKernel_cu_e561d9724cuda3std3__45__cpo4cendE,@object
	.size		_ZN44_INTERNAL_db5239c5_13_FillKernel_cu_e561d9724cuda3std3__45__cpo4cendE,(_ZN44_INTERNAL_db5239c5_13_FillKernel_cu_e561d9724cuda3std6ranges3__45__cpo9iter_swapE - _ZN44_INTERNAL_db5239c5_13_FillKernel_cu_e561d9724cuda3std3__45__cpo4cendE)
_ZN44_INTERNAL_db5239c5_13_FillKernel_cu_e561d9724cuda3std3__45__cpo4cendE:
	.zero		1
	.type		_ZN44_INTERNAL_db5239c5_13_FillKernel_cu_e561d9724cuda3std6ranges3__45__cpo9iter_swapE,@object
	.size		_ZN44_INTERNAL_db5239c5_13_FillKernel_cu_e561d9724cuda3std6ranges3__45__cpo9iter_swapE,(_ZN44_INTERNAL_db5239c5_13_FillKernel_cu_e561d9724cuda3std3__45__cpo5crendE - _ZN44_INTERNAL_db5239c5_13_FillKernel_cu_e561d9724cuda3std6ranges3__45__cpo9iter_swapE)
_ZN44_INTERNAL_db5239c5_13_FillKernel_cu_e561d9724cuda3std6ranges3__45__cpo9iter_swapE:
	.zero		1
	.type		_ZN44_INTERNAL_db5239c5_13_FillKernel_cu_e561d9724cuda3std3__45__cpo5crendE,@object
	.size		_ZN44_INTERNAL_db5239c5_13_FillKernel_cu_e561d9724cuda3std3__45__cpo5crendE,(_ZN44_INTERNAL_db5239c5_13_FillKernel_cu_e561d9724cuda3std6ranges3__45__cpo5cdataE - _ZN44_INTERNAL_db5239c5_13_FillKernel_cu_e561d9724cuda3std3__45__cpo5crendE)
_ZN44_INTERNAL_db5239c5_13_FillKernel_cu_e561d9724cuda3std3__45__cpo5crendE:
	.zero		1
	.type		_ZN44_INTERNAL_db5239c5_13_FillKernel_cu_e561d9724cuda3std6ranges3__45__cpo5cdataE,@object
	.size		_ZN44_INTERNAL_db5239c5_13_FillKernel_cu_e561d9724cuda3std6ranges3__45__cpo5cdataE,(_ZN44_INTERNAL_db5239c5_13_FillKernel_cu_e561d9724cuda3std6ranges3__45__cpo3endE - _ZN44_INTERNAL_db5239c5_13_FillKernel_cu_e561d9724cuda3std6ranges3__45__cpo5cdataE)
_ZN44_INTERNAL_db5239c5_13_FillKernel_cu_e561d9724cuda3std6ranges3__45__cpo5cdataE:
	.zero		1
	.type		_ZN44_INTERNAL_db5239c5_13_FillKernel_cu_e561d9724cuda3std6ranges3__45__cpo3endE,@object
	.size		_ZN44_INTERNAL_db5239c5_13_FillKernel_cu_e561d9724cuda3std6ranges3__45__cpo3endE,(_ZN44_INTERNAL_db5239c5_13_FillKernel_cu_e561d9724cuda3std3__419piecewise_constructE - _ZN44_INTERNAL_db5239c5_13_FillKernel_cu_e561d9724cuda3std6ranges3__45__cpo3endE)
_ZN44_INTERNAL_db5239c5_13_FillKernel_cu_e561d9724cuda3std6ranges3__45__cpo3endE:
	.zero		1
	.type		_ZN44_INTERNAL_db5239c5_13_FillKernel_cu_e561d9724cuda3std3__419piecewise_constructE,@object
	.size		_ZN44_INTERNAL_db5239c5_13_FillKernel_cu_e561d9724cuda3std3__419piecewise_constructE,(_ZN44_INTERNAL_db5239c5_13_FillKernel_cu_e561d9724cuda3std6ranges3__45__cpo5ssizeE - _ZN44_INTERNAL_db5239c5_13_FillKernel_cu_e561d9724cuda3std3__419piecewise_constructE)
_ZN44_INTERNAL_db5239c5_13_FillKernel_cu_e561d9724cuda3std3__419piecewise_constructE:
	.zero		1
	.type		_ZN44_INTERNAL_db5239c5_13_FillKernel_cu_e561d9724cuda3std6ranges3__45__cpo5ssizeE,@object
	.size		_ZN44_INTERNAL_db5239c5_13_FillKernel_cu_e561d9724cuda3std6ranges3__45__cpo5ssizeE,(_ZN44_INTERNAL_db5239c5_13_FillKernel_cu_e561d9724cuda3std3__45__cpo3endE - _ZN44_INTERNAL_db5239c5_13_FillKernel_cu_e561d9724cuda3std6ranges3__45__cpo5ssizeE)
_ZN44_INTERNAL_db5239c5_13_FillKernel_cu_e561d9724cuda3std6ranges3__45__cpo5ssizeE:
	.zero		1
	.type		_ZN44_INTERNAL_db5239c5_13_FillKernel_cu_e561d9724cuda3std3__45__cpo3endE,@object
	.size		_ZN44_INTERNAL_db5239c5_13_FillKernel_cu_e561d9724cuda3std3__45__cpo3endE,(_ZN44_INTERNAL_db5239c5_13_FillKernel_cu_e561d9724cuda3std6ranges3__45__cpo4cendE - _ZN44_INTERNAL_db5239c5_13_FillKernel_cu_e561d9724cuda3std3__45__cpo3endE)
_ZN44_INTERNAL_db5239c5_13_FillKernel_cu_e561d9724cuda3std3__45__cpo3endE:
	.zero		1
	.type		_ZN44_INTERNAL_db5239c5_13_FillKernel_cu_e561d9724cuda3std6ranges3__45__cpo4cendE,@object
	.size		_ZN44_INTERNAL_db5239c5_13_FillKernel_cu_e561d9724cuda3std6ranges3__45__cpo4cendE,(_ZN44_INTERNAL_db5239c5_13_FillKernel_cu_e561d9724cuda3std3__45__cpo4rendE - _ZN44_INTERNAL_db5239c5_13_FillKernel_cu_e561d9724cuda3std6ranges3__45__cpo4cendE)
_ZN44_INTERNAL_db5239c5_13_FillKernel_cu_e561d9724cuda3std6ranges3__45__cpo4cendE:
	.zero		1
	.type		_ZN44_INTERNAL_db5239c5_13_FillKernel_cu_e561d9724cuda3std3__45__cpo4rendE,@object
	.size		_ZN44_INTERNAL_db5239c5_13_FillKernel_cu_e561d9724cuda3std3__45__cpo4rendE,(_ZN44_INTERNAL_db5239c5_13_FillKernel_cu_e561d9724cuda3std6ranges3__45__cpo4prevE - _ZN44_INTERNAL_db5239c5_13_FillKernel_cu_e561d9724cuda3std3__45__cpo4rendE)
_ZN44_INTERNAL_db5239c5_13_FillKernel_cu_e561d9724cuda3std3__45__cpo4rendE:
	.zero		1
	.type		_ZN44_INTERNAL_db5239c5_13_FillKernel_cu_e561d9724cuda3std6ranges3__45__cpo4prevE,@object
	.size		_ZN44_INTERNAL_db5239c5_13_FillKernel_cu_e561d9724cuda3std6ranges3__45__cpo4prevE,(_ZN44_INTERNAL_db5239c5_13_FillKernel_cu_e561d9724cuda3std6ranges3__45__cpo9iter_moveE - _ZN44_INTERNAL_db5239c5_13_FillKernel_cu_e561d9724cuda3std6ranges3__45__cpo4prevE)
_ZN44_INTERNAL_db5239c5_13_FillKernel_cu_e561d9724cuda3std6ranges3__45__cpo4prevE:
	.zero		1
	.type		_ZN44_INTERNAL_db5239c5_13_FillKernel_cu_e561d9724cuda3std6ranges3__45__cpo9iter_moveE,@object
	.size		_ZN44_INTERNAL_db5239c5_13_FillKernel_cu_e561d9724cuda3std6ranges3__45__cpo9iter_moveE,(.L_34 - _ZN44_INTERNAL_db5239c5_13_FillKernel_cu_e561d9724cuda3std6ranges3__45__cpo9iter_moveE)
_ZN44_INTERNAL_db5239c5_13_FillKernel_cu_e561d9724cuda3std6ranges3__45__cpo9iter_moveE:
	.zero		1
.L_34:


//--------------------- SYMBOLS --------------------------

	.type		__assertfail,@function
